def matmul_kernel(
    a_ptr,
    b_ptr,
    c_ptr,
    M,
    N,
    K,
    stride_am,
    stride_ak,
    stride_bk,
    stride_bn,
    stride_cm,
    stride_cn,
    BLOCK_M: tl.constexpr,
    BLOCK_N: tl.constexpr,
    BLOCK_K: tl.constexpr,
    GROUP_M: tl.constexpr,
):
    pid = tl.program_id(axis=0)
    num_pid_m = tl.cdiv(M, BLOCK_M)
    num_pid_n = tl.cdiv(N, BLOCK_N)
    num_pid_in_group = GROUP_M * num_pid_n
    group_id = pid // num_pid_in_group
    first_pid_m = group_id * GROUP_M
    group_size_m = min(num_pid_m - first_pid_m, GROUP_M)
    pid_m = first_pid_m + ((pid % num_pid_in_group) % group_size_m)
    pid_n = (pid % num_pid_in_group) // group_size_m

    offs_am = (pid_m * BLOCK_M + tl.arange(0, BLOCK_M)) % M
    offs_bn = (pid_n * BLOCK_N + tl.arange(0, BLOCK_N)) % N
    offs_k = tl.arange(0, BLOCK_K)
    a_ptrs = a_ptr + offs_am[:, None] * stride_am + offs_k[None, :] * stride_ak
    b_ptrs = b_ptr + offs_k[:, None] * stride_bk + offs_bn[None, :] * stride_bn

    acc = tl.zeros((BLOCK_M, BLOCK_N), dtype=tl.float32)
    for kk in range(0, tl.cdiv(K, BLOCK_K)):
        a = tl.load(a_ptrs, mask=offs_k[None, :] < K - kk * BLOCK_K, other=0.0)
        b = tl.load(b_ptrs, mask=offs_k[:, None] < K - kk * BLOCK_K, other=0.0)
        acc = tl.dot(a, b, acc)
        a_ptrs += BLOCK_K * stride_ak
        b_ptrs += BLOCK_K * stride_bk

    c = acc.to(c_ptr.dtype.element_ty)
    offs_cm = pid_m * BLOCK_M + tl.arange(0, BLOCK_M)
    offs_cn = pid_n * BLOCK_N + tl.arange(0, BLOCK_N)
    c_ptrs = c_ptr + offs_cm[:, None] * stride_cm + offs_cn[None, :] * stride_cn
    mask = (offs_cm[:, None] < M) & (offs_cn[None, :] < N)
    tl.store(c_ptrs, c, mask=mask)

# config = {"BLOCK_K": 32, "BLOCK_M": 64, "BLOCK_N": 64, "GROUP_M": 8, "arch": "sm_90", "dtype": "fp8e5m2", "num_ctas": 1, "num_stages": 3, "num_warps": 1}
# arch = sm_90


// ===== COMPILED SASS (sm_90a) =====

	.target	sm_90a

	.elftype	@"ET_EXEC"


//--------------------- .note.nv.tkinfo           --------------------------
	.section	.note.nv.tkinfo,"",@"SHT_NOTE"
	.sectionflags	@"SHF_NOTE_NV_TKINFO"
	.tkinfo
        /*0018*/ 	.word	0x00000002
        /*0030*/ 	.string	""
        /*0030*/ 	.string	"ptxas"
        /*0030*/ 	.string	"Cuda compilation tools, release 13.0, V13.0.88"
        /*0030*/ 	.string	"Build cuda_13.0.r13.0/compiler.36424714_0"
        /*0030*/ 	.string	"-v  -suppress-debug-info  -lineinfo  -arch sm_90a "



//--------------------- .note.nv.cuinfo           --------------------------
	.section	.note.nv.cuinfo,"",@"SHT_NOTE"
	.sectionflags	@"SHF_NOTE_NV_CUINFO"
        /*0018*/ 	.short	0x0002
        /*001a*/ 	.short	0x005a
        /*001c*/ 	.short	0x0082
	.zero		2


//--------------------- .nv.info                  --------------------------
	.section	.nv.info,"",@"SHT_CUDA_INFO"
	.align	4


	//----- nvinfo : EIATTR_REGCOUNT
	.align		4
        /*0000*/ 	.byte	0x04, 0x2f
        /*0002*/ 	.short	(.L_1 - .L_0)
	.align		4
.L_0:
        /*0004*/ 	.word	index@(matmul_kernel)
        /*0008*/ 	.word	0x000000ff


	//----- nvinfo : EIATTR_FRAME_SIZE
	.align		4
.L_1:
        /*000c*/ 	.byte	0x04, 0x11
        /*000e*/ 	.short	(.L_3 - .L_2)
	.align		4
.L_2:
        /*0010*/ 	.word	index@(matmul_kernel)
        /*0014*/ 	.word	0x00000378


	//----- nvinfo : EIATTR_MIN_STACK_SIZE
	.align		4
.L_3:
        /*0018*/ 	.byte	0x04, 0x12
        /*001a*/ 	.short	(.L_5 - .L_4)
	.align		4
.L_4:
        /*001c*/ 	.word	index@(matmul_kernel)
        /*0020*/ 	.word	0x00000378
.L_5:


//--------------------- .nv.compat                --------------------------
	.section	.nv.compat,"",@"SHT_CUDA_COMPAT_INFO"
	.align	4
        /*0000*/ 	.byte	0x02, 0x09, 0x01, 0x00, 0x02, 0x02, 0x02, 0x00, 0x02, 0x05, 0x05, 0x00, 0x03, 0x07, 0x01, 0x01
        /*0010*/ 	.byte	0x02, 0x03, 0x00, 0x00, 0x02, 0x06, 0x01, 0x00, 0x04, 0x0b, 0x08, 0x00, 0x00, 0x00, 0x00, 0x00
        /*0020*/ 	.byte	0x00, 0x00, 0x00, 0x00


//--------------------- .nv.info.matmul_kernel    --------------------------
	.section	.nv.info.matmul_kernel,"",@"SHT_CUDA_INFO"
	.sectionflags	@""
	.align	4


	//----- nvinfo : EIATTR_CUDA_API_VERSION
	.align		4
        /*0000*/ 	.byte	0x04, 0x37
        /*0002*/ 	.short	(.L_7 - .L_6)
.L_6:
        /*0004*/ 	.word	0x00000082


	//----- nvinfo : EIATTR_KPARAM_INFO
	.align		4
.L_7:
        /*0008*/ 	.byte	0x04, 0x17
        /*000a*/ 	.short	(.L_9 - .L_8)
.L_8:
        /*000c*/ 	.word	0x00000000
        /*0010*/ 	.short	0x000d
        /*0012*/ 	.short	0x0048
        /*0014*/ 	.byte	0x00, 0xf4, 0x21, 0x00


	//----- nvinfo : EIATTR_KPARAM_INFO
	.align		4
.L_9:
        /*0018*/ 	.byte	0x04, 0x17
        /*001a*/ 	.short	(.L_11 - .L_10)
.L_10:
        /*001c*/ 	.word	0x00000000
        /*0020*/ 	.short	0x000c
        /*0022*/ 	.short	0x0040
        /*0024*/ 	.byte	0x00, 0xf4, 0x21, 0x00


	//----- nvinfo : EIATTR_KPARAM_INFO
	.align		4
.L_11:
        /*0028*/ 	.byte	0x04, 0x17
        /*002a*/ 	.short	(.L_13 - .L_12)
.L_12:
        /*002c*/ 	.word	0x00000000
        /*0030*/ 	.short	0x000b
        /*0032*/ 	.short	0x0038
        /*0034*/ 	.byte	0x00, 0xf0, 0x11, 0x00


	//----- nvinfo : EIATTR_KPARAM_INFO
	.align		4
.L_13:
        /*0038*/ 	.byte	0x04, 0x17
        /*003a*/ 	.short	(.L_15 - .L_14)
.L_14:
        /*003c*/ 	.word	0x00000000
        /*0040*/ 	.short	0x000a
        /*0042*/ 	.short	0x0034
        /*0044*/ 	.byte	0x00, 0xf0, 0x11, 0x00


	//----- nvinfo : EIATTR_KPARAM_INFO
	.align		4
.L_15:
        /*0048*/ 	.byte	0x04, 0x17
        /*004a*/ 	.short	(.L_17 - .L_16)
.L_16:
        /*004c*/ 	.word	0x00000000
        /*0050*/ 	.short	0x0009
        /*0052*/ 	.short	0x0030
        /*0054*/ 	.byte	0x00, 0xf0, 0x11, 0x00


	//----- nvinfo : EIATTR_KPARAM_INFO
	.align		4
.L_17:
        /*0058*/ 	.byte	0x04, 0x17
        /*005a*/ 	.short	(.L_19 - .L_18)
.L_18:
        /*005c*/ 	.word	0x00000000
        /*0060*/ 	.short	0x0008
        /*0062*/ 	.short	0x002c
        /*0064*/ 	.byte	0x00, 0xf0, 0x11, 0x00


	//----- nvinfo : EIATTR_KPARAM_INFO
	.align		4
.L_19:
        /*0068*/ 	.byte	0x04, 0x17
        /*006a*/ 	.short	(.L_21 - .L_20)
.L_20:
        /*006c*/ 	.word	0x00000000
        /*0070*/ 	.short	0x0007
        /*0072*/ 	.short	0x0028
        /*0074*/ 	.byte	0x00, 0xf0, 0x11, 0x00


	//----- nvinfo : EIATTR_KPARAM_INFO
	.align		4
.L_21:
        /*0078*/ 	.byte	0x04, 0x17
        /*007a*/ 	.short	(.L_23 - .L_22)
.L_22:
        /*007c*/ 	.word	0x00000000
        /*0080*/ 	.short	0x0006
        /*0082*/ 	.short	0x0024
        /*0084*/ 	.byte	0x00, 0xf0, 0x11, 0x00


	//----- nvinfo : EIATTR_KPARAM_INFO
	.align		4
.L_23:
        /*0088*/ 	.byte	0x04, 0x17
        /*008a*/ 	.short	(.L_25 - .L_24)
.L_24:
        /*008c*/ 	.word	0x00000000
        /*0090*/ 	.short	0x0005
        /*0092*/ 	.short	0x0020
        /*0094*/ 	.byte	0x00, 0xf0, 0x11, 0x00


	//----- nvinfo : EIATTR_KPARAM_INFO
	.align		4
.L_25:
        /*0098*/ 	.byte	0x04, 0x17
        /*009a*/ 	.short	(.L_27 - .L_26)
.L_26:
        /*009c*/ 	.word	0x00000000
        /*00a0*/ 	.short	0x0004
        /*00a2*/ 	.short	0x001c
        /*00a4*/ 	.byte	0x00, 0xf0, 0x11, 0x00


	//----- nvinfo : EIATTR_KPARAM_INFO
	.align		4
.L_27:
        /*00a8*/ 	.byte	0x04, 0x17
        /*00aa*/ 	.short	(.L_29 - .L_28)
.L_28:
        /*00ac*/ 	.word	0x00000000
        /*00b0*/ 	.short	0x0003
        /*00b2*/ 	.short	0x0018
        /*00b4*/ 	.byte	0x00, 0xf0, 0x11, 0x00


	//----- nvinfo : EIATTR_KPARAM_INFO
	.align		4
.L_29:
        /*00b8*/ 	.byte	0x04, 0x17
        /*00ba*/ 	.short	(.L_31 - .L_30)
.L_30:
        /*00bc*/ 	.word	0x00000000
        /*00c0*/ 	.short	0x0002
        /*00c2*/ 	.short	0x0010
        /*00c4*/ 	.byte	0x00, 0xf4, 0x21, 0x00


	//----- nvinfo : EIATTR_KPARAM_INFO
	.align		4
.L_31:
        /*00c8*/ 	.byte	0x04, 0x17
        /*00ca*/ 	.short	(.L_33 - .L_32)
.L_32:
        /*00cc*/ 	.word	0x00000000
        /*00d0*/ 	.short	0x0001
        /*00d2*/ 	.short	0x0008
        /*00d4*/ 	.byte	0x00, 0xf4, 0x21, 0x00


	//----- nvinfo : EIATTR_KPARAM_INFO
	.align		4
.L_33:
        /*00d8*/ 	.byte	0x04, 0x17
        /*00da*/ 	.short	(.L_35 - .L_34)
.L_34:
        /*00dc*/ 	.word	0x00000000
        /*00e0*/ 	.short	0x0000
        /*00e2*/ 	.short	0x0000
        /*00e4*/ 	.byte	0x00, 0xf4, 0x21, 0x00


	//----- nvinfo : EIATTR_SPARSE_MMA_MASK
	.align		4
.L_35:
        /*00e8*/ 	.byte	0x03, 0x50
        /*00ea*/ 	.short	0x0000


	//----- nvinfo : EIATTR_MAXREG_COUNT
	.align		4
        /*00ec*/ 	.byte	0x03, 0x1b
        /*00ee*/ 	.short	0x00ff


	//----- nvinfo : EIATTR_NUM_BARRIERS
	.align		4
        /*00f0*/ 	.byte	0x02, 0x4c
        /*00f2*/ 	.byte	0x01
	.zero		1


	//----- nvinfo : EIATTR_ANNOTATIONS
	.align		4
        /*00f4*/ 	.byte	0x04, 0x55
        /*00f6*/ 	.short	(.L_37 - .L_36)


	//   ....[0]....
.L_36:
        /*00f8*/ 	.word	0x00000001
        /*00fc*/ 	.byte	0x50, 0x4b, 0x00, 0x00, 0x01, 0x00, 0x00, 0x00, 0xa0, 0x4b, 0x00, 0x00, 0x01, 0x00, 0x00, 0x00
        /* <DEDUP_REMOVED lines=274> */
        /*122c*/ 	.byte	0x10, 0xc2, 0x00, 0x00


	//----- nvinfo : EIATTR_MERCURY_ISA_VERSION
	.align		4
.L_37:
        /*1230*/ 	.byte	0x03, 0x5f
        /*1232*/ 	.short	0x0101


	//----- nvinfo : EIATTR_COOP_GROUP_MASK_REGIDS
	.align		4
        /*1234*/ 	.byte	0x04, 0x29
        /*1236*/ 	.short	(.L_39 - .L_38)


	//   ....[0]....
.L_38:
        /*1238*/ 	.word	0xffffffff


	//   ....[1]....
        /*123c*/ 	.word	0xffffffff


	//   ....[2]....
        /*1240*/ 	.word	0xffffffff


	//   ....[3]....
        /*1244*/ 	.word	0xffffffff


	//   ....[4]....
        /*1248*/ 	.word	0xffffffff


	//   ....[5]....
        /*124c*/ 	.word	0xffffffff


	//   ....[6]....
        /*1250*/ 	.word	0xffffffff


	//   ....[7]....
        /*1254*/ 	.word	0xffffffff


	//   ....[8]....
        /*1258*/ 	.word	0xffffffff


	//   ....[9]....
        /*125c*/ 	.word	0xffffffff


	//   ....[10]....
        /*1260*/ 	.word	0xffffffff


	//   ....[11]....
        /*1264*/ 	.word	0xffffffff


	//   ....[12]....
        /*1268*/ 	.word	0xffffffff


	//   ....[13]....
        /*126c*/ 	.word	0xffffffff


	//   ....[14]....
        /*1270*/ 	.word	0xffffffff


	//----- nvinfo : EIATTR_COOP_GROUP_INSTR_OFFSETS
	.align		4
.L_39:
        /*1274*/ 	.byte	0x04, 0x28
        /*1276*/ 	.short	(.L_41 - .L_40)


	//   ....[0]....
.L_40:
        /*1278*/ 	.word	0x0000dc00


	//   ....[1]....
        /*127c*/ 	.word	0x0000dd20


	//   ....[2]....
        /*1280*/ 	.word	0x0000dde0


	//   ....[3]....
        /*1284*/ 	.word	0x0000de30


	//   ....[4]....
        /*1288*/ 	.word	0x0000de70


	//   ....[5]....
        /*128c*/ 	.word	0x0000ded0


	//   ....[6]....
        /*1290*/ 	.word	0x0000df10


	//   ....[7]....
        /*1294*/ 	.word	0x0000df50


	//   ....[8]....
        /*1298*/ 	.word	0x0000df90


	//   ....[9]....
        /*129c*/ 	.word	0x0000dfd0


	//   ....[10]....
        /*12a0*/ 	.word	0x0000e020


	//   ....[11]....
        /*12a4*/ 	.word	0x0000e100


	//   ....[12]....
        /*12a8*/ 	.word	0x0000e160


	//   ....[13]....
        /*12ac*/ 	.word	0x0000e1b0


	//   ....[14]....
        /*12b0*/ 	.word	0x0000e1f0


	//----- nvinfo : EIATTR_EXIT_INSTR_OFFSETS
	.align		4
.L_41:
        /*12b4*/ 	.byte	0x04, 0x1c
        /*12b6*/ 	.short	(.L_43 - .L_42)


	//   ....[0]....
.L_42:
        /*12b8*/ 	.word	0x00012370


	//   ....[1]....
        /*12bc*/ 	.word	0x00012390


	//----- nvinfo : EIATTR_REQNTID
	.align		4
.L_43:
        /*12c0*/ 	.byte	0x04, 0x10
        /*12c2*/ 	.short	(.L_45 - .L_44)
.L_44:
        /*12c4*/ 	.word	0x00000020
        /*12c8*/ 	.word	0x00000001
        /*12cc*/ 	.word	0x00000001


	//----- nvinfo : EIATTR_CBANK_PARAM_SIZE
	.align		4
.L_45:
        /*12d0*/ 	.byte	0x03, 0x19
        /*12d2*/ 	.short	0x0050


	//----- nvinfo : EIATTR_PARAM_CBANK
	.align		4
        /*12d4*/ 	.byte	0x04, 0x0a
        /*12d6*/ 	.short	(.L_47 - .L_46)
	.align		4
.L_46:
        /*12d8*/ 	.word	index@(.nv.constant0.matmul_kernel)
        /*12dc*/ 	.short	0x0210
        /*12de*/ 	.short	0x0050


	//----- nvinfo : EIATTR_SW_WAR
	.align		4
.L_47:
        /*12e0*/ 	.byte	0x04, 0x36
        /*12e2*/ 	.short	(.L_49 - .L_48)
.L_48:
        /*12e4*/ 	.word	0x00000008
.L_49:


//--------------------- .nv.callgraph             --------------------------
	.section	.nv.callgraph,"",@"SHT_CUDA_CALLGRAPH"
	.align	4
	.sectionentsize	8
	.align		4
        /*0000*/ 	.word	0x00000000
	.align		4
        /*0004*/ 	.word	0xffffffff
	.align		4
        /*0008*/ 	.word	0x00000000
	.align		4
        /*000c*/ 	.word	0xfffffffe
	.align		4
        /*0010*/ 	.word	0x00000000
	.align		4
        /*0014*/ 	.word	0xfffffffd
	.align		4
        /*0018*/ 	.word	0x00000000
	.align		4
        /*001c*/ 	.word	0xfffffffc


//--------------------- .text.matmul_kernel       --------------------------
	.section	.text.matmul_kernel,"ax",@progbits
	.align	128
        .global         matmul_kernel
        .type           matmul_kernel,@function
        .size           matmul_kernel,(.L_x_3 - matmul_kernel)
        .other          matmul_kernel,@"STO_CUDA_ENTRY STV_DEFAULT"
matmul_kernel:
.text.matmul_kernel:
[----:B------:R-:W0:Y:S08]  /*0000*/  LDC R1, c[0x0][0x28] ;  /* 0x00000a00ff017b82 */ /* 0x000e300000000800 */
[----:B------:R-:W1:Y:S01]  /*0010*/  LDC.64 R2, c[0x0][0x228] ;  /* 0x00008a00ff027b82 */ /* 0x000e620000000a00 */
[----:B------:R-:W2:Y:S01]  /*0020*/  S2R R7, SR_CTAID.X ;  /* 0x0000000000077919 */ /* 0x000ea20000002500 */
[----:B------:R-:W-:Y:S01]  /*0030*/  ULDC UR10, c[0x0][0x230] ;  /* 0x00008c00000a7ab9 */ /* 0x000fe20000000800 */
[----:B------:R-:W-:Y:S01]  /*0040*/  ULDC.64 UR8, c[0x0][0x208] ;  /* 0x0000820000087ab9 */ /* 0x000fe20000000a00 */
[----:B------:R-:W-:Y:S01]  /*0050*/  UIADD3 UR10, UR10, 0x1f, URZ ;  /* 0x0000001f0a0a7890 */ /* 0x000fe2000fffe03f */
[----:B------:R-:W3:Y:S01]  /*0060*/  S2R R167, SR_TID.X ;  /* 0x0000000000a77919 */ /* 0x000ee20000002100 */
[----:B0-----:R-:W-:Y:S01]  /*0070*/  VIADD R1, R1, 0xfffffc88 ;  /* 0xfffffc8801017836 */ /* 0x001fe20000000000 */
[----:B------:R-:W-:Y:S01]  /*0080*/  CS2R R28, SRZ ;  /* 0x00000000001c7805 */ /* 0x000fe2000001ff00 */
[----:B------:R-:W-:Y:S01]  /*0090*/  UISETP.GE.AND UP0, UPT, UR10, 0x20, UPT ;  /* 0x000000200a00788c */ /* 0x000fe2000bf06270 */
[----:B------:R-:W-:-:S02]  /*00a0*/  CS2R R30, SRZ ;  /* 0x00000000001e7805 */ /* 0x000fc4000001ff00 */
[----:B------:R-:W-:Y:S02]  /*00b0*/  CS2R R24, SRZ ;  /* 0x0000000000187805 */ /* 0x000fe4000001ff00 */
[----:B------:R-:W-:Y:S02]  /*00c0*/  CS2R R26, SRZ ;  /* 0x00000000001a7805 */ /* 0x000fe4000001ff00 */
[----:B------:R-:W-:Y:S02]  /*00d0*/  CS2R R20, SRZ ;  /* 0x0000000000147805 */ /* 0x000fe4000001ff00 */
[----:B------:R-:W-:Y:S02]  /*00e0*/  CS2R R22, SRZ ;  /* 0x0000000000167805 */ /* 0x000fe4000001ff00 */
[----:B------:R-:W-:Y:S02]  /*00f0*/  CS2R R16, SRZ ;  /* 0x0000000000107805 */ /* 0x000fe4000001ff00 */
        /* <DEDUP_REMOVED lines=8> */
[----:B------:R-:W-:Y:S01]  /*0180*/  CS2R R48, SRZ ;  /* 0x0000000000307805 */ /* 0x000fe2000001ff00 */
[----:B-1----:R-:W-:Y:S01]  /*0190*/  VIADD R0, R3, 0x3f ;  /* 0x0000003f03007836 */ /* 0x002fe20000000000 */
[----:B------:R-:W-:Y:S02]  /*01a0*/  CS2R R50, SRZ ;  /* 0x0000000000327805 */ /* 0x000fe4000001ff00 */
[----:B------:R-:W-:Y:S02]  /*01b0*/  CS2R R52, SRZ ;  /* 0x0000000000347805 */ /* 0x000fe4000001ff00 */
[----:B------:R-:W-:Y:S02]  /*01c0*/  CS2R R54, SRZ ;  /* 0x0000000000367805 */ /* 0x000fe4000001ff00 */
[----:B------:R-:W-:-:S02]  /*01d0*/  CS2R R56, SRZ ;  /* 0x0000000000387805 */ /* 0x000fc4000001ff00 */
[----:B------:R-:W-:Y:S02]  /*01e0*/  SHF.R.S32.HI R5, RZ, 0x1f, R0 ;  /* 0x0000001fff057819 */ /* 0x000fe40000011400 */
[----:B------:R-:W-:Y:S02]  /*01f0*/  CS2R R58, SRZ ;  /* 0x00000000003a7805 */ /* 0x000fe4000001ff00 */
[----:B------:R-:W-:Y:S02]  /*0200*/  CS2R R140, SRZ ;  /* 0x00000000008c7805 */ /* 0x000fe4000001ff00 */
[----:B------:R-:W-:Y:S02]  /*0210*/  CS2R R142, SRZ ;  /* 0x00000000008e7805 */ /* 0x000fe4000001ff00 */
[----:B------:R-:W-:Y:S02]  /*0220*/  LEA.HI R5, R5, R0, RZ, 0x6 ;  /* 0x0000000005057211 */ /* 0x000fe400078f30ff */
[----:B------:R-:W-:-:S02]  /*0230*/  CS2R R136, SRZ ;  /* 0x0000000000887805 */ /* 0x000fc4000001ff00 */
[----:B--2---:R-:W-:Y:S02]  /*0240*/  IABS R10, R7 ;  /* 0x00000007000a7213 */ /* 0x004fe40000000000 */
[----:B------:R-:W-:Y:S02]  /*0250*/  CS2R R138, SRZ ;  /* 0x00000000008a7805 */ /* 0x000fe4000001ff00 */
[----:B------:R-:W-:Y:S02]  /*0260*/  SHF.R.S32.HI R5, RZ, 0x6, R5 ;  /* 0x00000006ff057819 */ /* 0x000fe40000011405 */
[----:B------:R-:W-:Y:S02]  /*0270*/  CS2R R112, SRZ ;  /* 0x0000000000707805 */ /* 0x000fe4000001ff00 */
[----:B---3--:R-:W-:Y:S02]  /*0280*/  LOP3.LUT R167, R167, 0x1f, RZ, 0xc0, !PT ;  /* 0x0000001fa7a77812 */ /* 0x008fe400078ec0ff */
[----:B------:R-:W-:-:S02]  /*0290*/  CS2R R114, SRZ ;  /* 0x0000000000727805 */ /* 0x000fc4000001ff00 */
[----:B------:R-:W-:Y:S01]  /*02a0*/  CS2R R116, SRZ ;  /* 0x0000000000747805 */ /* 0x000fe2000001ff00 */
[----:B------:R-:W-:Y:S01]  /*02b0*/  IMAD.SHL.U32 R6, R5, 0x8, RZ ;  /* 0x0000000805067824 */ /* 0x000fe200078e00ff */
[----:B------:R-:W-:Y:S02]  /*02c0*/  CS2R R118, SRZ ;  /* 0x0000000000767805 */ /* 0x000fe4000001ff00 */
[----:B------:R-:W-:Y:S02]  /*02d0*/  CS2R R60, SRZ ;  /* 0x00000000003c7805 */ /* 0x000fe4000001ff00 */
[----:B------:R-:W-:Y:S02]  /*02e0*/  CS2R R62, SRZ ;  /* 0x00000000003e7805 */ /* 0x000fe4000001ff00 */
[----:B------:R-:W-:Y:S02]  /*02f0*/  CS2R R64, SRZ ;  /* 0x0000000000407805 */ /* 0x000fe4000001ff00 */
[----:B------:R-:W-:-:S02]  /*0300*/  IABS R9, R6 ;  /* 0x0000000600097213 */ /* 0x000fc40000000000 */
[----:B------:R-:W-:Y:S02]  /*0310*/  CS2R R66, SRZ ;  /* 0x0000000000427805 */ /* 0x000fe4000001ff00 */
[----:B------:R-:W-:Y:S02]  /*0320*/  IABS R12, R6 ;  /* 0x00000006000c7213 */ /* 0x000fe40000000000 */
[----:B------:R-:W-:Y:S01]  /*0330*/  CS2R R68, SRZ ;  /* 0x0000000000447805 */ /* 0x000fe2000001ff00 */
[----:B------:R-:W0:Y:S01]  /*0340*/  I2F.RP R0, R9 ;  /* 0x0000000900007306 */ /* 0x000e220000209400 */
        /* <DEDUP_REMOVED lines=13> */
[----:B------:R-:W-:Y:S01]  /*0420*/  CS2R R76, SRZ ;  /* 0x00000000004c7805 */ /* 0x000fe2000001ff00 */
[----:B0-----:R-:W0:Y:S01]  /*0430*/  MUFU.RCP R0, R0 ;  /* 0x0000000000007308 */ /* 0x001e220000001000 */
        /* <DEDUP_REMOVED lines=12> */
[----:B------:R-:W-:Y:S01]  /*0500*/  CS2R R98, SRZ ;  /* 0x0000000000627805 */ /* 0x000fe2000001ff00 */
[----:B0-----:R-:W-:-:S02]  /*0510*/  VIADD R4, R0, 0xffffffe ;  /* 0x0ffffffe00047836 */ /* 0x001fc40000000000 */
[----:B------:R-:W-:Y:S02]  /*0520*/  IMAD.MOV R0, RZ, RZ, -R12 ;  /* 0x000000ffff007224 */ /* 0x000fe400078e0a0c */
[----:B------:R0:W1:Y:S02]  /*0530*/  F2I.FTZ.U32.TRUNC.NTZ R5, R4 ;  /* 0x0000000400057305 */ /* 0x000064000021f000 */
[----:B0-----:R-:W-:Y:S02]  /*0540*/  IMAD.MOV.U32 R4, RZ, RZ, RZ ;  /* 0x000000ffff047224 */ /* 0x001fe400078e00ff */
[----:B-1----:R-:W-:-:S04]  /*0550*/  IMAD.MOV R8, RZ, RZ, -R5 ;  /* 0x000000ffff087224 */ /* 0x002fc800078e0a05 */
[----:B------:R-:W-:Y:S02]  /*0560*/  IMAD R11, R8, R9, RZ ;  /* 0x00000009080b7224 */ /* 0x000fe400078e02ff */
[----:B------:R-:W-:Y:S02]  /*0570*/  IMAD.MOV.U32 R8, RZ, RZ, R10 ;  /* 0x000000ffff087224 */ /* 0x000fe400078e000a */
[----:B------:R-:W-:-:S06]  /*0580*/  IMAD.HI.U32 R5, R5, R11, R4 ;  /* 0x0000000b05057227 */ /* 0x000fcc00078e0004 */
[----:B------:R-:W-:-:S04]  /*0590*/  IMAD.HI.U32 R5, R5, R8, RZ ;  /* 0x0000000805057227 */ /* 0x000fc800078e00ff */
[----:B------:R-:W-:-:S05]  /*05a0*/  IMAD R0, R5, R0, R8 ;  /* 0x0000000005007224 */ /* 0x000fca00078e0208 */
[----:B------:R-:W-:-:S13]  /*05b0*/  ISETP.GT.U32.AND P1, PT, R9, R0, PT ;  /* 0x000000000900720c */ /* 0x000fda0003f24070 */
[----:B------:R-:W-:Y:S02]  /*05c0*/  @!P1 IMAD.IADD R0, R0, 0x1, -R9 ;  /* 0x0000000100009824 */ /* 0x000fe400078e0a09 */
[----:B------:R-:W-:Y:S01]  /*05d0*/  @!P1 VIADD R5, R5, 0x1 ;  /* 0x0000000105059836 */ /* 0x000fe20000000000 */
[----:B------:R-:W-:Y:S02]  /*05e0*/  ISETP.NE.AND P1, PT, R6, RZ, PT ;  /* 0x000000ff0600720c */ /* 0x000fe40003f25270 */
[----:B------:R-:W-:Y:S02]  /*05f0*/  ISETP.GE.U32.AND P0, PT, R0, R9, PT ;  /* 0x000000090000720c */ /* 0x000fe40003f06070 */
[----:B------:R-:W-:-:S04]  /*0600*/  LOP3.LUT R0, R7, R6, RZ, 0x3c, !PT ;  /* 0x0000000607007212 */ /* 0x000fc800078e3cff */
[----:B------:R-:W-:Y:S01]  /*0610*/  ISETP.GE.AND P2, PT, R0, RZ, PT ;  /* 0x000000ff0000720c */ /* 0x000fe20003f46270 */
[----:B------:R-:W-:-:S06]  /*0620*/  VIADD R0, R2, 0x3f ;  /* 0x0000003f02007836 */ /* 0x000fcc0000000000 */
[----:B------:R-:W-:-:S04]  /*0630*/  @P0 VIADD R5, R5, 0x1 ;  /* 0x0000000105050836 */ /* 0x000fc80000000000 */
[----:B------:R-:W-:Y:S01]  /*0640*/  IMAD.MOV.U32 R4, RZ, RZ, R5 ;  /* 0x000000ffff047224 */ /* 0x000fe200078e0005 */
[----:B------:R-:W-:-:S03]  /*0650*/  SHF.R.S32.HI R5, RZ, 0x1f, R0 ;  /* 0x0000001fff057819 */ /* 0x000fc60000011400 */
[----:B------:R-:W-:Y:S01]  /*0660*/  @!P2 IMAD.MOV R4, RZ, RZ, -R4 ;  /* 0x000000ffff04a224 */ /* 0x000fe200078e0a04 */
[----:B------:R-:W-:Y:S02]  /*0670*/  @!P1 LOP3.LUT R4, RZ, R6, RZ, 0x33, !PT ;  /* 0x00000006ff049212 */ /* 0x000fe400078e33ff */
[----:B------:R-:W-:-:S03]  /*0680*/  LEA.HI R5, R5, R0, RZ, 0x6 ;  /* 0x0000000005057211 */ /* 0x000fc600078f30ff */
[----:B------:R-:W-:Y:S02]  /*0690*/  IMAD.SHL.U32 R8, R4, 0x8, RZ ;  /* 0x0000000804087824 */ /* 0x000fe400078e00ff */
[----:B------:R-:W-:-:S03]  /*06a0*/  IMAD.MOV R4, RZ, RZ, -R4 ;  /* 0x000000ffff047224 */ /* 0x000fc600078e0a04 */
[----:B------:R-:W-:Y:S01]  /*06b0*/  LEA.HI.SX32 R5, R5, -R8, 0x1a ;  /* 0x8000000805057211 */ /* 0x000fe200078fd2ff */
[----:B------:R-:W-:-:S03]  /*06c0*/  IMAD R6, R6, R4, R7 ;  /* 0x0000000406067224 */ /* 0x000fc600078e0207 */
[----:B------:R-:W-:Y:S02]  /*06d0*/  VIMNMX R13, R5, 0x8, PT ;  /* 0x00000008050d7848 */ /* 0x000fe40003fe0100 */
[----:B------:R-:W-:Y:S02]  /*06e0*/  IABS R11, R6 ;  /* 0x00000006000b7213 */ /* 0x000fe40000000000 */
[----:B------:R-:W-:-:S04]  /*06f0*/  IABS R9, R13 ;  /* 0x0000000d00097213 */ /* 0x000fc80000000000 */
[----:B------:R-:W0:Y:S08]  /*0700*/  I2F.RP R0, R9 ;  /* 0x0000000900007306 */ /* 0x000e300000209400 */
[----:B0-----:R-:W0:Y:S02]  /*0710*/  MUFU.RCP R0, R0 ;  /* 0x0000000000007308 */ /* 0x001e240000001000 */
[----:B0-----:R-:W-:-:S06]  /*0720*/  VIADD R5, R0, 0xffffffe ;  /* 0x0ffffffe00057836 */ /* 0x001fcc0000000000 */
[----:B------:R-:W0:Y:S02]  /*0730*/  F2I.FTZ.U32.TRUNC.NTZ R5, R5 ;  /* 0x0000000500057305 */ /* 0x000e24000021f000 */
[----:B0-----:R-:W-:-:S04]  /*0740*/  IMAD.MOV R10, RZ, RZ, -R5 ;  /* 0x000000ffff0a7224 */ /* 0x001fc800078e0a05 */
[----:B------:R-:W-:Y:S01]  /*0750*/  IMAD.MOV.U32 R4, RZ, RZ, R10 ;  /* 0x000000ffff047224 */ /* 0x000fe200078e000a */
[----:B------:R-:W-:-:S03]  /*0760*/  IABS R10, R13 ;  /* 0x0000000d000a7213 */ /* 0x000fc60000000000 */
[----:B------:R-:W-:Y:S02]  /*0770*/  IMAD R7, R4, R9, RZ ;  /* 0x0000000904077224 */ /* 0x000fe400078e02ff */
[----:B------:R-:W-:Y:S02]  /*0780*/  IMAD.MOV.U32 R4, RZ, RZ, RZ ;  /* 0x000000ffff047224 */ /* 0x000fe400078e00ff */
[----:B------:R-:W-:Y:S02]  /*0790*/  IMAD.MOV R0, RZ, RZ, -R10 ;  /* 0x000000ffff007224 */ /* 0x000fe400078e0a0a */
[----:B------:R-:W-:-:S06]  /*07a0*/  IMAD.HI.U32 R4, R5, R7, R4 ;  /* 0x0000000705047227 */ /* 0x000fcc00078e0004 */
[----:B------:R-:W-:-:S04]  /*07b0*/  IMAD.HI.U32 R4, R4, R11, RZ ;  /* 0x0000000b04047227 */ /* 0x000fc800078e00ff */
[----:B------:R-:W-:Y:S01]  /*07c0*/  IMAD R0, R4, R0, R11 ;  /* 0x0000000004007224 */ /* 0x000fe200078e020b */
[----:B------:R-:W-:-:S04]  /*07d0*/  CS2R R10, SRZ ;  /* 0x00000000000a7805 */ /* 0x000fc8000001ff00 */
[----:B------:R-:W-:-:S13]  /*07e0*/  ISETP.GT.U32.AND P1, PT, R9, R0, PT ;  /* 0x000000000900720c */ /* 0x000fda0003f24070 */
[----:B------:R-:W-:Y:S02]  /*07f0*/  @!P1 IMAD.IADD R0, R0, 0x1, -R9 ;  /* 0x0000000100009824 */ /* 0x000fe400078e0a09 */
[----:B------:R-:W-:Y:S01]  /*0800*/  @!P1 VIADD R4, R4, 0x1 ;  /* 0x0000000104049836 */ /* 0x000fe20000000000 */
[----:B------:R-:W-:Y:S02]  /*0810*/  ISETP.NE.AND P1, PT, R13, RZ, PT ;  /* 0x000000ff0d00720c */ /* 0x000fe40003f25270 */
[----:B------:R-:W-:Y:S02]  /*0820*/  ISETP.GE.U32.AND P0, PT, R0, R9, PT ;  /* 0x000000090000720c */ /* 0x000fe40003f06070 */
[----:B------:R-:W-:-:S04]  /*0830*/  LOP3.LUT R0, R6, R13, RZ, 0x3c, !PT ;  /* 0x0000000d06007212 */ /* 0x000fc800078e3cff */
[----:B------:R-:W-:-:S07]  /*0840*/  ISETP.GE.AND P2, PT, R0, RZ, PT ;  /* 0x000000ff0000720c */ /* 0x000fce0003f46270 */
[----:B------:R-:W-:Y:S01]  /*0850*/  @P0 VIADD R4, R4, 0x1 ;  /* 0x0000000104040836 */ /* 0x000fe20000000000 */
[----:B------:R-:W-:-:S05]  /*0860*/  PLOP3.LUT P0, PT, PT, PT, UP0, 0x80, 0x0 ;  /* 0x000000000000781c */ /* 0x000fca0003f0f008 */
[----:B------:R-:W-:Y:S01]  /*0870*/  @!P2 IMAD.MOV R4, RZ, RZ, -R4 ;  /* 0x000000ffff04a224 */ /* 0x000fe200078e0a04 */
[----:B------:R-:W-:-:S05]  /*0880*/  @!P1 LOP3.LUT R4, RZ, R13, RZ, 0x33, !PT ;  /* 0x0000000dff049212 */ /* 0x000fca00078e33ff */
[----:B------:R-:W-:Y:S02]  /*0890*/  IMAD.MOV R0, RZ, RZ, -R4 ;  /* 0x000000ffff007224 */ /* 0x000fe400078e0a04 */
[----:B------:R-:W-:Y:S02]  /*08a0*/  IMAD.SHL.U32 R164, R4, 0x40, RZ ;  /* 0x0000004004a47824 */ /* 0x000fe400078e00ff */
[----:B------:R-:W-:Y:S01]  /*08b0*/  IMAD R0, R13, R0, R6 ;  /* 0x000000000d007224 */ /* 0x000fe200078e0206 */
[----:B------:R-:W-:Y:S01]  /*08c0*/  CS2R R12, SRZ ;  /* 0x00000000000c7805 */ /* 0x000fe2000001ff00 */
[----:B------:R-:W-:Y:S02]  /*08d0*/  VIADD R172, R164, 0x1 ;  /* 0x00000001a4ac7836 */ /* 0x000fe40000000000 */
[----:B------:R-:W-:Y:S01]  /*08e0*/  IMAD.IADD R0, R8, 0x1, R0 ;  /* 0x0000000108007824 */ /* 0x000fe200078e0200 */
[----:B------:R-:W-:Y:S01]  /*08f0*/  CS2R R8, SRZ ;  /* 0x0000000000087805 */ /* 0x000fe2000001ff00 */
[----:B------:R-:W-:-:S02]  /*0900*/  VIADD R171, R164, 0x2 ;  /* 0x00000002a4ab7836 */ /* 0x000fc40000000000 */
[----:B------:R-:W-:Y:S02]  /*0910*/  IMAD R167, R0, 0x40, R167 ;  /* 0x0000004000a77824 */ /* 0x000fe400078e02a7 */
[C---:B------:R-:W-:Y:S02]  /*0920*/  VIADD R170, R164.reuse, 0x3 ;  /* 0x00000003a4aa7836 */ /* 0x040fe40000000000 */
[C---:B------:R-:W-:Y:S02]  /*0930*/  VIADD R169, R164.reuse, 0x4 ;  /* 0x00000004a4a97836 */ /* 0x040fe40000000000 */
[C---:B------:R-:W-:Y:S02]  /*0940*/  VIADD R168, R164.reuse, 0x5 ;  /* 0x00000005a4a87836 */ /* 0x040fe40000000000 */
[C---:B------:R-:W-:Y:S02]  /*0950*/  VIADD R163, R164.reuse, 0x6 ;  /* 0x00000006a4a37836 */ /* 0x040fe40000000000 */
[----:B------:R-:W-:-:S02]  /*0960*/  VIADD R162, R164, 0x7 ;  /* 0x00000007a4a27836 */ /* 0x000fc40000000000 */
[C---:B------:R-:W-:Y:S02]  /*0970*/  VIADD R161, R164.reuse, 0x8 ;  /* 0x00000008a4a17836 */ /* 0x040fe40000000000 */
        /* <DEDUP_REMOVED lines=54> */
[----:B------:R-:W-:Y:S02]  /*0ce0*/  VIADD R200, R164, 0x3f ;  /* 0x0000003fa4c87836 */ /* 0x000fe40000000000 */
[----:B------:R-:W-:Y:S01]  /*0cf0*/  VIADD R176, R167, 0x20 ;  /* 0x00000020a7b07836 */ /* 0x000fe20000000000 */
[----:B------:R-:W-:Y:S06]  /*0d00*/  @!P0 BRA `(.L_x_0) ;  /* 0x000000b800908947 */ /* 0x000fec0003800000 */
[----:B------:R-:W-:Y:S01]  /*0d10*/  IABS R13, R2 ;  /* 0x00000002000d7213 */ /* 0x000fe20000000000 */
[----:B------:R-:W-:Y:S01]  /*0d20*/  ULDC UR11, c[0x0][0x240] ;  /* 0x00009000000b7ab9 */ /* 0x000fe20000000800 */
[----:B------:R-:W-:Y:S01]  /*0d30*/  IABS R4, R3 ;  /* 0x0000000300047213 */ /* 0x000fe20000000000 */
[----:B------:R-:W-:Y:S01]  /*0d40*/  ULDC.64 UR6, c[0x0][0x218] ;  /* 0x0000860000067ab9 */ /* 0x000fe20000000a00 */
[----:B------:R-:W0:Y:S01]  /*0d50*/  I2F.RP R10, R13 ;  /* 0x0000000d000a7306 */ /* 0x000e220000209400 */
[----:B------:R-:W-:Y:S01]  /*0d60*/  IABS R15, R200 ;  /* 0x000000c8000f7213 */ /* 0x000fe20000000000 */
[----:B------:R-:W1:Y:S01]  /*0d70*/  LDC R99, c[0x0][0x238] ;  /* 0x00008e00ff637b82 */ /* 0x000e620000000800 */
[----:B------:R-:W-:Y:S01]  /*0d80*/  ISETP.GE.AND P2, PT, R167, RZ, PT ;  /* 0x000000ffa700720c */ /* 0x000fe20003f46270 */
[----:B------:R-:W-:Y:S01]  /*0d90*/  ULDC UR60, c[0x0][0x234] ;  /* 0x00008d00003c7ab9 */ /* 0x000fe20000000800 */
[----:B------:R-:W-:Y:S02]  /*0da0*/  ISETP.GE.AND P6, PT, R176, RZ, PT ;  /* 0x000000ffb000720c */ /* 0x000fe40003fc6270 */
[----:B------:R-:W-:-:S02]  /*0db0*/  CS2R R144, SRZ ;  /* 0x0000000000907805 */ /* 0x000fc4000001ff00 */
[----:B------:R-:W-:Y:S01]  /*0dc0*/  ISETP.GE.AND P5, PT, R200, RZ, PT ;  /* 0x000000ffc800720c */ /* 0x000fe20003fa6270 */
[----:B------:R-:W2:Y:S01]  /*0dd0*/  I2F.RP R5, R4 ;  /* 0x0000000400057306 */ /* 0x000ea20000209400 */
[----:B------:R-:W-:Y:S02]  /*0de0*/  IABS R16, R196 ;  /* 0x000000c400107213 */ /* 0x000fe40000000000 */
[----:B------:R-:W-:Y:S02]  /*0df0*/  CS2R R146, SRZ ;  /* 0x0000000000927805 */ /* 0x000fe4000001ff00 */
[----:B------:R-:W-:Y:S02]  /*0e00*/  IABS R17, R193 ;  /* 0x000000c100117213 */ /* 0x000fe40000000000 */
[----:B------:R-:W-:Y:S02]  /*0e10*/  CS2R R120, SRZ ;  /* 0x0000000000787805 */ /* 0x000fe4000001ff00 */
[----:B------:R-:W-:-:S02]  /*0e20*/  IABS R19, R191 ;  /* 0x000000bf00137213 */ /* 0x000fc40000000000 */
[----:B------:R-:W-:Y:S02]  /*0e30*/  CS2R R122, SRZ ;  /* 0x00000000007a7805 */ /* 0x000fe4000001ff00 */
[----:B------:R-:W-:Y:S01]  /*0e40*/  IABS R20, R190 ;  /* 0x000000be00147213 */ /* 0x000fe20000000000 */
[----:B0-----:R-:W0:Y:S01]  /*0e50*/  MUFU.RCP R10, R10 ;  /* 0x0000000a000a7308 */ /* 0x001e220000001000 */
[----:B------:R-:W-:Y:S02]  /*0e60*/  IABS R21, R189 ;  /* 0x000000bd00157213 */ /* 0x000fe40000000000 */
[----:B------:R-:W-:Y:S02]  /*0e70*/  CS2R R140, SRZ ;  /* 0x00000000008c7805 */ /* 0x000fe4000001ff00 */
[----:B------:R-:W-:Y:S02]  /*0e80*/  IABS R22, R188 ;  /* 0x000000bc00167213 */ /* 0x000fe40000000000 */
[----:B------:R-:W-:-:S02]  /*0e90*/  CS2R R142, SRZ ;  /* 0x00000000008e7805 */ /* 0x000fc4000001ff00 */
[----:B------:R-:W-:Y:S02]  /*0ea0*/  IABS R24, R187 ;  /* 0x000000bb00187213 */ /* 0x000fe40000000000 */
[----:B------:R-:W-:Y:S02]  /*0eb0*/  CS2R R136, SRZ ;  /* 0x0000000000887805 */ /* 0x000fe4000001ff00 */
[----:B------:R-:W-:Y:S01]  /*0ec0*/  IABS R25, R186 ;  /* 0x000000ba00197213 */ /* 0x000fe20000000000 */
[----:B--2---:R-:W2:Y:S01]  /*0ed0*/  MUFU.RCP R5, R5 ;  /* 0x0000000500057308 */ /* 0x004ea20000001000 */
[----:B------:R-:W-:Y:S01]  /*0ee0*/  IABS R26, R181 ;  /* 0x000000b5001a7213 */ /* 0x000fe20000000000 */
[C---:B-1----:R-:W-:Y:S01]  /*0ef0*/  IMAD R64, R99.reuse, 0x7, RZ ;  /* 0x0000000763407824 */ /* 0x042fe200078e02ff */
[----:B------:R-:W-:Y:S01]  /*0f00*/  IABS R27, R182 ;  /* 0x000000b6001b7213 */ /* 0x000fe20000000000 */
[C---:B------:R-:W-:Y:S01]  /*0f10*/  IMAD R66, R99.reuse, 0x5, RZ ;  /* 0x0000000563427824 */ /* 0x040fe200078e02ff */
[----:B------:R-:W-:Y:S01]  /*0f20*/  IABS R28, R183 ;  /* 0x000000b7001c7213 */ /* 0x000fe20000000000 */
[----:B------:R-:W-:Y:S01]  /*0f30*/  IMAD R68, R99, 0x3, RZ ;  /* 0x0000000363447824 */ /* 0x000fe200078e02ff */
[----:B------:R-:W-:-:S02]  /*0f40*/  IABS R29, R184 ;  /* 0x000000b8001d7213 */ /* 0x000fc40000000000 */
[----:B------:R-:W-:Y:S01]  /*0f50*/  CS2R R138, SRZ ;  /* 0x00000000008a7805 */ /* 0x000fe2000001ff00 */
[----:B0-----:R-:W-:Y:S01]  /*0f60*/  VIADD R8, R10, 0xffffffe ;  /* 0x0ffffffe0a087836 */ /* 0x001fe20000000000 */
[----:B------:R-:W-:Y:S02]  /*0f70*/  IABS R10, R176 ;  /* 0x000000b0000a7213 */ /* 0x000fe40000000000 */
[----:B------:R-:W-:Y:S02]  /*0f80*/  CS2R R112, SRZ ;  /* 0x0000000000707805 */ /* 0x000fe4000001ff00 */
[----:B------:R-:W-:Y:S01]  /*0f90*/  IABS R31, R178 ;  /* 0x000000b2001f7213 */ /* 0x000fe20000000000 */
[----:B------:R0:W1:Y:S01]  /*0fa0*/  F2I.FTZ.U32.TRUNC.NTZ R9, R8 ;  /* 0x0000000800097305 */ /* 0x000062000021f000 */
[----:B------:R-:W-:Y:S02]  /*0fb0*/  IABS R45, R180 ;  /* 0x000000b4002d7213 */ /* 0x000fe40000000000 */
[----:B------:R-:W-:-:S02]  /*0fc0*/  CS2R R114, SRZ ;  /* 0x0000000000727805 */ /* 0x000fc4000001ff00 */
[----:B------:R-:W-:Y:S01]  /*0fd0*/  IABS R46, R177 ;  /* 0x000000b1002e7213 */ /* 0x000fe20000000000 */
[----:B--2---:R-:W-:Y:S01]  /*0fe0*/  VIADD R6, R5, 0xffffffe ;  /* 0x0ffffffe05067836 */ /* 0x004fe20000000000 */
[----:B------:R-:W-:Y:S02]  /*0ff0*/  IABS R47, R33 ;  /* 0x00000021002f7213 */ /* 0x000fe40000000000 */
[----:B------:R-:W-:Y:S02]  /*1000*/  CS2R R116, SRZ ;  /* 0x0000000000747805 */ /* 0x000fe4000001ff00 */
[----:B------:R-:W-:Y:S01]  /*1010*/  IABS R49, R0 ;  /* 0x0000000000317213 */ /* 0x000fe20000000000 */
[----:B------:R2:W3:Y:S01]  /*1020*/  F2I.FTZ.U32.TRUNC.NTZ R7, R6 ;  /* 0x0000000600077305 */ /* 0x0004e2000021f000 */
[----:B0-----:R-:W-:Y:S01]  /*1030*/  IMAD.MOV.U32 R8, RZ, RZ, RZ ;  /* 0x000000ffff087224 */ /* 0x001fe200078e00ff */
[----:B------:R-:W-:Y:S02]  /*1040*/  IABS R53, R35 ;  /* 0x0000002300357213 */ /* 0x000fe40000000000 */
[----:B------:R-:W-:-:S02]  /*1050*/  CS2R R118, SRZ ;  /* 0x0000000000767805 */ /* 0x000fc4000001ff00 */
[----:B------:R-:W-:Y:S02]  /*1060*/  IABS R51, R32 ;  /* 0x0000002000337213 */ /* 0x000fe40000000000 */
[----:B------:R-:W-:Y:S02]  /*1070*/  CS2R R132, SRZ ;  /* 0x0000000000847805 */ /* 0x000fe4000001ff00 */
[----:B------:R-:W-:Y:S01]  /*1080*/  IABS R55, R39 ;  /* 0x0000002700377213 */ /* 0x000fe20000000000 */
[----:B-1----:R-:W-:Y:S01]  /*1090*/  IMAD.MOV R12, RZ, RZ, -R9 ;  /* 0x000000ffff0c7224 */ /* 0x002fe200078e0a09 */
[----:B------:R-:W-:Y:S01]  /*10a0*/  IABS R57, R40 ;  /* 0x0000002800397213 */ /* 0x000fe20000000000 */
[----:B--2---:R-:W-:Y:S01]  /*10b0*/  IMAD.MOV.U32 R6, RZ, RZ, RZ ;  /* 0x000000ffff067224 */ /* 0x004fe200078e00ff */
[----:B------:R-:W-:Y:S01]  /*10c0*/  IABS R48, R42 ;  /* 0x0000002a00307213 */ /* 0x000fe20000000000 */
[----:B------:R-:W-:Y:S01]  /*10d0*/  IMAD R11, R12, R13, RZ ;  /* 0x0000000d0c0b7224 */ /* 0x000fe200078e02ff */
[----:B------:R-:W-:-:S02]  /*10e0*/  IABS R12, R167 ;  /* 0x000000a7000c7213 */ /* 0x000fc40000000000 */
[----:B------:R-:W-:Y:S02]  /*10f0*/  CS2R R134, SRZ ;  /* 0x0000000000867805 */ /* 0x000fe4000001ff00 */
[----:B------:R-:W-:Y:S01]  /*1100*/  IABS R59, R152 ;  /* 0x00000098003b7213 */ /* 0x000fe20000000000 */
[----:B------:R-:W-:Y:S01]  /*1110*/  IMAD.HI.U32 R9, R9, R11, R8 ;  /* 0x0000000b09097227 */ /* 0x000fe200078e0008 */
[----:B------:R-:W-:Y:S02]  /*1120*/  IABS R61, R153 ;  /* 0x00000099003d7213 */ /* 0x000fe40000000000 */
[----:B------:R-:W-:Y:S02]  /*1130*/  CS2R R128, SRZ ;  /* 0x0000000000807805 */ /* 0x000fe4000001ff00 */
[----:B------:R-:W-:Y:S01]  /*1140*/  IABS R63, R154 ;  /* 0x0000009a003f7213 */ /* 0x000fe20000000000 */
[----:B---3--:R-:W-:Y:S01]  /*1150*/  IMAD.MOV R11, RZ, RZ, -R7 ;  /* 0x000000ffff0b7224 */ /* 0x008fe200078e0a07 */
[----:B------:R-:W-:Y:S01]  /*1160*/  IABS R65, R155 ;  /* 0x0000009b00417213 */ /* 0x000fe20000000000 */
[----:B------:R-:W-:Y:S01]  /*1170*/  IMAD.HI.U32 R5, R9, R10, RZ ;  /* 0x0000000a09057227 */ /* 0x000fe200078e00ff */
[----:B------:R-:W-:-:S02]  /*1180*/  IABS R67, R156 ;  /* 0x0000009c00437213 */ /* 0x000fc40000000000 */
[----:B------:R-:W-:Y:S02]  /*1190*/  CS2R R130, SRZ ;  /* 0x0000000000827805 */ /* 0x000fe4000001ff00 */
[----:B------:R-:W-:Y:S01]  /*11a0*/  IABS R52, R157 ;  /* 0x0000009d00347213 */ /* 0x000fe20000000000 */
[----:B------:R-:W-:Y:S01]  /*11b0*/  IMAD.HI.U32 R9, R9, R12, RZ ;  /* 0x0000000c09097227 */ /* 0x000fe200078e00ff */
[----:B------:R-:W-:Y:S02]  /*11c0*/  IABS R54, R158 ;  /* 0x0000009e00367213 */ /* 0x000fe40000000000 */
[----:B------:R-:W-:Y:S02]  /*11d0*/  CS2R R104, SRZ ;  /* 0x0000000000687805 */ /* 0x000fe4000001ff00 */
[----:B------:R-:W-:Y:S01]  /*11e0*/  IABS R56, R159 ;  /* 0x0000009f00387213 */ /* 0x000fe20000000000 */
[----:B------:R-:W-:Y:S01]  /*11f0*/  IMAD.MOV R8, RZ, RZ, -R5 ;  /* 0x000000ffff087224 */ /* 0x000fe200078e0a05 */
[----:B------:R-:W-:Y:S01]  /*1200*/  IABS R58, R160 ;  /* 0x000000a0003a7213 */ /* 0x000fe20000000000 */
[----:B------:R-:W-:Y:S01]  /*1210*/  IMAD.MOV R14, RZ, RZ, -R9 ;  /* 0x000000ffff0e7224 */ /* 0x000fe200078e0a09 */
[----:B------:R-:W-:Y:S01]  /*1220*/  IABS R77, R162 ;  /* 0x000000a2004d7213 */ /* 0x000fe20000000000 */
[----:B------:R-:W-:Y:S01]  /*1230*/  IMAD R9, R13, R8, R10 ;  /* 0x000000080d097224 */ /* 0x000fe200078e020a */
[----:B------:R-:W-:Y:S01]  /*1240*/  IABS R79, R163 ;  /* 0x000000a3004f7213 */ /* 0x000fe20000000000 */
[----:B------:R-:W-:Y:S01]  /*1250*/  IMAD R11, R11, R4, RZ ;  /* 0x000000040b0b7224 */ /* 0x000fe200078e02ff */
[----:B------:R-:W-:Y:S01]  /*1260*/  IABS R81, R168 ;  /* 0x000000a800517213 */ /* 0x000fe20000000000 */
[C---:B------:R-:W-:Y:S01]  /*1270*/  IMAD R10, R13.reuse, R14, R12 ;  /* 0x0000000e0d0a7224 */ /* 0x040fe200078e020c */
[----:B------:R-:W-:Y:S01]  /*1280*/  ISETP.GT.U32.AND P0, PT, R13, R9, PT ;  /* 0x000000090d00720c */ /* 0x000fe20003f04070 */
[----:B------:R-:W-:Y:S01]  /*1290*/  IMAD.HI.U32 R5, R7, R11, R6 ;  /* 0x0000000b07057227 */ /* 0x000fe200078e0006 */
[----:B------:R-:W-:-:S02]  /*12a0*/  IABS R11, R199 ;  /* 0x000000c7000b7213 */ /* 0x000fc40000000000 */
[----:B------:R-:W-:Y:S02]  /*12b0*/  CS2R R106, SRZ ;  /* 0x00000000006a7805 */ /* 0x000fe4000001ff00 */
[----:B------:R-:W-:Y:S01]  /*12c0*/  ISETP.GT.U32.AND P1, PT, R13, R10, PT ;  /* 0x0000000a0d00720c */ /* 0x000fe20003f24070 */
[----:B------:R-:W-:Y:S01]  /*12d0*/  IMAD.MOV.U32 R7, RZ, RZ, R15 ;  /* 0x000000ffff077224 */ /* 0x000fe200078e000f */
[----:B------:R-:W-:Y:S01]  /*12e0*/  IABS R12, R166 ;  /* 0x000000a6000c7213 */ /* 0x000fe20000000000 */
[C---:B------:R-:W-:Y:S01]  /*12f0*/  IMAD.HI.U32 R18, R5.reuse, R20, RZ ;  /* 0x0000001405127227 */ /* 0x040fe200078e00ff */
[----:B------:R-:W-:Y:S02]  /*1300*/  IABS R14, R197 ;  /* 0x000000c5000e7213 */ /* 0x000fe40000000000 */
[----:B------:R-:W-:Y:S02]  /*1310*/  CS2R R108, SRZ ;  /* 0x00000000006c7805 */ /* 0x000fe4000001ff00 */
[----:B------:R-:W-:Y:S01]  /*1320*/  IABS R83, R169 ;  /* 0x000000a900537213 */ /* 0x000fe20000000000 */
[----:B------:R-:W-:Y:S01]  /*1330*/  IMAD.HI.U32 R6, R5, R7, RZ ;  /* 0x0000000705067227 */ /* 0x000fe200078e00ff */
[----:B------:R-:W-:-:S02]  /*1340*/  SHF.R.S32.HI R93, RZ, 0x1f, R64 ;  /* 0x0000001fff5d7819 */ /* 0x000fc40000011440 */
[----:B------:R-:W-:Y:S02]  /*1350*/  CS2R R110, SRZ ;  /* 0x00000000006e7805 */ /* 0x000fe4000001ff00 */
[----:B------:R-:W-:Y:S01]  /*1360*/  SHF.R.S32.HI R95, RZ, 0x1f, R66 ;  /* 0x0000001fff5f7819 */ /* 0x000fe20000011442 */
[----:B------:R-:W-:Y:S01]  /*1370*/  IMAD.MOV R8, RZ, RZ, -R6 ;  /* 0x000000ffff087224 */ /* 0x000fe200078e0a06 */
[----:B------:R-:W-:Y:S01]  /*1380*/  SHF.R.S32.HI R97, RZ, 0x1f, R68 ;  /* 0x0000001fff617819 */ /* 0x000fe20000011444 */
[----:B------:R-:W-:Y:S01]  /*1390*/  @!P0 IMAD.IADD R9, R9, 0x1, -R13 ;  /* 0x0000000109098824 */ /* 0x000fe200078e0a0d */
[----:B------:R-:W-:Y:S01]  /*13a0*/  CS2R R124, SRZ ;  /* 0x00000000007c7805 */ /* 0x000fe2000001ff00 */
[----:B------:R-:W-:Y:S01]  /*13b0*/  IMAD R7, R4, R8, R7 ;  /* 0x0000000804077224 */ /* 0x000fe200078e0207 */
[----:B------:R-:W-:Y:S01]  /*13c0*/  CS2R R126, SRZ ;  /* 0x00000000007e7805 */ /* 0x000fe2000001ff00 */
[----:B------:R-:W-:Y:S01]  /*13d0*/  @!P1 IMAD.IADD R10, R10, 0x1, -R13 ;  /* 0x000000010a0a9824 */ /* 0x000fe200078e0a0d */
[----:B------:R-:W-:Y:S01]  /*13e0*/  ISETP.GT.U32.AND P1, PT, R13, R9, PT ;  /* 0x000000090d00720c */ /* 0x000fe20003f24070 */
[----:B------:R-:W-:Y:S01]  /*13f0*/  IMAD.HI.U32 R6, R5, R11, RZ ;  /* 0x0000000b05067227 */ /* 0x000fe200078e00ff */
[----:B------:R-:W-:-:S02]  /*1400*/  ISETP.GT.U32.AND P3, PT, R4, R7, PT ;  /* 0x000000070400720c */ /* 0x000fc40003f64070 */
[----:B------:R-:W-:Y:S01]  /*1410*/  ISETP.GT.U32.AND P4, PT, R13, R10, PT ;  /* 0x0000000a0d00720c */ /* 0x000fe20003f84070 */
[----:B------:R-:W-:Y:S02]  /*1420*/  IMAD.MOV R6, RZ, RZ, -R6 ;  /* 0x000000ffff067224 */ /* 0x000fe400078e0a06 */
[----:B------:R-:W-:-:S04]  /*1430*/  IMAD.HI.U32 R8, R5, R12, RZ ;  /* 0x0000000c05087227 */ /* 0x000fc800078e00ff */
[C---:B------:R-:W-:Y:S02]  /*1440*/  IMAD R6, R4.reuse, R6, R11 ;  /* 0x0000000604067224 */ /* 0x040fe400078e020b */
[--C-:B------:R-:W-:Y:S01]  /*1450*/  @!P1 IMAD.IADD R9, R9, 0x1, -R13.reuse ;  /* 0x0000000109099824 */ /* 0x100fe200078e0a0d */
[----:B------:R-:W-:Y:S01]  /*1460*/  ISETP.GE.AND P1, PT, R199, RZ, PT ;  /* 0x000000ffc700720c */ /* 0x000fe20003f26270 */
[----:B------:R-:W-:Y:S01]  /*1470*/  @!P3 IMAD.IADD R7, R7, 0x1, -R4 ;  /* 0x000000010707b824 */ /* 0x000fe200078e0a04 */
[----:B------:R-:W-:Y:S01]  /*1480*/  ISETP.GT.U32.AND P0, PT, R4, R6, PT ;  /* 0x000000060400720c */ /* 0x000fe20003f04070 */
[----:B------:R-:W-:Y:S01]  /*1490*/  @!P4 IMAD.IADD R10, R10, 0x1, -R13 ;  /* 0x000000010a0ac824 */ /* 0x000fe200078e0a0d */
[----:B------:R-:W-:Y:S01]  /*14a0*/  ISETP.GE.AND P4, PT, R166, RZ, PT ;  /* 0x000000ffa600720c */ /* 0x000fe20003f86270 */
[----:B------:R-:W-:Y:S01]  /*14b0*/  IMAD.MOV R11, RZ, RZ, -R8 ;  /* 0x000000ffff0b7224 */ /* 0x000fe200078e0a08 */
[----:B------:R-:W-:Y:S01]  /*14c0*/  ISETP.GT.U32.AND P3, PT, R4, R7, PT ;  /* 0x000000070400720c */ /* 0x000fe20003f64070 */
[----:B------:R-:W-:-:S02]  /*14d0*/  IMAD.MOV.U32 R166, RZ, RZ, R9 ;  /* 0x000000ffffa67224 */ /* 0x000fc400078e0009 */
[----:B------:R-:W-:Y:S01]  /*14e0*/  IMAD R9, R4, R11, R12 ;  /* 0x0000000b04097224 */ /* 0x000fe200078e020c */
[----:B------:R-:W-:Y:S01]  /*14f0*/  IABS R11, R165 ;  /* 0x000000a5000b7213 */ /* 0x000fe20000000000 */
[----:B------:R-:W-:Y:S01]  /*1500*/  @!P2 IMAD.MOV R10, RZ, RZ, -R10 ;  /* 0x000000ffff0aa224 */ /* 0x000fe200078e0a0a */
[----:B------:R-:W-:Y:S01]  /*1510*/  ISETP.GE.AND P2, PT, R165, RZ, PT ;  /* 0x000000ffa500720c */ /* 0x000fe20003f46270 */
[----:B------:R-:W-:Y:S01]  /*1520*/  @!P6 IMAD.MOV R166, RZ, RZ, -R166 ;  /* 0x000000ffffa6e224 */ /* 0x000fe200078e0aa6 */
[----:B------:R-:W-:Y:S01]  /*1530*/  ISETP.NE.AND P6, PT, R2, RZ, PT ;  /* 0x000000ff0200720c */ /* 0x000fe20003fc5270 */
[--C-:B------:R-:W-:Y:S01]  /*1540*/  @!P0 IMAD.IADD R6, R6, 0x1, -R4.reuse ;  /* 0x0000000106068824 */ /* 0x100fe200078e0a04 */
[----:B------:R-:W-:Y:S01]  /*1550*/  LOP3.LUT R165, RZ, R2, RZ, 0x33, !PT ;  /* 0x00000002ffa57212 */ /* 0x000fe200078e33ff */
[----:B------:R-:W-:Y:S01]  /*1560*/  IMAD.HI.U32 R2, R5, R11, RZ ;  /* 0x0000000b05027227 */ /* 0x000fe200078e00ff */
[----:B------:R-:W-:Y:S02]  /*1570*/  IABS R12, R198 ;  /* 0x000000c6000c7213 */ /* 0x000fe40000000000 */
[----:B------:R-:W-:Y:S01]  /*1580*/  SEL R166, R165, R166, !P6 ;  /* 0x000000a6a5a67207 */ /* 0x000fe20007000000 */
[----:B------:R-:W-:Y:S01]  /*1590*/  @!P3 IMAD.IADD R7, R7, 0x1, -R4 ;  /* 0x000000010707b824 */ /* 0x000fe200078e0a04 */
[----:B------:R-:W-:Y:S01]  /*15a0*/  SEL R165, R165, R10, !P6 ;  /* 0x0000000aa5a57207 */ /* 0x000fe20007000000 */
[----:B------:R-:W-:Y:S01]  /*15b0*/  IMAD.MOV R10, RZ, RZ, -R2 ;  /* 0x000000ffff0a7224 */ /* 0x000fe200078e0a02 */
[C---:B------:R-:W-:Y:S01]  /*15c0*/  ISETP.GT.U32.AND P6, PT, R4.reuse, R9, PT ;  /* 0x000000090400720c */ /* 0x040fe20003fc4070 */
[----:B------:R-:W-:Y:S01]  /*15d0*/  IMAD.HI.U32 R8, R5, R12, RZ ;  /* 0x0000000c05087227 */ /* 0x000fe200078e00ff */
[----:B------:R-:W-:-:S02]  /*15e0*/  ISETP.GT.U32.AND P0, PT, R4, R6, PT ;  /* 0x000000060400720c */ /* 0x000fc40003f04070 */
[----:B------:R-:W-:Y:S01]  /*15f0*/  ISETP.GE.AND P3, PT, R198, RZ, PT ;  /* 0x000000ffc600720c */ /* 0x000fe20003f66270 */
[----:B------:R-:W-:-:S04]  /*1600*/  IMAD.HI.U32 R2, R5, R14, RZ ;  /* 0x0000000e05027227 */ /* 0x000fc800078e00ff */
[----:B------:R-:W-:Y:S02]  /*1610*/  IMAD.MOV R13, RZ, RZ, -R8 ;  /* 0x000000ffff0d7224 */ /* 0x000fe400078e0a08 */
[----:B------:R-:W-:Y:S02]  /*1620*/  IMAD.MOV R15, RZ, RZ, -R2 ;  /* 0x000000ffff0f7224 */ /* 0x000fe400078e0a02 */
[C---:B------:R-:W-:Y:S02]  /*1630*/  IMAD R8, R4.reuse, R10, R11 ;  /* 0x0000000a04087224 */ /* 0x040fe400078e020b */
[----:B------:R-:W-:Y:S02]  /*1640*/  IMAD.MOV.U32 R2, RZ, RZ, R7 ;  /* 0x000000ffff027224 */ /* 0x000fe400078e0007 */
[----:B------:R-:W-:Y:S02]  /*1650*/  @!P6 IMAD.IADD R9, R9, 0x1, -R4 ;  /* 0x000000010909e824 */ /* 0x000fe400078e0a04 */
[----:B------:R-:W-:Y:S01]  /*1660*/  @!P5 IMAD.MOV R2, RZ, RZ, -R2 ;  /* 0x000000ffff02d224 */ /* 0x000fe200078e0a02 */
[C---:B------:R-:W-:Y:S01]  /*1670*/  ISETP.GT.U32.AND P5, PT, R4.reuse, R8, PT ;  /* 0x000000080400720c */ /* 0x040fe20003fa4070 */
[----:B------:R-:W-:Y:S01]  /*1680*/  IMAD.HI.U32 R7, R5, R16, RZ ;  /* 0x0000001005077227 */ /* 0x000fe200078e00ff */
[----:B------:R-:W-:-:S03]  /*1690*/  ISETP.GT.U32.AND P6, PT, R4, R9, PT ;  /* 0x000000090400720c */ /* 0x000fc60003fc4070 */
[----:B------:R-:W-:Y:S01]  /*16a0*/  @!P0 IMAD.IADD R6, R6, 0x1, -R4 ;  /* 0x0000000106068824 */ /* 0x000fe200078e0a04 */
[----:B------:R-:W-:Y:S01]  /*16b0*/  ISETP.GE.AND P0, PT, R197, RZ, PT ;  /* 0x000000ffc500720c */ /* 0x000fe20003f06270 */
[C---:B------:R-:W-:Y:S01]  /*16c0*/  IMAD R11, R4.reuse, R13, R12 ;  /* 0x0000000d040b7224 */ /* 0x040fe200078e020c */
[----:B------:R-:W-:Y:S01]  /*16d0*/  IABS R12, R195 ;  /* 0x000000c3000c7213 */ /* 0x000fe20000000000 */
[----:B------:R-:W-:Y:S02]  /*16e0*/  IMAD.MOV R7, RZ, RZ, -R7 ;  /* 0x000000ffff077224 */ /* 0x000fe400078e0a07 */
[----:B------:R-:W-:Y:S01]  /*16f0*/  @!P1 IMAD.MOV R6, RZ, RZ, -R6 ;  /* 0x000000ffff069224 */ /* 0x000fe200078e0a06 */
[C---:B------:R-:W-:Y:S01]  /*1700*/  ISETP.GT.U32.AND P1, PT, R4.reuse, R11, PT ;  /* 0x0000000b0400720c */ /* 0x040fe20003f24070 */
[C---:B------:R-:W-:Y:S02]  /*1710*/  IMAD R13, R4.reuse, R7, R16 ;  /* 0x00000007040d7224 */ /* 0x040fe400078e0210 */
[----:B------:R-:W-:Y:S01]  /*1720*/  IMAD R10, R4, R15, R14 ;  /* 0x0000000f040a7224 */ /* 0x000fe200078e020e */
[----:B------:R-:W-:Y:S01]  /*1730*/  IABS R14, R194 ;  /* 0x000000c2000e7213 */ /* 0x000fe20000000000 */
[--C-:B------:R-:W-:Y:S01]  /*1740*/  @!P5 IMAD.IADD R8, R8, 0x1, -R4.reuse ;  /* 0x000000010808d824 */ /* 0x100fe200078e0a04 */
[C---:B------:R-:W-:Y:S01]  /*1750*/  ISETP.GT.U32.AND P5, PT, R4.reuse, R13, PT ;  /* 0x0000000d0400720c */ /* 0x040fe20003fa4070 */
[----:B------:R-:W-:Y:S01]  /*1760*/  @!P6 IMAD.IADD R9, R9, 0x1, -R4 ;  /* 0x000000010909e824 */ /* 0x000fe200078e0a04 */
[----:B------:R-:W-:Y:S01]  /*1770*/  ISETP.GT.U32.AND P6, PT, R4, R10, PT ;  /* 0x0000000a0400720c */ /* 0x000fe20003fc4070 */
[----:B------:R-:W-:-:S04]  /*1780*/  IMAD.HI.U32 R7, R5, R14, RZ ;  /* 0x0000000e05077227 */ /* 0x000fc800078e00ff */
[----:B------:R-:W-:Y:S02]  /*1790*/  IMAD.MOV.U32 R16, RZ, RZ, R12 ;  /* 0x000000ffff107224 */ /* 0x000fe400078e000c */
[----:B------:R-:W-:Y:S02]  /*17a0*/  IMAD.MOV R15, RZ, RZ, -R7 ;  /* 0x000000ffff0f7224 */ /* 0x000fe400078e0a07 */
[----:B------:R-:W-:Y:S01]  /*17b0*/  @!P1 IMAD.IADD R11, R11, 0x1, -R4 ;  /* 0x000000010b0b9824 */ /* 0x000fe200078e0a04 */
[----:B------:R-:W-:Y:S01]  /*17c0*/  ISETP.GT.U32.AND P1, PT, R4, R8, PT ;  /* 0x000000080400720c */ /* 0x000fe20003f24070 */
[----:B------:R-:W-:Y:S02]  /*17d0*/  IMAD.MOV.U32 R7, RZ, RZ, R9 ;  /* 0x000000ffff077224 */ /* 0x000fe400078e0009 */
[----:B------:R-:W-:-:S04]  /*17e0*/  IMAD.HI.U32 R12, R5, R16, RZ ;  /* 0x00000010050c7227 */ /* 0x000fc800078e00ff */
[----:B------:R-:W-:Y:S01]  /*17f0*/  @!P4 IMAD.MOV R7, RZ, RZ, -R7 ;  /* 0x000000ffff07c224 */ /* 0x000fe200078e0a07 */
[----:B------:R-:W-:Y:S01]  /*1800*/  ISETP.GT.U32.AND P4, PT, R4, R11, PT ;  /* 0x0000000b0400720c */ /* 0x000fe20003f84070 */
[----:B------:R-:W-:Y:S02]  /*1810*/  @!P5 IMAD.IADD R13, R13, 0x1, -R4 ;  /* 0x000000010d0dd824 */ /* 0x000fe400078e0a04 */
[----:B------:R-:W-:Y:S02]  /*1820*/  IMAD.MOV R9, RZ, RZ, -R12 ;  /* 0x000000ffff097224 */ /* 0x000fe400078e0a0c */
[----:B------:R-:W-:Y:S01]  /*1830*/  @!P6 IMAD.IADD R10, R10, 0x1, -R4 ;  /* 0x000000010a0ae824 */ /* 0x000fe200078e0a04 */
[C---:B------:R-:W-:Y:S01]  /*1840*/  ISETP.GT.U32.AND P5, PT, R4.reuse, R13, PT ;  /* 0x0000000d0400720c */ /* 0x040fe20003fa4070 */
[C---:B------:R-:W-:Y:S02]  /*1850*/  IMAD R12, R4.reuse, R15, R14 ;  /* 0x0000000f040c7224 */ /* 0x040fe400078e020e */
[C---:B------:R-:W-:Y:S01]  /*1860*/  IMAD R15, R4.reuse, R9, R16 ;  /* 0x00000009040f7224 */ /* 0x040fe200078e0210 */
[----:B------:R-:W-:Y:S01]  /*1870*/  ISETP.GT.U32.AND P6, PT, R4, R10, PT ;  /* 0x0000000a0400720c */ /* 0x000fe20003fc4070 */
[----:B------:R-:W-:Y:S01]  /*1880*/  IMAD.HI.U32 R9, R5, R17, RZ ;  /* 0x0000001105097227 */ /* 0x000fe200078e00ff */
[----:B------:R-:W-:-:S03]  /*1890*/  IABS R16, R192 ;  /* 0x000000c000107213 */ /* 0x000fc60000000000 */
[----:B------:R-:W-:Y:S02]  /*18a0*/  IMAD.MOV R9, RZ, RZ, -R9 ;  /* 0x000000ffff097224 */ /* 0x000fe400078e0a09 */
[--C-:B------:R-:W-:Y:S01]  /*18b0*/  @!P4 IMAD.IADD R11, R11, 0x1, -R4.reuse ;  /* 0x000000010b0bc824 */ /* 0x100fe200078e0a04 */
[C---:B------:R-:W-:Y:S01]  /*18c0*/  ISETP.GT.U32.AND P4, PT, R4.reuse, R15, PT ;  /* 0x0000000f0400720c */ /* 0x040fe20003f84070 */
[----:B------:R-:W-:Y:S02]  /*18d0*/  IMAD R14, R4, R9, R17 ;  /* 0x00000009040e7224 */ /* 0x000fe400078e0211 */
[--C-:B------:R-:W-:Y:S02]  /*18e0*/  @!P5 IMAD.IADD R13, R13, 0x1, -R4.reuse ;  /* 0x000000010d0dd824 */ /* 0x100fe400078e0a04 */
[----:B------:R-:W-:Y:S01]  /*18f0*/  @!P6 IMAD.IADD R10, R10, 0x1, -R4 ;  /* 0x000000010a0ae824 */ /* 0x000fe200078e0a04 */
[----:B------:R-:W-:Y:S01]  /*1900*/  ISETP.GT.U32.AND P5, PT, R4, R14, PT ;  /* 0x0000000e0400720c */ /* 0x000fe20003fa4070 */
[----:B------:R-:W-:Y:S01]  /*1910*/  IMAD.HI.U32 R9, R5, R16, RZ ;  /* 0x0000001005097227 */ /* 0x000fe200078e00ff */
[----:B------:R-:W-:-:S03]  /*1920*/  ISETP.GE.AND P6, PT, R196, RZ, PT ;  /* 0x000000ffc400720c */ /* 0x000fc60003fc6270 */
[----:B------:R-:W-:Y:S02]  /*1930*/  IMAD.MOV R9, RZ, RZ, -R9 ;  /* 0x000000ffff097224 */ /* 0x000fe400078e0a09 */
[----:B------:R-:W-:Y:S01]  /*1940*/  @!P4 IMAD.IADD R15, R15, 0x1, -R4 ;  /* 0x000000010f0fc824 */ /* 0x000fe200078e0a04 */
[----:B------:R-:W-:Y:S01]  /*1950*/  ISETP.GE.AND P4, PT, R195, RZ, PT ;  /* 0x000000ffc300720c */ /* 0x000fe20003f86270 */
[----:B------:R-:W-:Y:S02]  /*1960*/  IMAD R17, R4, R9, R16 ;  /* 0x0000000904117224 */ /* 0x000fe400078e0210 */
[----:B------:R-:W-:Y:S02]  /*1970*/  IMAD.MOV.U32 R9, RZ, RZ, R11 ;  /* 0x000000ffff097224 */ /* 0x000fe400078e000b */
[----:B------:R-:W-:Y:S01]  /*1980*/  @!P5 IMAD.IADD R14, R14, 0x1, -R4 ;  /* 0x000000010e0ed824 */ /* 0x000fe200078e0a04 */
[----:B------:R-:W-:Y:S01]  /*1990*/  ISETP.GT.U32.AND P5, PT, R4, R15, PT ;  /* 0x0000000f0400720c */ /* 0x000fe20003fa4070 */
[----:B------:R-:W-:-:S02]  /*19a0*/  IMAD.MOV.U32 R11, RZ, RZ, R13 ;  /* 0x000000ffff0b7224 */ /* 0x000fc400078e000d */
[----:B------:R-:W-:-:S04]  /*19b0*/  IMAD.HI.U32 R16, R5, R19, RZ ;  /* 0x0000001305107227 */ /* 0x000fc800078e00ff */
[----:B------:R-:W-:Y:S01]  /*19c0*/  @!P6 IMAD.MOV R11, RZ, RZ, -R11 ;  /* 0x000000ffff0be224 */ /* 0x000fe200078e0a0b */
[C---:B------:R-:W-:Y:S01]  /*19d0*/  ISETP.GT.U32.AND P6, PT, R4.reuse, R17, PT ;  /* 0x000000110400720c */ /* 0x040fe20003fc4070 */
[----:B------:R-:W-:Y:S02]  /*19e0*/  IMAD.MOV R16, RZ, RZ, -R16 ;  /* 0x000000ffff107224 */ /* 0x000fe400078e0a10 */
[----:B------:R-:W-:Y:S02]  /*19f0*/  IMAD.MOV R13, RZ, RZ, -R18 ;  /* 0x000000ffff0d7224 */ /* 0x000fe400078e0a12 */
[C---:B------:R-:W-:Y:S02]  /*1a00*/  IMAD R16, R4.reuse, R16, R19 ;  /* 0x0000001004107224 */ /* 0x040fe400078e0213 */
[C---:B------:R-:W-:Y:S02]  /*1a10*/  IMAD R19, R4.reuse, R13, R20 ;  /* 0x0000000d04137224 */ /* 0x040fe400078e0214 */
[----:B------:R-:W-:Y:S01]  /*1a20*/  @!P5 IMAD.IADD R15, R15, 0x1, -R4 ;  /* 0x000000010f0fd824 */ /* 0x000fe200078e0a04 */
[----:B------:R-:W-:Y:S01]  /*1a30*/  ISETP.GT.U32.AND P5, PT, R4, R16, PT ;  /* 0x000000100400720c */ /* 0x000fe20003fa4070 */
[----:B------:R-:W-:-:S04]  /*1a40*/  IMAD.HI.U32 R18, R5, R21, RZ ;  /* 0x0000001505127227 */ /* 0x000fc800078e00ff */
[----:B------:R-:W-:Y:S01]  /*1a50*/  @!P6 IMAD.IADD R17, R17, 0x1, -R4 ;  /* 0x000000011111e824 */ /* 0x000fe200078e0a04 */
[----:B------:R-:W-:Y:S01]  /*1a60*/  ISETP.GT.U32.AND P6, PT, R4, R19, PT ;  /* 0x000000130400720c */ /* 0x000fe20003fc4070 */
[----:B------:R-:W-:-:S04]  /*1a70*/  IMAD.HI.U32 R20, R5, R22, RZ ;  /* 0x0000001605147227 */ /* 0x000fc800078e00ff */
[----:B------:R-:W-:Y:S02]  /*1a80*/  IMAD.MOV R18, RZ, RZ, -R18 ;  /* 0x000000ffff127224 */ /* 0x000fe400078e0a12 */
[----:B------:R-:W-:Y:S01]  /*1a90*/  @!P5 IMAD.IADD R16, R16, 0x1, -R4 ;  /* 0x000000011010d824 */ /* 0x000fe200078e0a04 */
[C---:B------:R-:W-:Y:S01]  /*1aa0*/  ISETP.GT.U32.AND P5, PT, R4.reuse, R17, PT ;  /* 0x000000110400720c */ /* 0x040fe20003fa4070 */
[----:B------:R-:W-:Y:S02]  /*1ab0*/  IMAD.MOV R23, RZ, RZ, -R20 ;  /* 0x000000ffff177224 */ /* 0x000fe400078e0a14 */
[C---:B------:R-:W-:Y:S02]  /*1ac0*/  IMAD R18, R4.reuse, R18, R21 ;  /* 0x0000001204127224 */ /* 0x040fe400078e0215 */
[----:B------:R-:W-:Y:S01]  /*1ad0*/  @!P6 IMAD.IADD R19, R19, 0x1, -R4 ;  /* 0x000000011313e824 */ /* 0x000fe200078e0a04 */
[C---:B------:R-:W-:Y:S01]  /*1ae0*/  ISETP.GT.U32.AND P6, PT, R4.reuse, R16, PT ;  /* 0x000000100400720c */ /* 0x040fe20003fc4070 */
[----:B------:R-:W-:-:S02]  /*1af0*/  IMAD R21, R4, R23, R22 ;  /* 0x0000001704157224 */ /* 0x000fc400078e0216 */
[----:B------:R-:W-:Y:S02]  /*1b00*/  IMAD.MOV.U32 R13, RZ, RZ, R15 ;  /* 0x000000ffff0d7224 */ /* 0x000fe400078e000f */
[----:B------:R-:W-:-:S04]  /*1b10*/  IMAD.HI.U32 R15, R5, R24, RZ ;  /* 0x00000018050f7227 */ /* 0x000fc800078e00ff */
[----:B------:R-:W-:Y:S01]  /*1b20*/  @!P4 IMAD.MOV R13, RZ, RZ, -R13 ;  /* 0x000000ffff0dc224 */ /* 0x000fe200078e0a0d */
[----:B------:R-:W-:Y:S01]  /*1b30*/  ISETP.GT.U32.AND P4, PT, R4, R19, PT ;  /* 0x000000130400720c */ /* 0x000fe20003f84070 */
[--C-:B------:R-:W-:Y:S01]  /*1b40*/  @!P1 IMAD.IADD R8, R8, 0x1, -R4.reuse ;  /* 0x0000000108089824 */ /* 0x100fe200078e0a04 */
[----:B------:R-:W-:Y:S01]  /*1b50*/  ISETP.GT.U32.AND P1, PT, R4, R12, PT ;  /* 0x0000000c0400720c */ /* 0x000fe20003f24070 */
[--C-:B------:R-:W-:Y:S01]  /*1b60*/  @!P6 IMAD.IADD R16, R16, 0x1, -R4.reuse ;  /* 0x000000011010e824 */ /* 0x100fe200078e0a04 */
[C---:B------:R-:W-:Y:S01]  /*1b70*/  ISETP.GT.U32.AND P6, PT, R4.reuse, R21, PT ;  /* 0x000000150400720c */ /* 0x040fe20003fc4070 */
[----:B------:R-:W-:Y:S02]  /*1b80*/  IMAD.MOV R23, RZ, RZ, -R15 ;  /* 0x000000ffff177224 */ /* 0x000fe400078e0a0f */
[----:B------:R-:W-:Y:S01]  /*1b90*/  @!P5 IMAD.IADD R17, R17, 0x1, -R4 ;  /* 0x000000011111d824 */ /* 0x000fe200078e0a04 */
[C---:B------:R-:W-:Y:S01]  /*1ba0*/  ISETP.GT.U32.AND P5, PT, R4.reuse, R18, PT ;  /* 0x000000120400720c */ /* 0x040fe20003fa4070 */
[----:B------:R-:W-:Y:S01]  /*1bb0*/  IMAD R20, R4, R23, R24 ;  /* 0x0000001704147224 */ /* 0x000fe200078e0218 */
[----:B------:R-:W-:Y:S01]  /*1bc0*/  IABS R23, R185 ;  /* 0x000000b900177213 */ /* 0x000fe20000000000 */
[----:B------:R-:W-:-:S02]  /*1bd0*/  IMAD.MOV.U32 R15, RZ, RZ, R17 ;  /* 0x000000ffff0f7224 */ /* 0x000fc400078e0011 */
[----:B------:R-:W-:-:S04]  /*1be0*/  IMAD.HI.U32 R17, R5, R25, RZ ;  /* 0x0000001905117227 */ /* 0x000fc800078e00ff */
[--C-:B------:R-:W-:Y:S02]  /*1bf0*/  @!P6 IMAD.IADD R21, R21, 0x1, -R4.reuse ;  /* 0x000000011515e824 */ /* 0x100fe400078e0a04 */
[--C-:B------:R-:W-:Y:S01]  /*1c00*/  @!P4 IMAD.IADD R19, R19, 0x1, -R4.reuse ;  /* 0x000000011313c824 */ /* 0x100fe200078e0a04 */
[C---:B------:R-:W-:Y:S01]  /*1c10*/  ISETP.GT.U32.AND P4, PT, R4.reuse, R20, PT ;  /* 0x000000140400720c */ /* 0x040fe20003f84070 */
[----:B------:R-:W-:Y:S01]  /*1c20*/  IMAD.MOV R22, RZ, RZ, -R17 ;  /* 0x000000ffff167224 */ /* 0x000fe200078e0a11 */
[----:B------:R-:W-:Y:S01]  /*1c30*/  ISETP.GT.U32.AND P6, PT, R4, R21, PT ;  /* 0x000000150400720c */ /* 0x000fe20003fc4070 */
[----:B------:R-:W-:Y:S01]  /*1c40*/  @!P1 IMAD.IADD R12, R12, 0x1, -R4 ;  /* 0x000000010c0c9824 */ /* 0x000fe200078e0a04 */
[----:B------:R-:W-:Y:S01]  /*1c50*/  ISETP.GE.AND P1, PT, R194, RZ, PT ;  /* 0x000000ffc200720c */ /* 0x000fe20003f26270 */
[----:B------:R-:W-:-:S04]  /*1c60*/  IMAD.HI.U32 R17, R5, R23, RZ ;  /* 0x0000001705117227 */ /* 0x000fc800078e00ff */
[C---:B------:R-:W-:Y:S02]  /*1c70*/  IMAD R25, R4.reuse, R22, R25 ;  /* 0x0000001604197224 */ /* 0x040fe400078e0219 */
[----:B------:R-:W-:Y:S01]  /*1c80*/  @!P2 IMAD.MOV R8, RZ, RZ, -R8 ;  /* 0x000000ffff08a224 */ /* 0x000fe200078e0a08 */
[C---:B------:R-:W-:Y:S01]  /*1c90*/  ISETP.GT.U32.AND P2, PT, R4.reuse, R12, PT ;  /* 0x0000000c0400720c */ /* 0x040fe20003f44070 */
[----:B------:R-:W-:Y:S02]  /*1ca0*/  IMAD.MOV R24, RZ, RZ, -R17 ;  /* 0x000000ffff187224 */ /* 0x000fe400078e0a11 */
[----:B------:R-:W-:Y:S01]  /*1cb0*/  @!P6 IMAD.IADD R21, R21, 0x1, -R4 ;  /* 0x000000011515e824 */ /* 0x000fe200078e0a04 */
[----:B------:R-:W-:Y:S01]  /*1cc0*/  ISETP.GT.U32.AND P6, PT, R4, R25, PT ;  /* 0x000000190400720c */ /* 0x000fe20003fc4070 */
[----:B------:R-:W-:-:S04]  /*1cd0*/  IMAD.HI.U32 R17, R5, R26, RZ ;  /* 0x0000001a05117227 */ /* 0x000fc800078e00ff */
[----:B------:R-:W-:Y:S02]  /*1ce0*/  @!P4 IMAD.IADD R20, R20, 0x1, -R4 ;  /* 0x000000011414c824 */ /* 0x000fe400078e0a04 */
[----:B------:R-:W-:-:S03]  /*1cf0*/  IMAD.HI.U32 R22, R5, R27, RZ ;  /* 0x0000001b05167227 */ /* 0x000fc600078e00ff */
[C---:B------:R-:W-:Y:S01]  /*1d00*/  ISETP.GT.U32.AND P4, PT, R4.reuse, R20, PT ;  /* 0x000000140400720c */ /* 0x040fe20003f84070 */
[----:B------:R-:W-:Y:S02]  /*1d10*/  IMAD.MOV R17, RZ, RZ, -R17 ;  /* 0x000000ffff117224 */ /* 0x000fe400078e0a11 */
[C---:B------:R-:W-:Y:S02]  /*1d20*/  IMAD R23, R4.reuse, R24, R23 ;  /* 0x0000001804177224 */ /* 0x040fe400078e0217 */
[----:B------:R-:W-:Y:S01]  /*1d30*/  @!P3 IMAD.MOV R9, RZ, RZ, -R9 ;  /* 0x000000ffff09b224 */ /* 0x000fe200078e0a09 */
[C---:B------:R-:W-:Y:S01]  /*1d40*/  ISETP.GT.U32.AND P3, PT, R4.reuse, R14, PT ;  /* 0x0000000e0400720c */ /* 0x040fe20003f64070 */
[----:B------:R-:W-:Y:S02]  /*1d50*/  IMAD.MOV R24, RZ, RZ, -R22 ;  /* 0x000000ffff187224 */ /* 0x000fe400078e0a16 */
[----:B------:R-:W-:Y:S02]  /*1d60*/  IMAD R22, R4, R17, R26 ;  /* 0x0000001104167224 */ /* 0x000fe400078e021a */
[----:B------:R-:W-:-:S04]  /*1d70*/  IMAD.HI.U32 R17, R5, R28, RZ ;  /* 0x0000001c05117227 */ /* 0x000fc800078e00ff */
[----:B------:R-:W-:Y:S01]  /*1d80*/  @!P0 IMAD.MOV R10, RZ, RZ, -R10 ;  /* 0x000000ffff0a8224 */ /* 0x000fe200078e0a0a */
[----:B------:R-:W-:Y:S01]  /*1d90*/  ISETP.GE.AND P0, PT, R193, RZ, PT ;  /* 0x000000ffc100720c */ /* 0x000fe20003f06270 */
[--C-:B------:R-:W-:Y:S01]  /*1da0*/  @!P2 IMAD.IADD R12, R12, 0x1, -R4.reuse ;  /* 0x000000010c0ca824 */ /* 0x100fe200078e0a04 */
[----:B------:R-:W-:Y:S01]  /*1db0*/  ISETP.GE.AND P2, PT, R192, RZ, PT ;  /* 0x000000ffc000720c */ /* 0x000fe20003f46270 */
[----:B------:R-:W-:Y:S01]  /*1dc0*/  @!P6 IMAD.IADD R25, R25, 0x1, -R4 ;  /* 0x000000011919e824 */ /* 0x000fe200078e0a04 */
[C---:B------:R-:W-:Y:S01]  /*1dd0*/  ISETP.GT.U32.AND P6, PT, R4.reuse, R22, PT ;  /* 0x000000160400720c */ /* 0x040fe20003fc4070 */
[----:B------:R-:W-:Y:S02]  /*1de0*/  IMAD.MOV R17, RZ, RZ, -R17 ;  /* 0x000000ffff117224 */ /* 0x000fe400078e0a11 */
[----:B------:R-:W-:Y:S02]  /*1df0*/  IMAD R24, R4, R24, R27 ;  /* 0x0000001804187224 */ /* 0x000fe400078e021b */
[----:B------:R-:W-:Y:S01]  /*1e00*/  @!P1 IMAD.MOV R12, RZ, RZ, -R12 ;  /* 0x000000ffff0c9224 */ /* 0x000fe200078e0a0c */
[----:B------:R-:W-:Y:S01]  /*1e10*/  ISETP.GE.AND P1, PT, R190, RZ, PT ;  /* 0x000000ffbe00720c */ /* 0x000fe20003f26270 */
[----:B------:R-:W-:-:S02]  /*1e20*/  @!P5 IMAD.IADD R18, R18, 0x1, -R4 ;  /* 0x000000011212d824 */ /* 0x000fc400078e0a04 */
[C---:B------:R-:W-:Y:S02]  /*1e30*/  IMAD R27, R4.reuse, R17, R28 ;  /* 0x00000011041b7224 */ /* 0x040fe400078e021c */
[----:B------:R-:W-:Y:S01]  /*1e40*/  IMAD.HI.U32 R17, R5, R29, RZ ;  /* 0x0000001d05117227 */ /* 0x000fe200078e00ff */
[----:B------:R-:W-:-:S03]  /*1e50*/  ISETP.GT.U32.AND P5, PT, R4, R18, PT ;  /* 0x000000120400720c */ /* 0x000fc60003fa4070 */
[--C-:B------:R-:W-:Y:S01]  /*1e60*/  @!P3 IMAD.IADD R14, R14, 0x1, -R4.reuse ;  /* 0x000000010e0eb824 */ /* 0x100fe200078e0a04 */
[----:B------:R-:W-:Y:S01]  /*1e70*/  ISETP.GE.AND P3, PT, R191, RZ, PT ;  /* 0x000000ffbf00720c */ /* 0x000fe20003f66270 */
[----:B------:R-:W-:Y:S01]  /*1e80*/  @!P4 IMAD.IADD R20, R20, 0x1, -R4 ;  /* 0x000000011414c824 */ /* 0x000fe200078e0a04 */
[----:B------:R-:W-:Y:S01]  /*1e90*/  ISETP.GT.U32.AND P4, PT, R4, R23, PT ;  /* 0x000000170400720c */ /* 0x000fe20003f84070 */
[----:B------:R-:W-:-:S04]  /*1ea0*/  IMAD.HI.U32 R26, R5, R31, RZ ;  /* 0x0000001f051a7227 */ /* 0x000fc800078e00ff */
[----:B------:R-:W-:Y:S02]  /*1eb0*/  IMAD.MOV R17, RZ, RZ, -R17 ;  /* 0x000000ffff117224 */ /* 0x000fe400078e0a11 */
[----:B------:R-:W-:Y:S01]  /*1ec0*/  @!P0 IMAD.MOV R14, RZ, RZ, -R14 ;  /* 0x000000ffff0e8224 */ /* 0x000fe200078e0a0e */
[----:B------:R-:W-:Y:S01]  /*1ed0*/  ISETP.GE.AND P0, PT, R189, RZ, PT ;  /* 0x000000ffbd00720c */ /* 0x000fe20003f06270 */
[----:B------:R-:W-:Y:S02]  /*1ee0*/  IMAD.MOV R44, RZ, RZ, -R26 ;  /* 0x000000ffff2c7224 */ /* 0x000fe400078e0a1a */
[----:B------:R-:W-:Y:S02]  /*1ef0*/  IMAD R26, R4, R17, R29 ;  /* 0x00000011041a7224 */ /* 0x000fe400078e021d */
[----:B------:R-:W-:Y:S01]  /*1f00*/  @!P6 IMAD.IADD R22, R22, 0x1, -R4 ;  /* 0x000000011616e824 */ /* 0x000fe200078e0a04 */
[----:B------:R-:W-:Y:S01]  /*1f10*/  ISETP.GT.U32.AND P6, PT, R4, R27, PT ;  /* 0x0000001b0400720c */ /* 0x000fe20003fc4070 */
[----:B------:R-:W-:-:S02]  /*1f20*/  IMAD.MOV.U32 R17, RZ, RZ, R19 ;  /* 0x000000ffff117224 */ /* 0x000fc400078e0013 */
[----:B------:R-:W-:Y:S01]  /*1f30*/  @!P2 IMAD.MOV R15, RZ, RZ, -R15 ;  /* 0x000000ffff0fa224 */ /* 0x000fe200078e0a0f */
[----:B------:R-:W-:Y:S01]  /*1f40*/  ISETP.GE.AND P2, PT, R188, RZ, PT ;  /* 0x000000ffbc00720c */ /* 0x000fe20003f46270 */
[----:B------:R-:W-:Y:S01]  /*1f50*/  @!P1 IMAD.MOV R17, RZ, RZ, -R17 ;  /* 0x000000ffff119224 */ /* 0x000fe200078e0a11 */
[----:B------:R-:W-:Y:S01]  /*1f60*/  ISETP.GT.U32.AND P1, PT, R4, R25, PT ;  /* 0x000000190400720c */ /* 0x000fe20003f24070 */
[--C-:B------:R-:W-:Y:S01]  /*1f70*/  @!P5 IMAD.IADD R18, R18, 0x1, -R4.reuse ;  /* 0x000000011212d824 */ /* 0x100fe200078e0a04 */
[----:B------:R-:W-:Y:S01]  /*1f80*/  ISETP.GE.AND P5, PT, R186, RZ, PT ;  /* 0x000000ffba00720c */ /* 0x000fe20003fa6270 */
[----:B------:R-:W-:Y:S01]  /*1f90*/  @!P4 IMAD.IADD R23, R23, 0x1, -R4 ;  /* 0x000000011717c824 */ /* 0x000fe200078e0a04 */
[C---:B------:R-:W-:Y:S01]  /*1fa0*/  ISETP.GT.U32.AND P4, PT, R4.reuse, R24, PT ;  /* 0x000000180400720c */ /* 0x040fe20003f84070 */
[----:B------:R-:W-:Y:S01]  /*1fb0*/  @!P3 IMAD.MOV R16, RZ, RZ, -R16 ;  /* 0x000000ffff10b224 */ /* 0x000fe200078e0a10 */
[----:B------:R-:W-:Y:S01]  /*1fc0*/  ISETP.GE.AND P3, PT, R187, RZ, PT ;  /* 0x000000ffbb00720c */ /* 0x000fe20003f66270 */
[----:B------:R-:W-:Y:S01]  /*1fd0*/  @!P0 IMAD.MOV R18, RZ, RZ, -R18 ;  /* 0x000000ffff128224 */ /* 0x000fe200078e0a12 */
[----:B------:R-:W-:Y:S01]  /*1fe0*/  ISETP.GT.U32.AND P0, PT, R4, R23, PT ;  /* 0x000000170400720c */ /* 0x000fe20003f04070 */
[----:B------:R-:W-:-:S02]  /*1ff0*/  @!P6 IMAD.IADD R27, R27, 0x1, -R4 ;  /* 0x000000011b1be824 */ /* 0x000fc400078e0a04 */
[----:B------:R-:W-:Y:S02]  /*2000*/  IMAD.MOV.U32 R19, RZ, RZ, R21 ;  /* 0x000000ffff137224 */ /* 0x000fe400078e0015 */
[----:B------:R-:W-:Y:S01]  /*2010*/  @!P1 IMAD.IADD R25, R25, 0x1, -R4 ;  /* 0x0000000119199824 */ /* 0x000fe200078e0a04 */
[C---:B------:R-:W-:Y:S01]  /*2020*/  ISETP.GT.U32.AND P6, PT, R4.reuse, R27, PT ;  /* 0x0000001b0400720c */ /* 0x040fe20003fc4070 */
[----:B------:R-:W-:Y:S01]  /*2030*/  IMAD.HI.U32 R28, R5, R45, RZ ;  /* 0x0000002d051c7227 */ /* 0x000fe200078e00ff */
[----:B------:R-:W-:-:S03]  /*2040*/  ISETP.GT.U32.AND P1, PT, R4, R26, PT ;  /* 0x0000001a0400720c */ /* 0x000fc60003f24070 */
[----:B------:R-:W-:-:S04]  /*2050*/  IMAD.HI.U32 R30, R5, R46, RZ ;  /* 0x0000002e051e7227 */ /* 0x000fc800078e00ff */
[----:B------:R-:W-:Y:S01]  /*2060*/  @!P4 IMAD.IADD R24, R24, 0x1, -R4 ;  /* 0x000000011818c824 */ /* 0x000fe200078e0a04 */
[----:B------:R-:W-:Y:S01]  /*2070*/  ISETP.GE.AND P4, PT, R185, RZ, PT ;  /* 0x000000ffb900720c */ /* 0x000fe20003f86270 */
[C---:B------:R-:W-:Y:S01]  /*2080*/  IMAD R29, R4.reuse, R44, R31 ;  /* 0x0000002c041d7224 */ /* 0x040fe200078e021f */
[----:B------:R-:W-:Y:S01]  /*2090*/  IABS R44, R179 ;  /* 0x000000b3002c7213 */ /* 0x000fe20000000000 */
[----:B------:R-:W-:Y:S01]  /*20a0*/  @!P2 IMAD.MOV R19, RZ, RZ, -R19 ;  /* 0x000000ffff13a224 */ /* 0x000fe200078e0a13 */
[C---:B------:R-:W-:Y:S01]  /*20b0*/  ISETP.GT.U32.AND P2, PT, R4.reuse, R22, PT ;  /* 0x000000160400720c */ /* 0x040fe20003f44070 */
[----:B------:R-:W-:Y:S02]  /*20c0*/  IMAD.MOV R28, RZ, RZ, -R28 ;  /* 0x000000ffff1c7224 */ /* 0x000fe400078e0a1c */
[----:B------:R-:W-:Y:S02]  /*20d0*/  IMAD.MOV R31, RZ, RZ, -R30 ;  /* 0x000000ffff1f7224 */ /* 0x000fe400078e0a1e */
[----:B------:R-:W-:Y:S01]  /*20e0*/  @!P3 IMAD.MOV R20, RZ, RZ, -R20 ;  /* 0x000000ffff14b224 */ /* 0x000fe200078e0a14 */
[C---:B------:R-:W-:Y:S01]  /*20f0*/  ISETP.GT.U32.AND P3, PT, R4.reuse, R24, PT ;  /* 0x000000180400720c */ /* 0x040fe20003f64070 */
[----:B------:R-:W-:Y:S01]  /*2100*/  @!P0 IMAD.IADD R23, R23, 0x1, -R4 ;  /* 0x0000000117178824 */ /* 0x000fe200078e0a04 */
[C---:B------:R-:W-:Y:S01]  /*2110*/  ISETP.GT.U32.AND P0, PT, R4.reuse, R29, PT ;  /* 0x0000001d0400720c */ /* 0x040fe20003f04070 */
[C---:B------:R-:W-:Y:S01]  /*2120*/  IMAD R28, R4.reuse, R28, R45 ;  /* 0x0000001c041c7224 */ /* 0x040fe200078e022d */
[----:B------:R-:W-:Y:S01]  /*2130*/  IABS R45, R175 ;  /* 0x000000af002d7213 */ /* 0x000fe20000000000 */
[----:B------:R-:W-:-:S02]  /*2140*/  IMAD R31, R4, R31, R46 ;  /* 0x0000001f041f7224 */ /* 0x000fc400078e022e */
[----:B------:R-:W-:-:S04]  /*2150*/  IMAD.HI.U32 R21, R5, R44, RZ ;  /* 0x0000002c05157227 */ /* 0x000fc800078e00ff */
[--C-:B------:R-:W-:Y:S01]  /*2160*/  @!P6 IMAD.IADD R27, R27, 0x1, -R4.reuse ;  /* 0x000000011b1be824 */ /* 0x100fe200078e0a04 */
[----:B------:R-:W-:Y:S01]  /*2170*/  ISETP.GT.U32.AND P6, PT, R4, R31, PT ;  /* 0x0000001f0400720c */ /* 0x000fe20003fc4070 */
[----:B------:R-:W-:Y:S01]  /*2180*/  @!P1 IMAD.IADD R26, R26, 0x1, -R4 ;  /* 0x000000011a1a9824 */ /* 0x000fe200078e0a04 */
[----:B------:R-:W-:Y:S01]  /*2190*/  ISETP.GE.AND P1, PT, R182, RZ, PT ;  /* 0x000000ffb600720c */ /* 0x000fe20003f26270 */
[----:B------:R-:W-:-:S04]  /*21a0*/  IMAD.HI.U32 R30, R5, R45, RZ ;  /* 0x0000002d051e7227 */ /* 0x000fc800078e00ff */
[----:B------:R-:W-:Y:S02]  /*21b0*/  IMAD.MOV R21, RZ, RZ, -R21 ;  /* 0x000000ffff157224 */ /* 0x000fe400078e0a15 */
[----:B------:R-:W-:Y:S01]  /*21c0*/  @!P2 IMAD.IADD R22, R22, 0x1, -R4 ;  /* 0x000000011616a824 */ /* 0x000fe200078e0a04 */
[C---:B------:R-:W-:Y:S01]  /*21d0*/  ISETP.GT.U32.AND P2, PT, R4.reuse, R28, PT ;  /* 0x0000001c0400720c */ /* 0x040fe20003f44070 */
[----:B------:R-:W-:Y:S02]  /*21e0*/  IMAD.MOV R46, RZ, RZ, -R30 ;  /* 0x000000ffff2e7224 */ /* 0x000fe400078e0a1e */
[----:B------:R-:W-:Y:S02]  /*21f0*/  IMAD R30, R4, R21, R44 ;  /* 0x00000015041e7224 */ /* 0x000fe400078e022c */
[--C-:B------:R-:W-:Y:S01]  /*2200*/  @!P3 IMAD.IADD R24, R24, 0x1, -R4.reuse ;  /* 0x000000011818b824 */ /* 0x100fe200078e0a04 */
[----:B------:R-:W-:Y:S01]  /*2210*/  ISETP.GE.AND P3, PT, R181, RZ, PT ;  /* 0x000000ffb500720c */ /* 0x000fe20003f66270 */
[----:B------:R-:W-:Y:S01]  /*2220*/  @!P0 IMAD.IADD R29, R29, 0x1, -R4 ;  /* 0x000000011d1d8824 */ /* 0x000fe200078e0a04 */
[----:B------:R-:W-:Y:S01]  /*2230*/  ISETP.GE.AND P0, PT, R183, RZ, PT ;  /* 0x000000ffb700720c */ /* 0x000fe20003f06270 */
[----:B------:R-:W-:-:S02]  /*2240*/  IMAD.MOV.U32 R21, RZ, RZ, R23 ;  /* 0x000000ffff157224 */ /* 0x000fc400078e0017 */
[----:B------:R-:W-:Y:S01]  /*2250*/  @!P6 IMAD.IADD R31, R31, 0x1, -R4 ;  /* 0x000000011f1fe824 */ /* 0x000fe200078e0a04 */
[C---:B------:R-:W-:Y:S01]  /*2260*/  ISETP.GT.U32.AND P6, PT, R4.reuse, R26, PT ;  /* 0x0000001a0400720c */ /* 0x040fe20003fc4070 */
[----:B------:R-:W-:Y:S01]  /*2270*/  @!P4 IMAD.MOV R21, RZ, RZ, -R21 ;  /* 0x000000ffff15c224 */ /* 0x000fe200078e0a15 */
[C---:B------:R-:W-:Y:S01]  /*2280*/  ISETP.GT.U32.AND P4, PT, R4.reuse, R29, PT ;  /* 0x0000001d0400720c */ /* 0x040fe20003f84070 */
[----:B------:R-:W-:Y:S01]  /*2290*/  @!P1 IMAD.MOV R24, RZ, RZ, -R24 ;  /* 0x000000ffff189224 */ /* 0x000fe200078e0a18 */
[----:B------:R-:W-:Y:S01]  /*22a0*/  ISETP.GT.U32.AND P1, PT, R4, R30, PT ;  /* 0x0000001e0400720c */ /* 0x000fe20003f24070 */
[----:B------:R-:W-:Y:S01]  /*22b0*/  @!P2 IMAD.IADD R28, R28, 0x1, -R4 ;  /* 0x000000011c1ca824 */ /* 0x000fe200078e0a04 */
[----:B------:R-:W-:Y:S01]  /*22c0*/  ISETP.GE.AND P2, PT, R184, RZ, PT ;  /* 0x000000ffb800720c */ /* 0x000fe20003f46270 */
[----:B------:R-:W-:Y:S02]  /*22d0*/  @!P5 IMAD.MOV R25, RZ, RZ, -R25 ;  /* 0x000000ffff19d224 */ /* 0x000fe400078e0a19 */
[----:B------:R-:W-:Y:S01]  /*22e0*/  @!P3 IMAD.MOV R22, RZ, RZ, -R22 ;  /* 0x000000ffff16b224 */ /* 0x000fe200078e0a16 */
[C---:B------:R-:W-:Y:S01]  /*22f0*/  ISETP.GT.U32.AND P5, PT, R4.reuse, R28, PT ;  /* 0x0000001c0400720c */ /* 0x040fe20003fa4070 */
[C---:B------:R-:W-:Y:S01]  /*2300*/  IMAD R45, R4.reuse, R46, R45 ;  /* 0x0000002e042d7224 */ /* 0x040fe200078e022d */
[----:B------:R-:W-:Y:S01]  /*2310*/  ISETP.GT.U32.AND P3, PT, R4, R31, PT ;  /* 0x0000001f0400720c */ /* 0x000fe20003f64070 */
[--C-:B------:R-:W-:Y:S01]  /*2320*/  @!P6 IMAD.IADD R26, R26, 0x1, -R4.reuse ;  /* 0x000000011a1ae824 */ /* 0x100fe200078e0a04 */
[----:B------:R-:W-:Y:S01]  /*2330*/  IABS R46, R38 ;  /* 0x00000026002e7213 */ /* 0x000fe20000000000 */
[--C-:B------:R-:W-:Y:S01]  /*2340*/  @!P4 IMAD.IADD R29, R29, 0x1, -R4.reuse ;  /* 0x000000011d1dc824 */ /* 0x100fe200078e0a04 */
[----:B------:R-:W-:Y:S01]  /*2350*/  ISETP.GE.AND P4, PT, R180, RZ, PT ;  /* 0x000000ffb400720c */ /* 0x000fe20003f86270 */
[----:B------:R-:W-:Y:S01]  /*2360*/  @!P1 IMAD.IADD R30, R30, 0x1, -R4 ;  /* 0x000000011e1e9824 */ /* 0x000fe200078e0a04 */
[----:B------:R-:W-:Y:S01]  /*2370*/  ISETP.GT.U32.AND P6, PT, R4, R45, PT ;  /* 0x0000002d0400720c */ /* 0x000fe20003fc4070 */
[----:B------:R-:W-:Y:S01]  /*2380*/  IMAD.MOV.U32 R23, RZ, RZ, R27 ;  /* 0x000000ffff177224 */ /* 0x000fe200078e001b */
[----:B------:R-:W-:Y:S01]  /*2390*/  ISETP.GE.AND P1, PT, R175, RZ, PT ;  /* 0x000000ffaf00720c */ /* 0x000fe20003f26270 */
[----:B------:R-:W-:-:S04]  /*23a0*/  IMAD.HI.U32 R27, R5, R47, RZ ;  /* 0x0000002f051b7227 */ /* 0x000fc800078e00ff */
[----:B------:R-:W-:Y:S01]  /*23b0*/  @!P2 IMAD.MOV R26, RZ, RZ, -R26 ;  /* 0x000000ffff1aa224 */ /* 0x000fe200078e0a1a */
[----:B------:R-:W-:Y:S01]  /*23c0*/  ISETP.GT.U32.AND P2, PT, R4, R30, PT ;  /* 0x0000001e0400720c */ /* 0x000fe20003f44070 */
[----:B------:R-:W-:Y:S01]  /*23d0*/  @!P0 IMAD.MOV R23, RZ, RZ, -R23 ;  /* 0x000000ffff178224 */ /* 0x000fe200078e0a17 */
[----:B------:R-:W-:Y:S01]  /*23e0*/  ISETP.GE.AND P0, PT, R178, RZ, PT ;  /* 0x000000ffb200720c */ /* 0x000fe20003f06270 */
[--C-:B------:R-:W-:Y:S01]  /*23f0*/  @!P5 IMAD.IADD R28, R28, 0x1, -R4.reuse ;  /* 0x000000011c1cd824 */ /* 0x100fe200078e0a04 */
[----:B------:R-:W-:Y:S01]  /*2400*/  ISETP.GE.AND P5, PT, R177, RZ, PT ;  /* 0x000000ffb100720c */ /* 0x000fe20003fa6270 */
[----:B------:R-:W-:Y:S02]  /*2410*/  IMAD.MOV R27, RZ, RZ, -R27 ;  /* 0x000000ffff1b7224 */ /* 0x000fe400078e0a1b */
[----:B------:R-:W-:Y:S01]  /*2420*/  @!P3 IMAD.IADD R31, R31, 0x1, -R4 ;  /* 0x000000011f1fb824 */ /* 0x000fe200078e0a04 */
[----:B------:R-:W-:Y:S01]  /*2430*/  ISETP.GE.AND P3, PT, R179, RZ, PT ;  /* 0x000000ffb300720c */ /* 0x000fe20003f66270 */
[----:B------:R-:W-:-:S04]  /*2440*/  IMAD.HI.U32 R44, R5, R46, RZ ;  /* 0x0000002e052c7227 */ /* 0x000fc800078e00ff */
[C---:B------:R-:W-:Y:S02]  /*2450*/  IMAD R47, R4.reuse, R27, R47 ;  /* 0x0000001b042f7224 */ /* 0x040fe400078e022f */
[----:B------:R-:W-:Y:S01]  /*2460*/  @!P4 IMAD.MOV R28, RZ, RZ, -R28 ;  /* 0x000000ffff1cc224 */ /* 0x000fe200078e0a1c */
[----:B------:R-:W-:Y:S01]  /*2470*/  ISETP.GE.AND P4, PT, R33, RZ, PT ;  /* 0x000000ff2100720c */ /* 0x000fe20003f86270 */
[----:B------:R-:W-:Y:S01]  /*2480*/  IMAD.MOV R33, RZ, RZ, -R44 ;  /* 0x000000ffff217224 */ /* 0x000fe200078e0a2c */
[----:B------:R-:W-:Y:S01]  /*2490*/  IABS R44, R34 ;  /* 0x00000022002c7213 */ /* 0x000fe20000000000 */
[--C-:B------:R-:W-:Y:S01]  /*24a0*/  @!P6 IMAD.IADD R45, R45, 0x1, -R4.reuse ;  /* 0x000000012d2de824 */ /* 0x100fe200078e0a04 */
[----:B------:R-:W-:Y:S01]  /*24b0*/  ISETP.GT.U32.AND P6, PT, R4, R47, PT ;  /* 0x0000002f0400720c */ /* 0x000fe20003fc4070 */
[----:B------:R-:W-:Y:S01]  /*24c0*/  @!P2 IMAD.IADD R30, R30, 0x1, -R4 ;  /* 0x000000011e1ea824 */ /* 0x000fe200078e0a04 */
[----:B------:R-:W-:Y:S01]  /*24d0*/  ISETP.GE.AND P2, PT, R174, RZ, PT ;  /* 0x000000ffae00720c */ /* 0x000fe20003f46270 */
[C---:B------:R-:W-:Y:S01]  /*24e0*/  IMAD R33, R4.reuse, R33, R46 ;  /* 0x0000002104217224 */ /* 0x040fe200078e022e */
[----:B------:R-:W-:Y:S01]  /*24f0*/  IABS R46, R36 ;  /* 0x00000024002e7213 */ /* 0x000fe20000000000 */
[----:B------:R-:W-:Y:S01]  /*2500*/  @!P0 IMAD.MOV R29, RZ, RZ, -R29 ;  /* 0x000000ffff1d8224 */ /* 0x000fe200078e0a1d */
[C---:B------:R-:W-:Y:S01]  /*2510*/  ISETP.GT.U32.AND P0, PT, R4.reuse, R45, PT ;  /* 0x0000002d0400720c */ /* 0x040fe20003f04070 */
[----:B------:R-:W-:Y:S01]  /*2520*/  @!P3 IMAD.MOV R30, RZ, RZ, -R30 ;  /* 0x000000ffff1eb224 */ /* 0x000fe200078e0a1e */
[----:B------:R-:W-:Y:S01]  /*2530*/  ISETP.GT.U32.AND P3, PT, R4, R33, PT ;  /* 0x000000210400720c */ /* 0x000fe20003f64070 */
[----:B------:R-:W-:-:S02]  /*2540*/  IMAD.MOV.U32 R27, RZ, RZ, R31 ;  /* 0x000000ffff1b7224 */ /* 0x000fc400078e001f */
[----:B------:R-:W-:-:S04]  /*2550*/  IMAD.HI.U32 R50, R5, R58, RZ ;  /* 0x0000003a05327227 */ /* 0x000fc800078e00ff */
[----:B------:R-:W-:Y:S01]  /*2560*/  @!P5 IMAD.MOV R27, RZ, RZ, -R27 ;  /* 0x000000ffff1bd224 */ /* 0x000fe200078e0a1b */
[----:B------:R-:W-:Y:S01]  /*2570*/  ISETP.GE.AND P5, PT, R38, RZ, PT ;  /* 0x000000ff2600720c */ /* 0x000fe20003fa6270 */
[--C-:B------:R-:W-:Y:S01]  /*2580*/  @!P6 IMAD.IADD R47, R47, 0x1, -R4.reuse ;  /* 0x000000012f2fe824 */ /* 0x100fe200078e0a04 */
[----:B------:R-:W-:Y:S01]  /*2590*/  IABS R38, R174 ;  /* 0x000000ae00267213 */ /* 0x000fe20000000000 */
[--C-:B------:R-:W-:Y:S01]  /*25a0*/  @!P0 IMAD.IADD R45, R45, 0x1, -R4.reuse ;  /* 0x000000012d2d8824 */ /* 0x100fe200078e0a04 */
[----:B------:R-:W-:Y:S01]  /*25b0*/  ISETP.GE.AND P0, PT, R0, RZ, PT ;  /* 0x000000ff0000720c */ /* 0x000fe20003f06270 */
[----:B------:R-:W-:Y:S01]  /*25c0*/  @!P3 IMAD.IADD R33, R33, 0x1, -R4 ;  /* 0x000000012121b824 */ /* 0x000fe200078e0a04 */
[----:B------:R-:W-:Y:S01]  /*25d0*/  ISETP.GT.U32.AND P6, PT, R4, R47, PT ;  /* 0x0000002f0400720c */ /* 0x000fe20003fc4070 */
[----:B------:R-:W-:-:S03]  /*25e0*/  IMAD.HI.U32 R0, R5, R38, RZ ;  /* 0x0000002605007227 */ /* 0x000fc600078e00ff */
[----:B------:R-:W-:Y:S01]  /*25f0*/  ISETP.GT.U32.AND P3, PT, R4, R33, PT ;  /* 0x000000210400720c */ /* 0x000fe20003f64070 */
[----:B------:R-:W-:Y:S02]  /*2600*/  IMAD.MOV.U32 R31, RZ, RZ, R45 ;  /* 0x000000ffff1f7224 */ /* 0x000fe400078e002d */
[----:B------:R-:W-:Y:S02]  /*2610*/  IMAD.MOV R45, RZ, RZ, -R0 ;  /* 0x000000ffff2d7224 */ /* 0x000fe400078e0a00 */
[----:B------:R-:W-:-:S04]  /*2620*/  IMAD.HI.U32 R0, R5, R49, RZ ;  /* 0x0000003105007227 */ /* 0x000fc800078e00ff */
[----:B------:R-:W-:Y:S02]  /*2630*/  IMAD R45, R4, R45, R38 ;  /* 0x0000002d042d7224 */ /* 0x000fe400078e0226 */
[----:B------:R-:W-:Y:S02]  /*2640*/  IMAD.MOV R38, RZ, RZ, -R0 ;  /* 0x000000ffff267224 */ /* 0x000fe400078e0a00 */
[----:B------:R-:W-:-:S04]  /*2650*/  IMAD.HI.U32 R0, R5, R53, RZ ;  /* 0x0000003505007227 */ /* 0x000fc800078e00ff */
[----:B------:R-:W-:Y:S01]  /*2660*/  @!P1 IMAD.MOV R31, RZ, RZ, -R31 ;  /* 0x000000ffff1f9224 */ /* 0x000fe200078e0a1f */
[----:B------:R-:W-:Y:S01]  /*2670*/  ISETP.GE.AND P1, PT, R32, RZ, PT ;  /* 0x000000ff2000720c */ /* 0x000fe20003f26270 */
[----:B------:R-:W-:Y:S01]  /*2680*/  @!P6 IMAD.IADD R47, R47, 0x1, -R4 ;  /* 0x000000012f2fe824 */ /* 0x000fe200078e0a04 */
[----:B------:R-:W-:Y:S01]  /*2690*/  ISETP.GT.U32.AND P6, PT, R4, R45, PT ;  /* 0x0000002d0400720c */ /* 0x000fe20003fc4070 */
[----:B------:R-:W-:-:S04]  /*26a0*/  IMAD.HI.U32 R32, R5, R51, RZ ;  /* 0x0000003305207227 */ /* 0x000fc800078e00ff */
[C---:B------:R-:W-:Y:S02]  /*26b0*/  IMAD R49, R4.reuse, R38, R49 ;  /* 0x0000002604317224 */ /* 0x040fe400078e0231 */
[----:B------:R-:W-:Y:S02]  /*26c0*/  IMAD.MOV R0, RZ, RZ, -R0 ;  /* 0x000000ffff007224 */ /* 0x000fe400078e0a00 */
[----:B------:R-:W-:Y:S02]  /*26d0*/  IMAD.MOV.U32 R38, RZ, RZ, R44 ;  /* 0x000000ffff267224 */ /* 0x000fe400078e002c */
[----:B------:R-:W-:Y:S02]  /*26e0*/  IMAD.MOV R32, RZ, RZ, -R32 ;  /* 0x000000ffff207224 */ /* 0x000fe400078e0a20 */
[----:B------:R-:W-:Y:S01]  /*26f0*/  @!P3 IMAD.IADD R33, R33, 0x1, -R4 ;  /* 0x000000012121b824 */ /* 0x000fe200078e0a04 */
[C---:B------:R-:W-:Y:S01]  /*2700*/  ISETP.GT.U32.AND P3, PT, R4.reuse, R49, PT ;  /* 0x000000310400720c */ /* 0x040fe20003f64070 */
[----:B------:R-:W-:-:S02]  /*2710*/  IMAD R53, R4, R0, R53 ;  /* 0x0000000004357224 */ /* 0x000fc400078e0235 */
[----:B------:R-:W-:-:S04]  /*2720*/  IMAD.HI.U32 R0, R5, R38, RZ ;  /* 0x0000002605007227 */ /* 0x000fc800078e00ff */
[C---:B------:R-:W-:Y:S02]  /*2730*/  IMAD R51, R4.reuse, R32, R51 ;  /* 0x0000002004337224 */ /* 0x040fe400078e0233 */
[----:B------:R-:W-:Y:S02]  /*2740*/  IMAD.MOV.U32 R32, RZ, RZ, R47 ;  /* 0x000000ffff207224 */ /* 0x000fe400078e002f */
[----:B------:R-:W-:Y:S02]  /*2750*/  IMAD.MOV R47, RZ, RZ, -R0 ;  /* 0x000000ffff2f7224 */ /* 0x000fe400078e0a00 */
[----:B------:R-:W-:Y:S02]  /*2760*/  @!P6 IMAD.IADD R45, R45, 0x1, -R4 ;  /* 0x000000012d2de824 */ /* 0x000fe400078e0a04 */
[----:B------:R-:W-:Y:S01]  /*2770*/  @!P4 IMAD.MOV R32, RZ, RZ, -R32 ;  /* 0x000000ffff20c224 */ /* 0x000fe200078e0a20 */
[C---:B------:R-:W-:Y:S01]  /*2780*/  ISETP.GT.U32.AND P4, PT, R4.reuse, R51, PT ;  /* 0x000000330400720c */ /* 0x040fe20003f84070 */
[C---:B------:R-:W-:Y:S01]  /*2790*/  IMAD R38, R4.reuse, R47, R38 ;  /* 0x0000002f04267224 */ /* 0x040fe200078e0226 */
[----:B------:R-:W-:Y:S01]  /*27a0*/  ISETP.GT.U32.AND P6, PT, R4, R45, PT ;  /* 0x0000002d0400720c */ /* 0x000fe20003fc4070 */
[----:B------:R-:W-:-:S02]  /*27b0*/  @!P3 IMAD.IADD R49, R49, 0x1, -R4 ;  /* 0x000000013131b824 */ /* 0x000fc400078e0a04 */
[----:B------:R-:W-:Y:S01]  /*27c0*/  @!P5 IMAD.MOV R33, RZ, RZ, -R33 ;  /* 0x000000ffff21d224 */ /* 0x000fe200078e0a21 */
[C---:B------:R-:W-:Y:S01]  /*27d0*/  ISETP.GT.U32.AND P3, PT, R4.reuse, R38, PT ;  /* 0x000000260400720c */ /* 0x040fe20003f64070 */
[----:B------:R-:W-:Y:S01]  /*27e0*/  IMAD.MOV.U32 R44, RZ, RZ, R46 ;  /* 0x000000ffff2c7224 */ /* 0x000fe200078e002e */
[----:B------:R-:W-:Y:S01]  /*27f0*/  ISETP.GT.U32.AND P5, PT, R4, R53, PT ;  /* 0x000000350400720c */ /* 0x000fe20003fa4070 */
[----:B------:R-:W-:Y:S01]  /*2800*/  IMAD.MOV R75, RZ, RZ, -R50 ;  /* 0x000000ffff4b7224 */ /* 0x000fe200078e0a32 */
[----:B------:R-:W-:Y:S01]  /*2810*/  IABS R46, R173 ;  /* 0x000000ad002e7213 */ /* 0x000fe20000000000 */
[----:B------:R-:W-:-:S04]  /*2820*/  IMAD.HI.U32 R0, R5, R44, RZ ;  /* 0x0000002c05007227 */ /* 0x000fc800078e00ff */
[----:B------:R-:W-:Y:S01]  /*2830*/  @!P4 IMAD.IADD R51, R51, 0x1, -R4 ;  /* 0x000000013333c824 */ /* 0x000fe200078e0a04 */
[----:B------:R-:W-:Y:S01]  /*2840*/  ISETP.GT.U32.AND P4, PT, R4, R49, PT ;  /* 0x000000310400720c */ /* 0x000fe20003f84070 */
[----:B------:R-:W-:Y:S02]  /*2850*/  IMAD.MOV R47, RZ, RZ, -R0 ;  /* 0x000000ffff2f7224 */ /* 0x000fe400078e0a00 */
[--C-:B------:R-:W-:Y:S01]  /*2860*/  @!P6 IMAD.IADD R45, R45, 0x1, -R4.reuse ;  /* 0x000000012d2de824 */ /* 0x100fe200078e0a04 */
[----:B------:R-:W-:Y:S01]  /*2870*/  ISETP.GE.AND P6, PT, R35, RZ, PT ;  /* 0x000000ff2300720c */ /* 0x000fe20003fc6270 */
[----:B------:R-:W-:Y:S02]  /*2880*/  @!P3 IMAD.IADD R38, R38, 0x1, -R4 ;  /* 0x000000012626b824 */ /* 0x000fe400078e0a04 */
[C---:B------:R-:W-:Y:S01]  /*2890*/  IMAD R47, R4.reuse, R47, R44 ;  /* 0x0000002f042f7224 */ /* 0x040fe200078e022c */
[----:B------:R-:W-:Y:S01]  /*28a0*/  IABS R44, R37 ;  /* 0x00000025002c7213 */ /* 0x000fe20000000000 */
[----:B------:R-:W-:Y:S01]  /*28b0*/  @!P5 IMAD.IADD R53, R53, 0x1, -R4 ;  /* 0x000000013535d824 */ /* 0x000fe200078e0a04 */
[C---:B------:R-:W-:Y:S01]  /*28c0*/  ISETP.GT.U32.AND P5, PT, R4.reuse, R51, PT ;  /* 0x000000330400720c */ /* 0x040fe20003fa4070 */
[----:B------:R-:W-:Y:S01]  /*28d0*/  IMAD.MOV.U32 R35, RZ, RZ, R45 ;  /* 0x000000ffff237224 */ /* 0x000fe200078e002d */
[----:B------:R-:W-:Y:S01]  /*28e0*/  ISETP.GT.U32.AND P3, PT, R4, R38, PT ;  /* 0x000000260400720c */ /* 0x000fe20003f64070 */
[----:B------:R-:W-:-:S04]  /*28f0*/  IMAD.HI.U32 R0, R5, R44, RZ ;  /* 0x0000002c05007227 */ /* 0x000fc800078e00ff */
[----:B------:R-:W-:Y:S01]  /*2900*/  @!P2 IMAD.MOV R35, RZ, RZ, -R35 ;  /* 0x000000ffff23a224 */ /* 0x000fe200078e0a23 */
[C---:B------:R-:W-:Y:S01]  /*2910*/  ISETP.GT.U32.AND P2, PT, R4.reuse, R53, PT ;  /* 0x000000350400720c */ /* 0x040fe20003f44070 */
[----:B------:R-:W-:Y:S01]  /*2920*/  @!P4 IMAD.IADD R49, R49, 0x1, -R4 ;  /* 0x000000013131c824 */ /* 0x000fe200078e0a04 */
[----:B------:R-:W-:Y:S01]  /*2930*/  ISETP.GT.U32.AND P4, PT, R4, R47, PT ;  /* 0x0000002f0400720c */ /* 0x000fe20003f84070 */
[----:B------:R-:W-:Y:S02]  /*2940*/  IMAD.MOV R45, RZ, RZ, -R0 ;  /* 0x000000ffff2d7224 */ /* 0x000fe400078e0a00 */
[----:B------:R-:W-:-:S04]  /*2950*/  IMAD.HI.U32 R0, R5, R55, RZ ;  /* 0x0000003705007227 */ /* 0x000fc800078e00ff */
[----:B------:R-:W-:Y:S02]  /*2960*/  IMAD R45, R4, R45, R44 ;  /* 0x0000002d042d7224 */ /* 0x000fe400078e022c */
[--C-:B------:R-:W-:Y:S01]  /*2970*/  @!P5 IMAD.IADD R51, R51, 0x1, -R4.reuse ;  /* 0x000000013333d824 */ /* 0x100fe200078e0a04 */
[----:B------:R-:W-:Y:S01]  /*2980*/  ISETP.GE.AND P5, PT, R34, RZ, PT ;  /* 0x000000ff2200720c */ /* 0x000fe20003fa6270 */
[----:B------:R-:W-:Y:S01]  /*2990*/  @!P3 IMAD.IADD R38, R38, 0x1, -R4 ;  /* 0x000000012626b824 */ /* 0x000fe200078e0a04 */
[----:B------:R-:W-:Y:S01]  /*29a0*/  ISETP.GE.AND P3, PT, R36, RZ, PT ;  /* 0x000000ff2400720c */ /* 0x000fe20003f66270 */
[----:B------:R-:W-:-:S04]  /*29b0*/  IMAD.HI.U32 R34, R5, R57, RZ ;  /* 0x0000003905227227 */ /* 0x000fc800078e00ff */
[----:B------:R-:W-:Y:S01]  /*29c0*/  @!P2 IMAD.IADD R53, R53, 0x1, -R4 ;  /* 0x000000013535a824 */ /* 0x000fe200078e0a04 */
[C---:B------:R-:W-:Y:S01]  /*29d0*/  ISETP.GT.U32.AND P2, PT, R4.reuse, R45, PT ;  /* 0x0000002d0400720c */ /* 0x040fe20003f44070 */
[----:B------:R-:W-:Y:S02]  /*29e0*/  IMAD.MOV R36, RZ, RZ, -R0 ;  /* 0x000000ffff247224 */ /* 0x000fe400078e0a00 */
[----:B------:R-:W-:Y:S01]  /*29f0*/  @!P4 IMAD.IADD R47, R47, 0x1, -R4 ;  /* 0x000000012f2fc824 */ /* 0x000fe200078e0a04 */
[----:B------:R-:W-:Y:S01]  /*2a00*/  ISETP.GE.AND P4, PT, R37, RZ, PT ;  /* 0x000000ff2500720c */ /* 0x000fe20003f86270 */
[----:B------:R-:W-:Y:S02]  /*2a10*/  IMAD.MOV R34, RZ, RZ, -R34 ;  /* 0x000000ffff227224 */ /* 0x000fe400078e0a22 */
[----:B------:R-:W-:Y:S02]  /*2a20*/  IMAD R55, R4, R36, R55 ;  /* 0x0000002404377224 */ /* 0x000fe400078e0237 */
[----:B------:R-:W-:-:S02]  /*2a30*/  IMAD.MOV.U32 R37, RZ, RZ, R49 ;  /* 0x000000ffff257224 */ /* 0x000fc400078e0031 */
[----:B------:R-:W-:Y:S01]  /*2a40*/  IMAD.MOV.U32 R36, RZ, RZ, R51 ;  /* 0x000000ffff247224 */ /* 0x000fe200078e0033 */
[----:B------:R-:W-:Y:S01]  /*2a50*/  IABS R51, R149 ;  /* 0x0000009500337213 */ /* 0x000fe20000000000 */
[----:B------:R-:W-:Y:S01]  /*2a60*/  IMAD.MOV.U32 R44, RZ, RZ, R46 ;  /* 0x000000ffff2c7224 */ /* 0x000fe200078e002e */
[----:B------:R-:W-:Y:S01]  /*2a70*/  IABS R46, R41 ;  /* 0x00000029002e7213 */ /* 0x000fe20000000000 */
[C---:B------:R-:W-:Y:S02]  /*2a80*/  IMAD R57, R4.reuse, R34, R57 ;  /* 0x0000002204397224 */ /* 0x040fe400078e0239 */
[----:B------:R-:W-:Y:S01]  /*2a90*/  @!P0 IMAD.MOV R37, RZ, RZ, -R37 ;  /* 0x000000ffff258224 */ /* 0x000fe200078e0a25 */
[C---:B------:R-:W-:Y:S01]  /*2aa0*/  ISETP.GT.U32.AND P0, PT, R4.reuse, R47, PT ;  /* 0x0000002f0400720c */ /* 0x040fe20003f04070 */
[----:B------:R-:W-:Y:S01]  /*2ab0*/  @!P1 IMAD.MOV R36, RZ, RZ, -R36 ;  /* 0x000000ffff249224 */ /* 0x000fe200078e0a24 */
[----:B------:R-:W-:Y:S01]  /*2ac0*/  ISETP.GT.U32.AND P1, PT, R4, R55, PT ;  /* 0x000000370400720c */ /* 0x000fe20003f24070 */
[----:B------:R-:W-:-:S02]  /*2ad0*/  IMAD.MOV.U32 R34, RZ, RZ, R53 ;  /* 0x000000ffff227224 */ /* 0x000fc400078e0035 */
[----:B------:R-:W-:-:S04]  /*2ae0*/  IMAD.HI.U32 R0, R5, R44, RZ ;  /* 0x0000002c05007227 */ /* 0x000fc800078e00ff */
[----:B------:R-:W-:Y:S01]  /*2af0*/  @!P6 IMAD.MOV R34, RZ, RZ, -R34 ;  /* 0x000000ffff22e224 */ /* 0x000fe200078e0a22 */
[C---:B------:R-:W-:Y:S01]  /*2b00*/  ISETP.GT.U32.AND P6, PT, R4.reuse, R57, PT ;  /* 0x000000390400720c */ /* 0x040fe20003fc4070 */
[----:B------:R-:W-:Y:S02]  /*2b10*/  @!P2 IMAD.IADD R45, R45, 0x1, -R4 ;  /* 0x000000012d2da824 */ /* 0x000fe400078e0a04 */
[----:B------:R-:W-:Y:S02]  /*2b20*/  IMAD.MOV R49, RZ, RZ, -R0 ;  /* 0x000000ffff317224 */ /* 0x000fe400078e0a00 */
[----:B------:R-:W-:Y:S01]  /*2b30*/  @!P0 IMAD.IADD R47, R47, 0x1, -R4 ;  /* 0x000000012f2f8824 */ /* 0x000fe200078e0a04 */
[C---:B------:R-:W-:Y:S01]  /*2b40*/  ISETP.GT.U32.AND P2, PT, R4.reuse, R45, PT ;  /* 0x0000002d0400720c */ /* 0x040fe20003f44070 */
[C---:B------:R-:W-:Y:S02]  /*2b50*/  IMAD R49, R4.reuse, R49, R44 ;  /* 0x0000003104317224 */ /* 0x040fe400078e022c */
[----:B------:R-:W-:Y:S01]  /*2b60*/  @!P1 IMAD.IADD R55, R55, 0x1, -R4 ;  /* 0x0000000137379824 */ /* 0x000fe200078e0a04 */
[----:B------:R-:W-:Y:S01]  /*2b70*/  ISETP.GE.AND P1, PT, R173, RZ, PT ;  /* 0x000000ffad00720c */ /* 0x000fe20003f26270 */
[----:B------:R-:W-:Y:S01]  /*2b80*/  IMAD.HI.U32 R0, R5, R46, RZ ;  /* 0x0000002e05007227 */ /* 0x000fe200078e00ff */
[----:B------:R-:W-:-:S03]  /*2b90*/  ISETP.GT.U32.AND P0, PT, R4, R49, PT ;  /* 0x000000310400720c */ /* 0x000fc60003f04070 */
[----:B------:R-:W-:Y:S01]  /*2ba0*/  @!P6 IMAD.IADD R57, R57, 0x1, -R4 ;  /* 0x000000013939e824 */ /* 0x000fe200078e0a04 */
[----:B------:R-:W-:Y:S01]  /*2bb0*/  ISETP.GT.U32.AND P6, PT, R4, R55, PT ;  /* 0x000000370400720c */ /* 0x000fe20003fc4070 */
[----:B------:R-:W-:Y:S01]  /*2bc0*/  @!P5 IMAD.MOV R38, RZ, RZ, -R38 ;  /* 0x000000ffff26d224 */ /* 0x000fe200078e0a26 */
[----:B------:R-:W-:Y:S01]  /*2bd0*/  ISETP.GE.AND P5, PT, R39, RZ, PT ;  /* 0x000000ff2700720c */ /* 0x000fe20003fa6270 */
[----:B------:R-:W-:Y:S01]  /*2be0*/  @!P2 IMAD.IADD R45, R45, 0x1, -R4 ;  /* 0x000000012d2da824 */ /* 0x000fe200078e0a04 */
[----:B------:R-:W-:Y:S01]  /*2bf0*/  ISETP.GE.AND P2, PT, R40, RZ, PT ;  /* 0x000000ff2800720c */ /* 0x000fe20003f46270 */
[----:B------:R-:W-:Y:S02]  /*2c00*/  IMAD.MOV.U32 R39, RZ, RZ, R47 ;  /* 0x000000ffff277224 */ /* 0x000fe400078e002f */
[----:B------:R-:W-:Y:S02]  /*2c10*/  IMAD.MOV R47, RZ, RZ, -R0 ;  /* 0x000000ffff2f7224 */ /* 0x000fe400078e0a00 */
[----:B------:R-:W-:-:S02]  /*2c20*/  IMAD.MOV.U32 R40, RZ, RZ, R45 ;  /* 0x000000ffff287224 */ /* 0x000fc400078e002d */
[----:B------:R-:W-:Y:S01]  /*2c30*/  @!P0 IMAD.IADD R49, R49, 0x1, -R4 ;  /* 0x0000000131318824 */ /* 0x000fe200078e0a04 */
[C---:B------:R-:W-:Y:S01]  /*2c40*/  ISETP.GT.U32.AND P0, PT, R4.reuse, R57, PT ;  /* 0x000000390400720c */ /* 0x040fe20003f04070 */
[C---:B------:R-:W-:Y:S01]  /*2c50*/  IMAD R45, R4.reuse, R47, R46 ;  /* 0x0000002f042d7224 */ /* 0x040fe200078e022e */
[----:B------:R-:W-:Y:S01]  /*2c60*/  IABS R46, R43 ;  /* 0x0000002b002e7213 */ /* 0x000fe20000000000 */
[----:B------:R-:W-:Y:S01]  /*2c70*/  @!P3 IMAD.MOV R39, RZ, RZ, -R39 ;  /* 0x000000ffff27b224 */ /* 0x000fe200078e0a27 */
[C---:B------:R-:W-:Y:S01]  /*2c80*/  ISETP.GT.U32.AND P3, PT, R4.reuse, R49, PT ;  /* 0x000000310400720c */ /* 0x040fe20003f64070 */
[----:B------:R-:W-:Y:S01]  /*2c90*/  @!P6 IMAD.IADD R55, R55, 0x1, -R4 ;  /* 0x000000013737e824 */ /* 0x000fe200078e0a04 */
[----:B------:R-:W-:Y:S01]  /*2ca0*/  ISETP.GT.U32.AND P6, PT, R4, R45, PT ;  /* 0x0000002d0400720c */ /* 0x000fe20003fc4070 */
[----:B------:R-:W-:-:S04]  /*2cb0*/  IMAD.HI.U32 R44, R5, R48, RZ ;  /* 0x00000030052c7227 */ /* 0x000fc800078e00ff */
[----:B------:R-:W-:Y:S02]  /*2cc0*/  IMAD.MOV R47, RZ, RZ, -R44 ;  /* 0x000000ffff2f7224 */ /* 0x000fe400078e0a2c */
[----:B------:R-:W-:Y:S01]  /*2cd0*/  @!P4 IMAD.MOV R40, RZ, RZ, -R40 ;  /* 0x000000ffff28c224 */ /* 0x000fe200078e0a28 */
[----:B------:R-:W-:Y:S01]  /*2ce0*/  ISETP.GE.AND P4, PT, R41, RZ, PT ;  /* 0x000000ff2900720c */ /* 0x000fe20003f86270 */
[----:B------:R-:W-:Y:S01]  /*2cf0*/  IMAD R41, R4, R47, R48 ;  /* 0x0000002f04297224 */ /* 0x000fe200078e0230 */
[----:B------:R-:W-:Y:S01]  /*2d00*/  IABS R47, R148 ;  /* 0x00000094002f7213 */ /* 0x000fe20000000000 */
[----:B------:R-:W-:Y:S01]  /*2d10*/  IMAD.HI.U32 R0, R5, R46, RZ ;  /* 0x0000002e05007227 */ /* 0x000fe200078e00ff */
[----:B------:R-:W-:-:S03]  /*2d20*/  IABS R48, R151 ;  /* 0x0000009700307213 */ /* 0x000fc60000000000 */
[--C-:B------:R-:W-:Y:S01]  /*2d30*/  @!P3 IMAD.IADD R49, R49, 0x1, -R4.reuse ;  /* 0x000000013131b824 */ /* 0x100fe200078e0a04 */
[----:B------:R-:W-:Y:S01]  /*2d40*/  ISETP.GE.AND P3, PT, R42, RZ, PT ;  /* 0x000000ff2a00720c */ /* 0x000fe20003f66270 */
[--C-:B------:R-:W-:Y:S01]  /*2d50*/  @!P6 IMAD.IADD R45, R45, 0x1, -R4.reuse ;  /* 0x000000012d2de824 */ /* 0x100fe200078e0a04 */
[----:B------:R-:W-:Y:S01]  /*2d60*/  ISETP.GE.AND P6, PT, R43, RZ, PT ;  /* 0x000000ff2b00720c */ /* 0x000fe20003fc6270 */
[----:B------:R-:W-:Y:S01]  /*2d70*/  @!P0 IMAD.IADD R57, R57, 0x1, -R4 ;  /* 0x0000000139398824 */ /* 0x000fe200078e0a04 */
[----:B------:R-:W-:Y:S01]  /*2d80*/  ISETP.GT.U32.AND P0, PT, R4, R41, PT ;  /* 0x000000290400720c */ /* 0x000fe20003f04070 */
[----:B------:R-:W-:-:S04]  /*2d90*/  IMAD.HI.U32 R42, R5, R47, RZ ;  /* 0x0000002f052a7227 */ /* 0x000fc800078e00ff */
[----:B------:R-:W-:Y:S02]  /*2da0*/  IMAD.MOV R43, RZ, RZ, -R0 ;  /* 0x000000ffff2b7224 */ /* 0x000fe400078e0a00 */
[----:B------:R-:W-:Y:S02]  /*2db0*/  IMAD.MOV R42, RZ, RZ, -R42 ;  /* 0x000000ffff2a7224 */ /* 0x000fe400078e0a2a */
[C---:B------:R-:W-:Y:S01]  /*2dc0*/  IMAD R43, R4.reuse, R43, R46 ;  /* 0x0000002b042b7224 */ /* 0x040fe200078e022e */
[----:B------:R-:W-:Y:S01]  /*2dd0*/  IABS R46, R150 ;  /* 0x00000096002e7213 */ /* 0x000fe20000000000 */
[C---:B------:R-:W-:Y:S02]  /*2de0*/  IMAD R47, R4.reuse, R42, R47 ;  /* 0x0000002a042f7224 */ /* 0x040fe400078e022f */
[----:B------:R-:W-:Y:S01]  /*2df0*/  @!P2 IMAD.MOV R57, RZ, RZ, -R57 ;  /* 0x000000ffff39a224 */ /* 0x000fe200078e0a39 */
[C---:B------:R-:W-:Y:S01]  /*2e00*/  ISETP.GT.U32.AND P2, PT, R4.reuse, R43, PT ;  /* 0x0000002b0400720c */ /* 0x040fe20003f44070 */
[----:B------:R-:W-:Y:S01]  /*2e10*/  @!P1 IMAD.MOV R49, RZ, RZ, -R49 ;  /* 0x000000ffff319224 */ /* 0x000fe200078e0a31 */
[----:B------:R-:W-:Y:S01]  /*2e20*/  ISETP.GT.U32.AND P1, PT, R4, R47, PT ;  /* 0x0000002f0400720c */ /* 0x000fe20003f24070 */
[----:B------:R-:W-:-:S02]  /*2e30*/  @!P0 IMAD.IADD R41, R41, 0x1, -R4 ;  /* 0x0000000129298824 */ /* 0x000fc400078e0a04 */
[----:B------:R-:W-:-:S03]  /*2e40*/  IMAD.HI.U32 R44, R5, R51, RZ ;  /* 0x00000033052c7227 */ /* 0x000fc600078e00ff */
[----:B------:R-:W-:Y:S01]  /*2e50*/  ISETP.GT.U32.AND P0, PT, R4, R41, PT ;  /* 0x000000290400720c */ /* 0x000fe20003f04070 */
[----:B------:R-:W-:Y:S02]  /*2e60*/  IMAD.MOV R44, RZ, RZ, -R44 ;  /* 0x000000ffff2c7224 */ /* 0x000fe400078e0a2c */
[----:B------:R-:W-:-:S04]  /*2e70*/  IMAD.HI.U32 R0, R5, R46, RZ ;  /* 0x0000002e05007227 */ /* 0x000fc800078e00ff */
[--C-:B------:R-:W-:Y:S01]  /*2e80*/  @!P2 IMAD.IADD R43, R43, 0x1, -R4.reuse ;  /* 0x000000012b2ba824 */ /* 0x100fe200078e0a04 */
[----:B------:R-:W-:Y:S01]  /*2e90*/  ISETP.GE.AND P2, PT, R149, RZ, PT ;  /* 0x000000ff9500720c */ /* 0x000fe20003f46270 */
[--C-:B------:R-:W-:Y:S02]  /*2ea0*/  @!P1 IMAD.IADD R47, R47, 0x1, -R4.reuse ;  /* 0x000000012f2f9824 */ /* 0x100fe400078e0a04 */
[C---:B------:R-:W-:Y:S01]  /*2eb0*/  IMAD R51, R4.reuse, R44, R51 ;  /* 0x0000002c04337224 */ /* 0x040fe200078e0233 */
[C---:B------:R-:W-:Y:S01]  /*2ec0*/  ISETP.GT.U32.AND P1, PT, R4.reuse, R43, PT ;  /* 0x0000002b0400720c */ /* 0x040fe20003f24070 */
[----:B------:R-:W-:Y:S02]  /*2ed0*/  @!P0 IMAD.IADD R41, R41, 0x1, -R4 ;  /* 0x0000000129298824 */ /* 0x000fe400078e0a04 */
[----:B------:R-:W-:Y:S01]  /*2ee0*/  IMAD.MOV R53, RZ, RZ, -R0 ;  /* 0x000000ffff357224 */ /* 0x000fe200078e0a00 */
[----:B------:R-:W-:Y:S01]  /*2ef0*/  ISETP.GT.U32.AND P0, PT, R4, R51, PT ;  /* 0x000000330400720c */ /* 0x000fe20003f04070 */
[----:B------:R-:W-:-:S02]  /*2f00*/  IMAD.MOV.U32 R42, RZ, RZ, R41 ;  /* 0x000000ffff2a7224 */ /* 0x000fc400078e0029 */
[----:B------:R-:W-:Y:S02]  /*2f10*/  IMAD R41, R4, R53, R46 ;  /* 0x0000003504297224 */ /* 0x000fe400078e022e */
[----:B------:R-:W-:-:S04]  /*2f20*/  IMAD.HI.U32 R44, R5, R59, RZ ;  /* 0x0000003b052c7227 */ /* 0x000fc800078e00ff */
[----:B------:R-:W-:Y:S01]  /*2f30*/  @!P1 IMAD.IADD R43, R43, 0x1, -R4 ;  /* 0x000000012b2b9824 */ /* 0x000fe200078e0a04 */
[C---:B------:R-:W-:Y:S01]  /*2f40*/  ISETP.GT.U32.AND P1, PT, R4.reuse, R41, PT ;  /* 0x000000290400720c */ /* 0x040fe20003f24070 */
[----:B------:R-:W-:Y:S02]  /*2f50*/  IMAD.MOV R44, RZ, RZ, -R44 ;  /* 0x000000ffff2c7224 */ /* 0x000fe400078e0a2c */
[----:B------:R-:W-:Y:S01]  /*2f60*/  @!P0 IMAD.IADD R51, R51, 0x1, -R4 ;  /* 0x0000000133338824 */ /* 0x000fe200078e0a04 */
[C---:B------:R-:W-:Y:S01]  /*2f70*/  ISETP.GT.U32.AND P0, PT, R4.reuse, R47, PT ;  /* 0x0000002f0400720c */ /* 0x040fe20003f04070 */
[C---:B------:R-:W-:Y:S02]  /*2f80*/  IMAD R59, R4.reuse, R44, R59 ;  /* 0x0000002c043b7224 */ /* 0x040fe400078e023b */
[----:B------:R-:W-:Y:S01]  /*2f90*/  @!P3 IMAD.MOV R42, RZ, RZ, -R42 ;  /* 0x000000ffff2ab224 */ /* 0x000fe200078e0a2a */
[----:B------:R-:W-:Y:S01]  /*2fa0*/  ISETP.GT.U32.AND P3, PT, R4, R51, PT ;  /* 0x000000330400720c */ /* 0x000fe20003f64070 */
[----:B------:R-:W-:-:S04]  /*2fb0*/  IMAD.HI.U32 R0, R5, R48, RZ ;  /* 0x0000003005007227 */ /* 0x000fc800078e00ff */
[----:B------:R-:W-:Y:S01]  /*2fc0*/  @!P1 IMAD.IADD R41, R41, 0x1, -R4 ;  /* 0x0000000129299824 */ /* 0x000fe200078e0a04 */
[----:B------:R-:W-:Y:S01]  /*2fd0*/  ISETP.GT.U32.AND P1, PT, R4, R59, PT ;  /* 0x0000003b0400720c */ /* 0x000fe20003f24070 */
[----:B------:R-:W-:Y:S02]  /*2fe0*/  IMAD.MOV R53, RZ, RZ, -R0 ;  /* 0x000000ffff357224 */ /* 0x000fe400078e0a00 */
[----:B------:R-:W-:-:S04]  /*2ff0*/  IMAD.HI.U32 R0, R5, R61, RZ ;  /* 0x0000003d05007227 */ /* 0x000fc800078e00ff */
[----:B------:R-:W-:Y:S02]  /*3000*/  @!P3 IMAD.IADD R51, R51, 0x1, -R4 ;  /* 0x000000013333b824 */ /* 0x000fe400078e0a04 */
[----:B------:R-:W-:Y:S02]  /*3010*/  IMAD.MOV R0, RZ, RZ, -R0 ;  /* 0x000000ffff007224 */ /* 0x000fe400078e0a00 */
[----:B------:R-:W-:Y:S01]  /*3020*/  @!P5 IMAD.MOV R55, RZ, RZ, -R55 ;  /* 0x000000ffff37d224 */ /* 0x000fe200078e0a37 */
[C---:B------:R-:W-:Y:S01]  /*3030*/  ISETP.GT.U32.AND P5, PT, R4.reuse, R45, PT ;  /* 0x0000002d0400720c */ /* 0x040fe20003fa4070 */
[----:B------:R-:W-:Y:S02]  /*3040*/  @!P1 IMAD.IADD R59, R59, 0x1, -R4 ;  /* 0x000000013b3b9824 */ /* 0x000fe400078e0a04 */
[----:B------:R-:W-:Y:S02]  /*3050*/  @!P2 IMAD.MOV R51, RZ, RZ, -R51 ;  /* 0x000000ffff33a224 */ /* 0x000fe400078e0a33 */
[C---:B------:R-:W-:Y:S01]  /*3060*/  IMAD R61, R4.reuse, R0, R61 ;  /* 0x00000000043d7224 */ /* 0x040fe200078e023d */
[C---:B------:R-:W-:Y:S01]  /*3070*/  ISETP.GT.U32.AND P2, PT, R4.reuse, R59, PT ;  /* 0x0000003b0400720c */ /* 0x040fe20003f44070 */
[----:B------:R-:W-:-:S02]  /*3080*/  IMAD R53, R4, R53, R48 ;  /* 0x0000003504357224 */ /* 0x000fc400078e0230 */
[----:B------:R-:W-:-:S03]  /*3090*/  IMAD.HI.U32 R0, R5, R63, RZ ;  /* 0x0000003f05007227 */ /* 0x000fc600078e00ff */
[C---:B------:R-:W-:Y:S01]  /*30a0*/  ISETP.GT.U32.AND P3, PT, R4.reuse, R53, PT ;  /* 0x000000350400720c */ /* 0x040fe20003f64070 */
[----:B------:R-:W-:Y:S02]  /*30b0*/  IMAD.MOV R46, RZ, RZ, -R0 ;  /* 0x000000ffff2e7224 */ /* 0x000fe400078e0a00 */
[----:B------:R-:W-:Y:S01]  /*30c0*/  @!P6 IMAD.MOV R43, RZ, RZ, -R43 ;  /* 0x000000ffff2be224 */ /* 0x000fe200078e0a2b */
[C---:B------:R-:W-:Y:S01]  /*30d0*/  ISETP.GT.U32.AND P6, PT, R4.reuse, R41, PT ;  /* 0x000000290400720c */ /* 0x040fe20003fc4070 */
[----:B------:R-:W-:Y:S02]  /*30e0*/  IMAD R63, R4, R46, R63 ;  /* 0x0000002e043f7224 */ /* 0x000fe400078e023f */
[--C-:B------:R-:W-:Y:S01]  /*30f0*/  @!P5 IMAD.IADD R45, R45, 0x1, -R4.reuse ;  /* 0x000000012d2dd824 */ /* 0x100fe200078e0a04 */
[----:B------:R-:W-:Y:S01]  /*3100*/  ISETP.GE.AND P5, PT, R148, RZ, PT ;  /* 0x000000ff9400720c */ /* 0x000fe20003fa6270 */
[----:B------:R-:W-:Y:S01]  /*3110*/  @!P2 IMAD.IADD R59, R59, 0x1, -R4 ;  /* 0x000000013b3ba824 */ /* 0x000fe200078e0a04 */
[----:B------:R-:W-:Y:S01]  /*3120*/  ISETP.GT.U32.AND P2, PT, R4, R63, PT ;  /* 0x0000003f0400720c */ /* 0x000fe20003f44070 */
[----:B------:R-:W-:Y:S01]  /*3130*/  @!P4 IMAD.MOV R45, RZ, RZ, -R45 ;  /* 0x000000ffff2dc224 */ /* 0x000fe200078e0a2d */
[----:B------:R-:W-:Y:S01]  /*3140*/  ISETP.GE.AND P4, PT, R150, RZ, PT ;  /* 0x000000ff9600720c */ /* 0x000fe20003f86270 */
[----:B------:R-:W-:-:S04]  /*3150*/  IMAD.HI.U32 R44, R5, R65, RZ ;  /* 0x00000041052c7227 */ /* 0x000fc800078e00ff */
[----:B------:R-:W-:Y:S01]  /*3160*/  @!P3 IMAD.IADD R53, R53, 0x1, -R4 ;  /* 0x000000013535b824 */ /* 0x000fe200078e0a04 */
[C---:B------:R-:W-:Y:S01]  /*3170*/  ISETP.GT.U32.AND P3, PT, R4.reuse, R61, PT ;  /* 0x0000003d0400720c */ /* 0x040fe20003f64070 */
[----:B------:R-:W-:Y:S02]  /*3180*/  IMAD.MOV R44, RZ, RZ, -R44 ;  /* 0x000000ffff2c7224 */ /* 0x000fe400078e0a2c */
[----:B------:R-:W-:Y:S01]  /*3190*/  @!P6 IMAD.IADD R41, R41, 0x1, -R4 ;  /* 0x000000012929e824 */ /* 0x000fe200078e0a04 */
[----:B------:R-:W-:Y:S01]  /*31a0*/  ISETP.GT.U32.AND P1, PT, R4, R53, PT ;  /* 0x000000350400720c */ /* 0x000fe20003f24070 */
[----:B------:R-:W-:Y:S01]  /*31b0*/  IMAD.HI.U32 R0, R5, R67, RZ ;  /* 0x0000004305007227 */ /* 0x000fe200078e00ff */
[----:B------:R-:W-:-:S03]  /*31c0*/  ISETP.GE.AND P6, PT, R153, RZ, PT ;  /* 0x000000ff9900720c */ /* 0x000fc60003fc6270 */
[C---:B------:R-:W-:Y:S02]  /*31d0*/  IMAD R65, R4.reuse, R44, R65 ;  /* 0x0000002c04417224 */ /* 0x040fe400078e0241 */
[----:B------:R-:W-:Y:S02]  /*31e0*/  @!P2 IMAD.IADD R63, R63, 0x1, -R4 ;  /* 0x000000013f3fa824 */ /* 0x000fe400078e0a04 */
[----:B------:R-:W-:Y:S02]  /*31f0*/  IMAD.MOV.U32 R44, RZ, RZ, R41 ;  /* 0x000000ffff2c7224 */ /* 0x000fe400078e0029 */
[----:B------:R-:W-:Y:S02]  /*3200*/  IMAD.MOV R0, RZ, RZ, -R0 ;  /* 0x000000ffff007224 */ /* 0x000fe400078e0a00 */
[----:B------:R-:W-:Y:S01]  /*3210*/  @!P4 IMAD.MOV R44, RZ, RZ, -R44 ;  /* 0x000000ffff2cc224 */ /* 0x000fe200078e0a2c */
[C---:B------:R-:W-:Y:S01]  /*3220*/  ISETP.GT.U32.AND P4, PT, R4.reuse, R63, PT ;  /* 0x0000003f0400720c */ /* 0x040fe20003f84070 */
[----:B------:R-:W-:-:S02]  /*3230*/  IMAD R67, R4, R0, R67 ;  /* 0x0000000004437224 */ /* 0x000fc400078e0243 */
[----:B------:R-:W-:Y:S02]  /*3240*/  @!P3 IMAD.IADD R61, R61, 0x1, -R4 ;  /* 0x000000013d3db824 */ /* 0x000fe400078e0a04 */
[C---:B------:R-:W-:Y:S01]  /*3250*/  IMAD.HI.U32 R0, R5.reuse, R52, RZ ;  /* 0x0000003405007227 */ /* 0x040fe200078e00ff */
[C---:B------:R-:W-:Y:S02]  /*3260*/  ISETP.GT.U32.AND P2, PT, R4.reuse, R67, PT ;  /* 0x000000430400720c */ /* 0x040fe40003f44070 */
[----:B------:R-:W-:Y:S01]  /*3270*/  ISETP.GT.U32.AND P3, PT, R4, R61, PT ;  /* 0x0000003d0400720c */ /* 0x000fe20003f64070 */
[----:B------:R-:W-:Y:S02]  /*3280*/  IMAD.MOV R69, RZ, RZ, -R0 ;  /* 0x000000ffff457224 */ /* 0x000fe400078e0a00 */
[----:B------:R-:W-:-:S04]  /*3290*/  IMAD.HI.U32 R46, R5, R54, RZ ;  /* 0x00000036052e7227 */ /* 0x000fc800078e00ff */
[C---:B------:R-:W-:Y:S01]  /*32a0*/  IMAD R41, R4.reuse, R69, R52 ;  /* 0x0000004504297224 */ /* 0x040fe200078e0234 */
[----:B------:R-:W-:Y:S01]  /*32b0*/  IABS R52, R170 ;  /* 0x000000aa00347213 */ /* 0x000fe20000000000 */
[----:B------:R-:W-:Y:S02]  /*32c0*/  @!P4 IMAD.IADD R63, R63, 0x1, -R4 ;  /* 0x000000013f3fc824 */ /* 0x000fe400078e0a04 */
[----:B------:R-:W-:Y:S01]  /*32d0*/  IMAD.HI.U32 R48, R5, R56, RZ ;  /* 0x0000003805307227 */ /* 0x000fe200078e00ff */
[----:B------:R-:W-:-:S03]  /*32e0*/  ISETP.GT.U32.AND P4, PT, R4, R41, PT ;  /* 0x000000290400720c */ /* 0x000fc60003f84070 */
[----:B------:R-:W-:Y:S02]  /*32f0*/  IMAD.MOV R71, RZ, RZ, -R46 ;  /* 0x000000ffff477224 */ /* 0x000fe400078e0a2e */
[----:B------:R-:W-:Y:S02]  /*3300*/  IMAD.MOV R73, RZ, RZ, -R48 ;  /* 0x000000ffff497224 */ /* 0x000fe400078e0a30 */
[----:B------:R-:W-:Y:S01]  /*3310*/  @!P3 IMAD.IADD R61, R61, 0x1, -R4 ;  /* 0x000000013d3db824 */ /* 0x000fe200078e0a04 */
[C---:B------:R-:W-:Y:S01]  /*3320*/  ISETP.GT.U32.AND P3, PT, R4.reuse, R65, PT ;  /* 0x000000410400720c */ /* 0x040fe20003f64070 */
[C---:B------:R-:W-:Y:S01]  /*3330*/  IMAD R69, R4.reuse, R71, R54 ;  /* 0x0000004704457224 */ /* 0x040fe200078e0236 */
[----:B------:R-:W-:Y:S01]  /*3340*/  IABS R54, R171 ;  /* 0x000000ab00367213 */ /* 0x000fe20000000000 */
[----:B------:R-:W-:Y:S01]  /*3350*/  IMAD R71, R4, R73, R56 ;  /* 0x0000004904477224 */ /* 0x000fe200078e0238 */
[----:B------:R-:W-:Y:S01]  /*3360*/  IABS R56, R172 ;  /* 0x000000ac00387213 */ /* 0x000fe20000000000 */
[----:B------:R-:W-:-:S02]  /*3370*/  @!P2 IMAD.IADD R67, R67, 0x1, -R4 ;  /* 0x000000014343a824 */ /* 0x000fc400078e0a04 */
[C---:B------:R-:W-:Y:S01]  /*3380*/  IMAD R73, R4.reuse, R75, R58 ;  /* 0x0000004b04497224 */ /* 0x040fe200078e023a */
[----:B------:R-:W-:Y:S01]  /*3390*/  IABS R75, R161 ;  /* 0x000000a1004b7213 */ /* 0x000fe20000000000 */
[----:B------:R-:W-:Y:S01]  /*33a0*/  @!P4 IMAD.IADD R41, R41, 0x1, -R4 ;  /* 0x000000012929c824 */ /* 0x000fe200078e0a04 */
[C---:B------:R-:W-:Y:S01]  /*33b0*/  ISETP.GT.U32.AND P2, PT, R4.reuse, R67, PT ;  /* 0x000000430400720c */ /* 0x040fe20003f44070 */
[C---:B------:R-:W-:Y:S01]  /*33c0*/  IMAD.HI.U32 R46, R5.reuse, R77, RZ ;  /* 0x0000004d052e7227 */ /* 0x040fe200078e00ff */
[----:B------:R-:W-:Y:S02]  /*33d0*/  ISETP.GT.U32.AND P4, PT, R4, R73, PT ;  /* 0x000000490400720c */ /* 0x000fe40003f84070 */
[----:B------:R-:W-:Y:S01]  /*33e0*/  IABS R58, R164 ;  /* 0x000000a4003a7213 */ /* 0x000fe20000000000 */
[----:B------:R-:W-:-:S04]  /*33f0*/  IMAD.HI.U32 R0, R5, R75, RZ ;  /* 0x0000004b05007227 */ /* 0x000fc800078e00ff */
[----:B------:R-:W-:Y:S02]  /*3400*/  @!P3 IMAD.IADD R65, R65, 0x1, -R4 ;  /* 0x000000014141b824 */ /* 0x000fe400078e0a04 */
[----:B------:R-:W-:Y:S02]  /*3410*/  IMAD.MOV R0, RZ, RZ, -R0 ;  /* 0x000000ffff007224 */ /* 0x000fe400078e0a00 */
[--C-:B------:R-:W-:Y:S01]  /*3420*/  @!P2 IMAD.IADD R67, R67, 0x1, -R4.reuse ;  /* 0x000000014343a824 */ /* 0x100fe200078e0a04 */
[C---:B------:R-:W-:Y:S01]  /*3430*/  ISETP.GT.U32.AND P3, PT, R4.reuse, R65, PT ;  /* 0x000000410400720c */ /* 0x040fe20003f64070 */
[C---:B------:R-:W-:Y:S01]  /*3440*/  IMAD R75, R4.reuse, R0, R75 ;  /* 0x00000000044b7224 */ /* 0x040fe200078e024b */
[C---:B------:R-:W-:Y:S01]  /*3450*/  ISETP.GT.U32.AND P2, PT, R4.reuse, R71, PT ;  /* 0x000000470400720c */ /* 0x040fe20003f44070 */
[----:B------:R-:W-:Y:S02]  /*3460*/  @!P4 IMAD.IADD R73, R73, 0x1, -R4 ;  /* 0x000000014949c824 */ /* 0x000fe400078e0a04 */
[----:B------:R-:W-:Y:S01]  /*3470*/  IMAD.MOV R46, RZ, RZ, -R46 ;  /* 0x000000ffff2e7224 */ /* 0x000fe200078e0a2e */
[C---:B------:R-:W-:Y:S01]  /*3480*/  ISETP.GT.U32.AND P4, PT, R4.reuse, R75, PT ;  /* 0x0000004b0400720c */ /* 0x040fe20003f84070 */
[----:B------:R-:W-:Y:S01]  /*3490*/  @!P0 IMAD.IADD R47, R47, 0x1, -R4 ;  /* 0x000000012f2f8824 */ /* 0x000fe200078e0a04 */
[----:B------:R-:W-:Y:S01]  /*34a0*/  ISETP.GE.AND P0, PT, R151, RZ, PT ;  /* 0x000000ff9700720c */ /* 0x000fe20003f06270 */
[----:B------:R-:W-:-:S02]  /*34b0*/  IMAD R77, R4, R46, R77 ;  /* 0x0000002e044d7224 */ /* 0x000fc400078e024d */
[----:B------:R-:W-:Y:S01]  /*34c0*/  @!P5 IMAD.MOV R47, RZ, RZ, -R47 ;  /* 0x000000ffff2fd224 */ /* 0x000fe200078e0a2f */
[----:B------:R-:W-:Y:S01]  /*34d0*/  ISETP.GE.AND P5, PT, R152, RZ, PT ;  /* 0x000000ff9800720c */ /* 0x000fe20003fa6270 */
[--C-:B------:R-:W-:Y:S01]  /*34e0*/  @!P3 IMAD.IADD R65, R65, 0x1, -R4.reuse ;  /* 0x000000014141b824 */ /* 0x100fe200078e0a04 */
[----:B------:R-:W-:Y:S01]  /*34f0*/  ISETP.GT.U32.AND P3, PT, R4, R69, PT ;  /* 0x000000450400720c */ /* 0x000fe20003f64070 */
        /* <DEDUP_REMOVED lines=8> */
[----:B------:R-:W-:-:S04]  /*3580*/  IMAD.HI.U32 R50, R5, R81, RZ ;  /* 0x0000005105327227 */ /* 0x000fc800078e00ff */
[----:B------:R-:W-:Y:S01]  /*3590*/  @!P3 IMAD.IADD R69, R69, 0x1, -R4 ;  /* 0x000000014545b824 */ /* 0x000fe200078e0a04 */
[----:B------:R-:W-:Y:S01]  /*35a0*/  ISETP.GE.AND P3, PT, R155, RZ, PT ;  /* 0x000000ff9b00720c */ /* 0x000fe20003f66270 */
[----:B------:R-:W-:Y:S02]  /*35b0*/  IMAD R79, R4, R48, R79 ;  /* 0x00000030044f7224 */ /* 0x000fe400078e024f */
[----:B------:R-:W-:Y:S02]  /*35c0*/  IMAD.MOV R50, RZ, RZ, -R50 ;  /* 0x000000ffff327224 */ /* 0x000fe400078e0a32 */
[----:B------:R-:W-:-:S04]  /*35d0*/  IMAD.HI.U32 R0, R5, R83, RZ ;  /* 0x0000005305007227 */ /* 0x000fc800078e00ff */
[----:B------:R-:W-:-:S04]  /*35e0*/  IMAD.HI.U32 R46, R5, R52, RZ ;  /* 0x00000034052e7227 */ /* 0x000fc800078e00ff */
[----:B------:R-:W-:Y:S01]  /*35f0*/  @!P4 IMAD.IADD R77, R77, 0x1, -R4 ;  /* 0x000000014d4dc824 */ /* 0x000fe200078e0a04 */
[C---:B------:R-:W-:Y:S01]  /*3600*/  ISETP.GT.U32.AND P4, PT, R4.reuse, R69, PT ;  /* 0x000000450400720c */ /* 0x040fe20003f84070 */
[----:B------:R-:W-:Y:S01]  /*3610*/  @!P0 IMAD.MOV R53, RZ, RZ, -R53 ;  /* 0x000000ffff358224 */ /* 0x000fe200078e0a35 */
        /* <DEDUP_REMOVED lines=9> */
[----:B------:R-:W-:-:S02]  /*36b0*/  IMAD R81, R4, R50, R81 ;  /* 0x0000003204517224 */ /* 0x000fc400078e0251 */
[----:B------:R-:W-:-:S04]  /*36c0*/  IMAD.HI.U32 R48, R5, R54, RZ ;  /* 0x0000003605307227 */ /* 0x000fc800078e00ff */
[----:B------:R-:W-:-:S04]  /*36d0*/  IMAD.HI.U32 R50, R5, R56, RZ ;  /* 0x0000003805327227 */ /* 0x000fc800078e00ff */
[----:B------:R-:W-:Y:S02]  /*36e0*/  IMAD.MOV R0, RZ, RZ, -R0 ;  /* 0x000000ffff007224 */ /* 0x000fe400078e0a00 */
[----:B------:R-:W-:Y:S02]  /*36f0*/  IMAD.MOV R85, RZ, RZ, -R46 ;  /* 0x000000ffff557224 */ /* 0x000fe400078e0a2e */
[----:B------:R-:W-:Y:S02]  /*3700*/  IMAD.MOV R87, RZ, RZ, -R48 ;  /* 0x000000ffff577224 */ /* 0x000fe400078e0a30 */
[----:B------:R-:W-:Y:S02]  /*3710*/  IMAD.MOV R89, RZ, RZ, -R50 ;  /* 0x000000ffff597224 */ /* 0x000fe400078e0a32 */
[----:B------:R-:W-:Y:S02]  /*3720*/  IMAD R83, R4, R0, R83 ;  /* 0x0000000004537224 */ /* 0x000fe400078e0253 */
[----:B------:R-:W-:-:S04]  /*3730*/  IMAD.HI.U32 R0, R5, R58, RZ ;  /* 0x0000003a05007227 */ /* 0x000fc800078e00ff */
[C---:B------:R-:W-:Y:S02]  /*3740*/  IMAD R5, R4.reuse, R85, R52 ;  /* 0x0000005504057224 */ /* 0x040fe400078e0234 */
[C---:B------:R-:W-:Y:S02]  /*3750*/  IMAD R85, R4.reuse, R87, R54 ;  /* 0x0000005704557224 */ /* 0x040fe400078e0236 */
[C---:B------:R-:W-:Y:S02]  /*3760*/  IMAD R87, R4.reuse, R89, R56 ;  /* 0x0000005904577224 */ /* 0x040fe400078e0238 */
[----:B------:R-:W-:Y:S01]  /*3770*/  @!P3 IMAD.MOV R65, RZ, RZ, -R65 ;  /* 0x000000ffff41b224 */ /* 0x000fe200078e0a41 */
[C---:B------:R-:W-:Y:S01]  /*3780*/  ISETP.GT.U32.AND P3, PT, R4.reuse, R77, PT ;  /* 0x0000004d0400720c */ /* 0x040fe20003f64070 */
[--C-:B------:R-:W-:Y:S01]  /*3790*/  @!P0 IMAD.IADD R41, R41, 0x1, -R4.reuse ;  /* 0x0000000129298824 */ /* 0x100fe200078e0a04 */
        /* <DEDUP_REMOVED lines=8> */
[----:B------:R-:W-:Y:S01]  /*3820*/  ISETP.GT.U32.AND P6, PT, R4, R87, PT ;  /* 0x000000570400720c */ /* 0x000fe20003fc4070 */
[----:B------:R-:W-:Y:S01]  /*3830*/  @!P2 IMAD.IADD R79, R79, 0x1, -R4 ;  /* 0x000000014f4fa824 */ /* 0x000fe200078e0a04 */
[----:B------:R-:W-:Y:S01]  /*3840*/  ISETP.GE.AND P2, PT, R157, RZ, PT ;  /* 0x000000ff9d00720c */ /* 0x000fe20003f46270 */
[----:B------:R-:W-:-:S02]  /*3850*/  IMAD.MOV R89, RZ, RZ, -R0 ;  /* 0x000000ffff597224 */ /* 0x000fc400078e0a00 */
[----:B------:R-:W-:Y:S02]  /*3860*/  @!P3 IMAD.IADD R77, R77, 0x1, -R4 ;  /* 0x000000014d4db824 */ /* 0x000fe400078e0a04 */
[C---:B------:R-:W-:Y:S02]  /*3870*/  IMAD R89, R4.reuse, R89, R58 ;  /* 0x0000005904597224 */ /* 0x040fe400078e023a */
[----:B------:R-:W-:Y:S01]  /*3880*/  IMAD.MOV.U32 R46, RZ, RZ, R41 ;  /* 0x000000ffff2e7224 */ /* 0x000fe200078e0029 */
[----:B------:R-:W-:Y:S01]  /*3890*/  LOP3.LUT R41, RZ, R3, RZ, 0x33, !PT ;  /* 0x00000003ff297212 */ /* 0x000fe200078e33ff */
[--C-:B------:R-:W-:Y:S01]  /*38a0*/  @!P0 IMAD.IADD R81, R81, 0x1, -R4.reuse ;  /* 0x0000000151518824 */ /* 0x100fe200078e0a04 */
[----:B------:R-:W-:Y:S01]  /*38b0*/  ISETP.GT.U32.AND P3, PT, R4, R89, PT ;  /* 0x000000590400720c */ /* 0x000fe20003f64070 */
[--C-:B------:R-:W-:Y:S01]  /*38c0*/  @!P4 IMAD.IADD R83, R83, 0x1, -R4.reuse ;  /* 0x000000015353c824 */ /* 0x100fe200078e0a04 */
[----:B------:R-:W-:Y:S01]  /*38d0*/  ISETP.GE.AND P0, PT, R158, RZ, PT ;  /* 0x000000ff9e00720c */ /* 0x000fe20003f06270 */
[--C-:B------:R-:W-:Y:S01]  /*38e0*/  @!P5 IMAD.IADD R5, R5, 0x1, -R4.reuse ;  /* 0x000000010505d824 */ /* 0x100fe200078e0a04 */
[----:B------:R-:W-:Y:S01]  /*38f0*/  ISETP.GE.AND P4, PT, R159, RZ, PT ;  /* 0x000000ff9f00720c */ /* 0x000fe20003f86270 */
[--C-:B------:R-:W-:Y:S01]  /*3900*/  @!P1 IMAD.IADD R85, R85, 0x1, -R4.reuse ;  /* 0x0000000155559824 */ /* 0x100fe200078e0a04 */
[----:B------:R-:W-:Y:S01]  /*3910*/  ISETP.GE.AND P5, PT, R160, RZ, PT ;  /* 0x000000ffa000720c */ /* 0x000fe20003fa6270 */
[----:B------:R-:W-:Y:S01]  /*3920*/  @!P6 IMAD.IADD R87, R87, 0x1, -R4 ;  /* 0x000000015757e824 */ /* 0x000fe200078e0a04 */
[----:B------:R-:W-:Y:S01]  /*3930*/  ISETP.GE.AND P1, PT, R161, RZ, PT ;  /* 0x000000ffa100720c */ /* 0x000fe20003f26270 */
[----:B------:R-:W-:Y:S01]  /*3940*/  @!P2 IMAD.MOV R46, RZ, RZ, -R46 ;  /* 0x000000ffff2ea224 */ /* 0x000fe200078e0a2e */
[----:B------:R-:W-:Y:S01]  /*3950*/  ISETP.GE.AND P6, PT, R162, RZ, PT ;  /* 0x000000ffa200720c */ /* 0x000fe20003fc6270 */
[----:B------:R-:W-:Y:S01]  /*3960*/  IMAD R166, R166, UR60, RZ ;  /* 0x0000003ca6a67c24 */ /* 0x000fe2000f8e02ff */
[C---:B------:R-:W-:Y:S01]  /*3970*/  ISETP.GT.U32.AND P2, PT, R4.reuse, R79, PT ;  /* 0x0000004f0400720c */ /* 0x040fe20003f44070 */
[--C-:B------:R-:W-:Y:S01]  /*3980*/  @!P3 IMAD.IADD R89, R89, 0x1, -R4.reuse ;  /* 0x000000015959b824 */ /* 0x100fe200078e0a04 */
        /* <DEDUP_REMOVED lines=10> */
[----:B------:R-:W-:Y:S01]  /*3a30*/  ISETP.GT.U32.AND P6, PT, R4, R87, PT ;  /* 0x000000570400720c */ /* 0x000fe20003fc4070 */
[--C-:B------:R-:W-:Y:S01]  /*3a40*/  @!P2 IMAD.IADD R79, R79, 0x1, -R4.reuse ;  /* 0x000000014f4fa824 */ /* 0x100fe200078e0a04 */
[----:B------:R-:W-:Y:S01]  /*3a50*/  ISETP.GE.AND P2, PT, R163, RZ, PT ;  /* 0x000000ffa300720c */ /* 0x000fe20003f46270 */
        /* <DEDUP_REMOVED lines=13> */
[----:B------:R-:W-:Y:S01]  /*3b30*/  ISETP.NE.AND P2, PT, R3, RZ, PT ;  /* 0x000000ff0300720c */ /* 0x000fe20003f45270 */
[----:B------:R-:W-:Y:S01]  /*3b40*/  IMAD.MOV.U32 R48, RZ, RZ, R5 ;  /* 0x000000ffff307224 */ /* 0x000fe200078e0005 */
[----:B------:R-:W-:Y:S01]  /*3b50*/  SHF.R.S32.HI R101, RZ, 0x1f, R166 ;  /* 0x0000001fff657819 */ /* 0x000fe200000114a6 */
[----:B------:R-:W-:Y:S01]  /*3b60*/  @!P0 IMAD.MOV R81, RZ, RZ, -R81 ;  /* 0x000000ffff518224 */ /* 0x000fe200078e0a51 */
[C---:B------:R-:W-:Y:S01]  /*3b70*/  SEL R57, R41.reuse, R57, !P2 ;  /* 0x0000003929397207 */ /* 0x040fe20005000000 */
[----:B------:R-:W-:Y:S01]  /*3b80*/  @!P3 IMAD.MOV R83, RZ, RZ, -R83 ;  /* 0x000000ffff53b224 */ /* 0x000fe200078e0a53 */
[C---:B------:R-:W-:Y:S01]  /*3b90*/  SEL R3, R41.reuse, R7, !P2 ;  /* 0x0000000729037207 */ /* 0x040fe20005000000 */
[----:B------:R-:W-:Y:S01]  /*3ba0*/  @!P4 IMAD.MOV R48, RZ, RZ, -R48 ;  /* 0x000000ffff30c224 */ /* 0x000fe200078e0a30 */
[----:B------:R-:W-:Y:S01]  /*3bb0*/  SEL R7, R41, R11, !P2 ;  /* 0x0000000b29077207 */ /* 0x000fe20005000000 */
[----:B------:R-:W-:Y:S01]  /*3bc0*/  IMAD R57, R57, UR11, RZ ;  /* 0x0000000b39397c24 */ /* 0x000fe2000f8e02ff */
[C---:B------:R-:W-:Y:S01]  /*3bd0*/  SEL R11, R41.reuse, R15, !P2 ;  /* 0x0000000f290b7207 */ /* 0x040fe20005000000 */
        /* <DEDUP_REMOVED lines=8> */
[----:B------:R-:W-:Y:S01]  /*3c60*/  IMAD R0, R0, UR11, RZ ;  /* 0x0000000b00007c24 */ /* 0x000fe2000f8e02ff */
[----:B------:R-:W-:Y:S01]  /*3c70*/  SEL R43, R41, R43, !P2 ;  /* 0x0000002b292b7207 */ /* 0x000fe20005000000 */
[----:B------:R-:W-:Y:S01]  /*3c80*/  IMAD R49, R49, UR11, RZ ;  /* 0x0000000b31317c24 */ /* 0x000fe2000f8e02ff */
[----:B------:R-:W-:Y:S01]  /*3c90*/  SEL R2, R41, R6, !P2 ;  /* 0x0000000629027207 */ /* 0x000fe20005000000 */
[----:B------:R-:W-:Y:S01]  /*3ca0*/  IMAD R45, R45, UR11, RZ ;  /* 0x0000000b2d2d7c24 */ /* 0x000fe2000f8e02ff */
[----:B------:R-:W-:Y:S01]  /*3cb0*/  SEL R4, R41, R8, !P2 ;  /* 0x0000000829047207 */ /* 0x000fe20005000000 */
[----:B------:R-:W-:Y:S01]  /*3cc0*/  IMAD R43, R43, UR11, RZ ;  /* 0x0000000b2b2b7c24 */ /* 0x000fe2000f8e02ff */
[C---:B------:R-:W-:Y:S01]  /*3cd0*/  SEL R19, R41.reuse, R22, !P2 ;  /* 0x0000001629137207 */ /* 0x040fe20005000000 */
[----:B------:R-:W-:Y:S01]  /*3ce0*/  IMAD R2, R2, UR11, RZ ;  /* 0x0000000b02027c24 */ /* 0x000fe2000f8e02ff */
[----:B------:R-:W-:Y:S01]  /*3cf0*/  SEL R6, R41, R10, !P2 ;  /* 0x0000000a29067207 */ /* 0x000fe20005000000 */
[----:B------:R-:W-:Y:S01]  /*3d00*/  IMAD R3, R3, UR11, RZ ;  /* 0x0000000b03037c24 */ /* 0x000fe2000f8e02ff */
[C---:B------:R-:W-:Y:S01]  /*3d10*/  SEL R8, R41.reuse, R12, !P2 ;  /* 0x0000000c29087207 */ /* 0x040fe20005000000 */
[----:B------:R-:W-:Y:S01]  /*3d20*/  IMAD R4, R4, UR11, RZ ;  /* 0x0000000b04047c24 */ /* 0x000fe2000f8e02ff */
[C---:B------:R-:W-:Y:S01]  /*3d30*/  SEL R22, R41.reuse, R26, !P2 ;  /* 0x0000001a29167207 */ /* 0x040fe20005000000 */
        /* <DEDUP_REMOVED lines=29> */
[----:B------:R-:W-:Y:S01]  /*3f10*/  IADD3 R40, P5, R57, UR6, RZ ;  /* 0x0000000639287c10 */ /* 0x000fe2000ffbe0ff */
        /* <DEDUP_REMOVED lines=31> */
[C---:B------:R-:W-:Y:S01]  /*4110*/  SEL R44, R41.reuse, R44, !P2 ;  /* 0x0000002c292c7207 */ /* 0x040fe20005000000 */
[----:B------:R-:W-:Y:S01]  /*4120*/  IMAD R34, R34, UR11, RZ ;  /* 0x0000000b22227c24 */ /* 0x000fe2000f8e02ff */
[C---:B------:R-:W-:Y:S01]  /*4130*/  SEL R53, R41.reuse, R53, !P2 ;  /* 0x0000003529357207 */ /* 0x040fe20005000000 */
        /* <DEDUP_REMOVED lines=37> */
[----:B------:R-:W-:Y:S01]  /*4390*/  R2UR UR12, R40 ;  /* 0x00000000280c72ca */ /* 0x000fe200000e0000 */
[----:B------:R-:W-:Y:S01]  /*43a0*/  IMAD R31, R31, UR11, RZ ;  /* 0x0000000b1f1f7c24 */ /* 0x000fe2000f8e02ff */
[----:B------:R-:W-:Y:S01]  /*43b0*/  IADD3 R52, P6, R49, UR6, RZ ;  /* 0x0000000631347c10 */ /* 0x000fe2000ffde0ff */
[----:B------:R-:W-:Y:S01]  /*43c0*/  IMAD R38, R38, UR11, RZ ;  /* 0x0000000b26267c24 */ /* 0x000fe2000f8e02ff */
[----:B------:R-:W-:Y:S01]  /*43d0*/  IADD3 R50, P0, R45, UR6, RZ ;  /* 0x000000062d327c10 */ /* 0x000fe2000ff1e0ff */
[----:B------:R-:W-:Y:S01]  /*43e0*/  IMAD R39, R39, UR11, RZ ;  /* 0x0000000b27277c24 */ /* 0x000fe2000f8e02ff */
[----:B------:R-:W-:-:S02]  /*43f0*/  IADD3 R40, P2, R43, UR6, RZ ;  /* 0x000000062b287c10 */ /* 0x000fc4000ff5e0ff */
[----:B------:R-:W-:Y:S02]  /*4400*/  R2UR UR13, R52 ;  /* 0x00000000340d72ca */ /* 0x000fe400000e0000 */
[----:B------:R-:W-:Y:S02]  /*4410*/  R2UR UR14, R50 ;  /* 0x00000000320e72ca */ /* 0x000fe400000e0000 */
[----:B------:R-:W-:Y:S01]  /*4420*/  R2UR UR16, R40 ;  /* 0x00000000281072ca */ /* 0x000fe200000e0000 */
[----:B------:R-:W-:Y:S01]  /*4430*/  IMAD R40, R53, UR11, RZ ;  /* 0x0000000b35287c24 */ /* 0x000fe2000f8e02ff */
[----:B------:R-:W-:Y:S02]  /*4440*/  SHF.R.S32.HI R58, RZ, 0x1f, R57 ;  /* 0x0000001fff3a7819 */ /* 0x000fe40000011439 */
[----:B------:R-:W-:Y:S02]  /*4450*/  IADD3 R41, P1, R42, UR6, RZ ;  /* 0x000000062a297c10 */ /* 0x000fe4000ff3e0ff */
[----:B------:R-:W-:-:S02]  /*4460*/  SHF.R.S32.HI R57, RZ, 0x1f, R49 ;  /* 0x0000001fff397819 */ /* 0x000fc40000011431 */
[----:B------:R-:W-:Y:S02]  /*4470*/  IADD3 R52, P3, R47, UR6, RZ ;  /* 0x000000062f347c10 */ /* 0x000fe4000ff7e0ff */
[----:B------:R-:W-:Y:S02]  /*4480*/  IADD3 R50, P4, R51, UR6, RZ ;  /* 0x0000000633327c10 */ /* 0x000fe4000ff9e0ff */
[----:B------:R-:W-:Y:S02]  /*4490*/  SHF.R.S32.HI R56, RZ, 0x1f, R45 ;  /* 0x0000001fff387819 */ /* 0x000fe4000001142d */
[----:B------:R-:W-:Y:S02]  /*44a0*/  SHF.R.S32.HI R54, RZ, 0x1f, R43 ;  /* 0x0000001fff367819 */ /* 0x000fe4000001142b */
[----:B------:R-:W-:Y:S02]  /*44b0*/  R2UR UR15, R41 ;  /* 0x00000000290f72ca */ /* 0x000fe400000e0000 */
[----:B------:R-:W-:-:S02]  /*44c0*/  IADD3.X R58, R58, UR7, RZ, P5, !PT ;  /* 0x000000073a3a7c10 */ /* 0x000fc4000affe4ff */
[----:B------:R-:W-:Y:S02]  /*44d0*/  IADD3.X R57, R57, UR7, RZ, P6, !PT ;  /* 0x0000000739397c10 */ /* 0x000fe4000b7fe4ff */
[----:B------:R-:W-:Y:S02]  /*44e0*/  R2UR UR17, R52 ;  /* 0x00000000341172ca */ /* 0x000fe400000e0000 */
[----:B------:R-:W-:Y:S02]  /*44f0*/  R2UR UR18, R50 ;  /* 0x00000000321272ca */ /* 0x000fe400000e0000 */
[----:B------:R-:W-:Y:S02]  /*4500*/  SHF.R.S32.HI R55, RZ, 0x1f, R42 ;  /* 0x0000001fff377819 */ /* 0x000fe4000001142a */
[----:B------:R-:W-:Y:S02]  /*4510*/  IADD3.X R56, R56, UR7, RZ, P0, !PT ;  /* 0x0000000738387c10 */ /* 0x000fe400087fe4ff */
[----:B------:R-:W-:-:S02]  /*4520*/  IADD3.X R54, R54, UR7, RZ, P2, !PT ;  /* 0x0000000736367c10 */ /* 0x000fc400097fe4ff */
[----:B------:R-:W-:Y:S02]  /*4530*/  IADD3 R49, P5, R44, UR6, RZ ;  /* 0x000000062c317c10 */ /* 0x000fe4000ffbe0ff */
[----:B------:R-:W-:Y:S02]  /*4540*/  IADD3 R41, P6, R40, UR6, RZ ;  /* 0x0000000628297c10 */ /* 0x000fe4000ffde0ff */
[----:B------:R-:W-:Y:S02]  /*4550*/  SHF.R.S32.HI R53, RZ, 0x1f, R47 ;  /* 0x0000001fff357819 */ /* 0x000fe4000001142f */
[----:B------:R-:W-:Y:S02]  /*4560*/  IADD3 R45, P0, R59, UR6, RZ ;  /* 0x000000063b2d7c10 */ /* 0x000fe4000ff1e0ff */
[----:B------:R-:W-:Y:S02]  /*4570*/  IADD3 R42, P2, R63, UR6, RZ ;  /* 0x000000063f2a7c10 */ /* 0x000fe4000ff5e0ff */
[----:B------:R-:W-:-:S02]  /*4580*/  SHF.R.S32.HI R52, RZ, 0x1f, R51 ;  /* 0x0000001fff347819 */ /* 0x000fc40000011433 */
[----:B------:R-:W-:Y:S02]  /*4590*/  SHF.R.S32.HI R50, RZ, 0x1f, R40 ;  /* 0x0000001fff327819 */ /* 0x000fe40000011428 */
[----:B------:R-:W-:Y:S02]  /*45a0*/  R2UR UR19, R49 ;  /* 0x00000000311372ca */ /* 0x000fe400000e0000 */
[----:B------:R-:W-:Y:S02]  /*45b0*/  R2UR UR20, R41 ;  /* 0x00000000291472ca */ /* 0x000fe400000e0000 */
[----:B------:R-:W-:Y:S02]  /*45c0*/  IADD3.X R53, R53, UR7, RZ, P3, !PT ;  /* 0x0000000735357c10 */ /* 0x000fe40009ffe4ff */
[----:B------:R-:W-:Y:S02]  /*45d0*/  R2UR UR21, R45 ;  /* 0x000000002d1572ca */ /* 0x000fe400000e0000 */
[----:B------:R-:W-:-:S02]  /*45e0*/  R2UR UR23, R42 ;  /* 0x000000002a1772ca */ /* 0x000fc400000e0000 */
[----:B------:R-:W-:Y:S02]  /*45f0*/  SHF.R.S32.HI R51, RZ, 0x1f, R44 ;  /* 0x0000001fff337819 */ /* 0x000fe4000001142c */
[----:B------:R-:W-:Y:S02]  /*4600*/  IADD3.X R52, R52, UR7, RZ, P4, !PT ;  /* 0x0000000734347c10 */ /* 0x000fe4000a7fe4ff */
[----:B------:R-:W-:Y:S02]  /*4610*/  IADD3.X R50, R50, UR7, RZ, P6, !PT ;  /* 0x0000000732327c10 */ /* 0x000fe4000b7fe4ff */
[----:B------:R-:W-:Y:S02]  /*4620*/  IADD3 R41, P3, R65, UR6, RZ ;  /* 0x0000000641297c10 */ /* 0x000fe4000ff7e0ff */
[----:B------:R-:W-:Y:S02]  /*4630*/  SHF.R.S32.HI R49, RZ, 0x1f, R59 ;  /* 0x0000001fff317819 */ /* 0x000fe4000001143b */
[----:B------:R-:W-:-:S02]  /*4640*/  IADD3 R44, P4, R67, UR6, RZ ;  /* 0x00000006432c7c10 */ /* 0x000fc4000ff9e0ff */
[----:B------:R-:W-:Y:S02]  /*4650*/  IADD3 R42, P6, R69, UR6, RZ ;  /* 0x00000006452a7c10 */ /* 0x000fe4000ffde0ff */
[----:B------:R-:W-:Y:S01]  /*4660*/  SHF.R.S32.HI R45, RZ, 0x1f, R65 ;  /* 0x0000001fff2d7819 */ /* 0x000fe20000011441 */
[----:B------:R-:W-:Y:S01]  /*4670*/  IMAD R65, R99, 0x6, RZ ;  /* 0x0000000663417824 */ /* 0x000fe200078e02ff */
[----:B------:R-:W-:Y:S02]  /*4680*/  IADD3.X R55, R55, UR7, RZ, P1, !PT ;  /* 0x0000000737377c10 */ /* 0x000fe40008ffe4ff */
[----:B------:R-:W-:Y:S01]  /*4690*/  R2UR UR24, R41 ;  /* 0x00000000291872ca */ /* 0x000fe200000e0000 */
[----:B------:R-:W-:Y:S01]  /*46a0*/  IMAD R41, R46, UR11, RZ ;  /* 0x0000000b2e297c24 */ /* 0x000fe2000f8e02ff */
[----:B------:R-:W-:Y:S02]  /*46b0*/  IADD3.X R49, R49, UR7, RZ, P0, !PT ;  /* 0x0000000731317c10 */ /* 0x000fe400087fe4ff */
[----:B------:R-:W-:-:S02]  /*46c0*/  R2UR UR25, R44 ;  /* 0x000000002c1972ca */ /* 0x000fc400000e0000 */
[----:B------:R-:W-:Y:S02]  /*46d0*/  R2UR UR27, R42 ;  /* 0x000000002a1b72ca */ /* 0x000fe400000e0000 */
[----:B------:R-:W-:Y:S02]  /*46e0*/  IADD3.X R45, R45, UR7, RZ, P3, !PT ;  /* 0x000000072d2d7c10 */ /* 0x000fe40009ffe4ff */
[----:B------:R-:W-:Y:S02]  /*46f0*/  IADD3 R43, P1, R61, UR6, RZ ;  /* 0x000000063d2b7c10 */ /* 0x000fe4000ff3e0ff */
[----:B------:R-:W-:Y:S02]  /*4700*/  IADD3 R40, P0, R71, UR6, RZ ;  /* 0x0000000647287c10 */ /* 0x000fe4000ff1e0ff */
[----:B------:R-:W-:Y:S01]  /*4710*/  SHF.R.S32.HI R44, RZ, 0x1f, R67 ;  /* 0x0000001fff2c7819 */ /* 0x000fe20000011443 */
[----:B------:R-:W-:Y:S01]  /*4720*/  IMAD.SHL.U32 R67, R99, 0x4, RZ ;  /* 0x0000000463437824 */ /* 0x000fe200078e00ff */
[----:B------:R-:W-:-:S02]  /*4730*/  IADD3 R42, P3, R77, UR6, RZ ;  /* 0x000000064d2a7c10 */ /* 0x000fc4000ff7e0ff */
[----:B------:R-:W-:Y:S02]  /*4740*/  R2UR UR22, R43 ;  /* 0x000000002b1672ca */ /* 0x000fe400000e0000 */
[----:B------:R-:W-:Y:S02]  /*4750*/  IADD3.X R51, R51, UR7, RZ, P5, !PT ;  /* 0x0000000733337c10 */ /* 0x000fe4000affe4ff */
[----:B------:R-:W-:Y:S02]  /*4760*/  R2UR UR28, R40 ;  /* 0x00000000281c72ca */ /* 0x000fe400000e0000 */
[----:B------:R-:W-:Y:S02]  /*4770*/  IADD3.X R44, R44, UR7, RZ, P4, !PT ;  /* 0x000000072c2c7c10 */ /* 0x000fe4000a7fe4ff */
[----:B------:R-:W-:Y:S02]  /*4780*/  R2UR UR31, R42 ;  /* 0x000000002a1f72ca */ /* 0x000fe400000e0000 */
[----:B------:R-:W-:-:S02]  /*4790*/  IADD3 R43, P5, R41, UR6, RZ ;  /* 0x00000006292b7c10 */ /* 0x000fc4000ffbe0ff */
[----:B------:R-:W-:Y:S02]  /*47a0*/  IADD3 R40, P4, R79, UR6, RZ ;  /* 0x000000064f287c10 */ /* 0x000fe4000ff9e0ff */
[----:B------:R-:W-:Y:S02]  /*47b0*/  SHF.R.S32.HI R42, RZ, 0x1f, R41 ;  /* 0x0000001fff2a7819 */ /* 0x000fe40000011429 */
[----:B------:R-:W-:Y:S01]  /*47c0*/  SHF.R.S32.HI R41, RZ, 0x1f, R69 ;  /* 0x0000001fff297819 */ /* 0x000fe20000011445 */
[C---:B------:R-:W-:Y:S01]  /*47d0*/  IMAD.SHL.U32 R69, R99.reuse, 0x2, RZ ;  /* 0x0000000263457824 */ /* 0x040fe200078e00ff */
[----:B------:R-:W-:Y:S01]  /*47e0*/  SHF.R.S32.HI R46, RZ, 0x1f, R63 ;  /* 0x0000001fff2e7819 */ /* 0x000fe2000001143f */
[----:B------:R-:W-:Y:S01]  /*47f0*/  IMAD.SHL.U32 R63, R99, 0x8, RZ ;  /* 0x00000008633f7824 */ /* 0x000fe200078e00ff */
[----:B------:R-:W-:Y:S02]  /*4800*/  R2UR UR32, R40 ;  /* 0x00000000282072ca */ /* 0x000fe400000e0000 */
[----:B------:R-:W-:-:S02]  /*4810*/  SHF.R.S32.HI R40, RZ, 0x1f, R71 ;  /* 0x0000001fff287819 */ /* 0x000fc40000011447 */
[----:B------:R-:W-:Y:S02]  /*4820*/  IADD3.X R41, R41, UR7, RZ, P6, !PT ;  /* 0x0000000729297c10 */ /* 0x000fe4000b7fe4ff */
[----:B------:R-:W-:Y:S02]  /*4830*/  R2UR UR26, R43 ;  /* 0x000000002b1a72ca */ /* 0x000fe400000e0000 */
[----:B------:R-:W-:Y:S02]  /*4840*/  IADD3.X R46, R46, UR7, RZ, P2, !PT ;  /* 0x000000072e2e7c10 */ /* 0x000fe400097fe4ff */
[----:B------:R-:W-:Y:S02]  /*4850*/  SHF.R.S32.HI R47, RZ, 0x1f, R61 ;  /* 0x0000001fff2f7819 */ /* 0x000fe4000001143d */
[----:B------:R-:W-:Y:S02]  /*4860*/  IADD3 R43, P2, R75, UR6, RZ ;  /* 0x000000064b2b7c10 */ /* 0x000fe4000ff5e0ff */
[----:B------:R-:W-:-:S02]  /*4870*/  IADD3.X R40, R40, UR7, RZ, P0, !PT ;  /* 0x0000000728287c10 */ /* 0x000fc400087fe4ff */
[----:B------:R-:W-:Y:S02]  /*4880*/  R2UR UR51, R41 ;  /* 0x00000000293372ca */ /* 0x000fe400000e0000 */
[----:B------:R-:W-:Y:S02]  /*4890*/  IADD3.X R42, R42, UR7, RZ, P5, !PT ;  /* 0x000000072a2a7c10 */ /* 0x000fe4000affe4ff */
[----:B------:R-:W-:Y:S02]  /*48a0*/  SHF.R.S32.HI R41, RZ, 0x1f, R77 ;  /* 0x0000001fff297819 */ /* 0x000fe4000001144d */
[----:B------:R-:W-:Y:S02]  /*48b0*/  SHF.R.S32.HI R79, RZ, 0x1f, R79 ;  /* 0x0000001fff4f7819 */ /* 0x000fe4000001144f */
[----:B------:R-:W-:Y:S02]  /*48c0*/  IADD3.X R47, R47, UR7, RZ, P1, !PT ;  /* 0x000000072f2f7c10 */ /* 0x000fe40008ffe4ff */
[----:B------:R-:W-:-:S02]  /*48d0*/  R2UR UR30, R43 ;  /* 0x000000002b1e72ca */ /* 0x000fc400000e0000 */
[----:B------:R-:W-:Y:S02]  /*48e0*/  R2UR UR52, R40 ;  /* 0x00000000283472ca */ /* 0x000fe400000e0000 */
[----:B------:R-:W-:Y:S02]  /*48f0*/  IADD3 R59, P1, R73, UR6, RZ ;  /* 0x00000006493b7c10 */ /* 0x000fe4000ff3e0ff */
[----:B------:R-:W-:Y:S02]  /*4900*/  SHF.R.S32.HI R43, RZ, 0x1f, R73 ;  /* 0x0000001fff2b7819 */ /* 0x000fe40000011449 */
[----:B------:R-:W-:Y:S02]  /*4910*/  R2UR UR50, R42 ;  /* 0x000000002a3272ca */ /* 0x000fe400000e0000 */
[----:B------:R-:W-:Y:S02]  /*4920*/  IADD3.X R41, R41, UR7, RZ, P3, !PT ;  /* 0x0000000729297c10 */ /* 0x000fe40009ffe4ff */
[----:B------:R-:W-:-:S02]  /*4930*/  IADD3.X R40, R79, UR7, RZ, P4, !PT ;  /* 0x000000074f287c10 */ /* 0x000fc4000a7fe4ff */
[----:B------:R-:W-:Y:S02]  /*4940*/  SHF.R.S32.HI R42, RZ, 0x1f, R75 ;  /* 0x0000001fff2a7819 */ /* 0x000fe4000001144b */
[----:B------:R-:W-:Y:S02]  /*4950*/  R2UR UR29, R59 ;  /* 0x000000003b1d72ca */ /* 0x000fe400000e0000 */
[----:B------:R-:W-:Y:S02]  /*4960*/  IADD3.X R43, R43, UR7, RZ, P1, !PT ;  /* 0x000000072b2b7c10 */ /* 0x000fe40008ffe4ff */
[----:B------:R-:W-:Y:S02]  /*4970*/  R2UR UR55, R41 ;  /* 0x00000000293772ca */ /* 0x000fe400000e0000 */
[----:B------:R-:W-:Y:S02]  /*4980*/  R2UR UR56, R40 ;  /* 0x00000000283872ca */ /* 0x000fe400000e0000 */
[----:B------:R-:W-:-:S02]  /*4990*/  IADD3 R60, P0, R48, UR6, RZ ;  /* 0x00000006303c7c10 */ /* 0x000fc4000ff1e0ff */
[----:B------:R-:W-:Y:S02]  /*49a0*/  IADD3 R59, P1, R85, UR6, RZ ;  /* 0x00000006553b7c10 */ /* 0x000fe4000ff3e0ff */
[----:B------:R-:W-:Y:S02]  /*49b0*/  IADD3.X R42, R42, UR7, RZ, P2, !PT ;  /* 0x000000072a2a7c10 */ /* 0x000fe400097fe4ff */
[----:B------:R-:W-:Y:S01]  /*49c0*/  SHF.R.S32.HI R41, RZ, 0x1f, R48 ;  /* 0x0000001fff297819 */ /* 0x000fe20000011430 */
[----:B------:R-:W-:Y:S01]  /*49d0*/  IMAD R48, R99, 0x17, RZ ;  /* 0x0000001763307824 */ /* 0x000fe200078e02ff */
[----:B------:R-:W-:Y:S02]  /*49e0*/  SHF.R.S32.HI R40, RZ, 0x1f, R85 ;  /* 0x0000001fff287819 */ /* 0x000fe40000011455 */
[----:B------:R-:W-:Y:S02]  /*49f0*/  R2UR UR54, R42 ;  /* 0x000000002a3672ca */ /* 0x000fe400000e0000 */
[----:B------:R-:W-:-:S02]  /*4a00*/  IADD3.X R41, R41, UR7, RZ, P0, !PT ;  /* 0x0000000729297c10 */ /* 0x000fc400087fe4ff */
[----:B------:R-:W-:Y:S02]  /*4a10*/  IADD3.X R40, R40, UR7, RZ, P1, !PT ;  /* 0x0000000728287c10 */ /* 0x000fe40008ffe4ff */
[----:B------:R-:W-:Y:S02]  /*4a20*/  IADD3 R61, P6, R83, UR6, RZ ;  /* 0x00000006533d7c10 */ /* 0x000fe4000ffde0ff */
[----:B------:R-:W-:Y:S02]  /*4a30*/  SHF.R.S32.HI R42, RZ, 0x1f, R83 ;  /* 0x0000001fff2a7819 */ /* 0x000fe40000011453 */
[----:B------:R-:W-:Y:S01]  /*4a40*/  R2UR UR59, R41 ;  /* 0x00000000293b72ca */ /* 0x000fe200000e0000 */
[C---:B------:R-:W-:Y:S01]  /*4a50*/  IMAD R41, R99.reuse, 0x1e, RZ ;  /* 0x0000001e63297824 */ /* 0x040fe200078e02ff */
[----:B------:R-:W-:Y:S01]  /*4a60*/  R2UR UR5, R40 ;  /* 0x00000000280572ca */ /* 0x000fe200000e0000 */
[----:B------:R-:W-:Y:S01]  /*4a70*/  IMAD R40, R99, 0x1f, RZ ;  /* 0x0000001f63287824 */ /* 0x000fe200078e02ff */
[----:B------:R-:W-:-:S02]  /*4a80*/  R2UR UR53, R43 ;  /* 0x000000002b3572ca */ /* 0x000fc400000e0000 */
[----:B------:R-:W-:Y:S02]  /*4a90*/  IADD3.X R42, R42, UR7, RZ, P6, !PT ;  /* 0x000000072a2a7c10 */ /* 0x000fe4000b7fe4ff */
[----:B------:R-:W-:Y:S02]  /*4aa0*/  IADD3 R62, P5, R81, UR6, RZ ;  /* 0x00000006513e7c10 */ /* 0x000fe4000ffbe0ff */
[----:B------:R-:W-:Y:S02]  /*4ab0*/  SHF.R.S32.HI R43, RZ, 0x1f, R81 ;  /* 0x0000001fff2b7819 */ /* 0x000fe40000011451 */
[----:B------:R-:W-:Y:S01]  /*4ac0*/  R2UR UR58, R42 ;  /* 0x000000002a3a72ca */ /* 0x000fe200000e0000 */
[----:B------:R-:W-:Y:S01]  /*4ad0*/  IMAD R42, R99, 0x1d, RZ ;  /* 0x0000001d632a7824 */ /* 0x000fe200078e02ff */
[----:B------:R-:W-:Y:S02]  /*4ae0*/  IADD3.X R43, R43, UR7, RZ, P5, !PT ;  /* 0x000000072b2b7c10 */ /* 0x000fe4000affe4ff */
[----:B------:R-:W-:-:S02]  /*4af0*/  IADD3 RZ, P3, R166, R40, RZ ;  /* 0x00000028a6ff7210 */ /* 0x000fc40007f7e0ff */
[----:B------:R-:W-:Y:S02]  /*4b00*/  IADD3 RZ, P1, R40, R165, RZ ;  /* 0x000000a528ff7210 */ /* 0x000fe40007f3e0ff */
[----:B------:R-:W-:Y:S02]  /*4b10*/  SHF.R.S32.HI R70, RZ, 0x1f, R41 ;  /* 0x0000001fff467819 */ /* 0x000fe40000011429 */
[-C--:B------:R-:W-:Y:S02]  /*4b20*/  IADD3 R100, P6, R166, R41.reuse, RZ ;  /* 0x00000029a6647210 */ /* 0x080fe40007fde0ff */
[----:B------:R-:W-:Y:S02]  /*4b30*/  SHF.R.S32.HI R40, RZ, 0x1f, R40 ;  /* 0x0000001fff287819 */ /* 0x000fe40000011428 */
[----:B------:R-:W-:Y:S01]  /*4b40*/  IADD3 R41, P5, R165, R41, RZ ;  /* 0x00000029a5297210 */ /* 0x000fe20007fbe0ff */
[----:B------:R0:W-:Y:S01]  /*4b50*/  STL [R1+0x2c8], R100 ;  /* 0x0002c86401007387 */ /* 0x0001e20000100800 */
[----:B------:R-:W-:-:S02]  /*4b60*/  SHF.R.S32.HI R103, RZ, 0x1f, R165 ;  /* 0x0000001fff677819 */ /* 0x000fc400000114a5 */
[----:B------:R-:W-:Y:S01]  /*4b70*/  R2UR UR57, R43 ;  /* 0x000000002b3972ca */ /* 0x000fe200000e0000 */
[----:B------:R-:W-:Y:S01]  /*4b80*/  IMAD R43, R99, 0x1c, RZ ;  /* 0x0000001c632b7824 */ /* 0x000fe200078e02ff */
[-C--:B------:R-:W-:Y:S01]  /*4b90*/  IADD3 R102, P4, R166, R42.reuse, RZ ;  /* 0x0000002aa6667210 */ /* 0x080fe20007f9e0ff */
[----:B------:R1:W-:Y:S01]  /*4ba0*/  STL [R1+0x2c0], R41 ;  /* 0x0002c02901007387 */ /* 0x0003e20000100800 */
[----:B------:R-:W-:Y:S02]  /*4bb0*/  SHF.R.S32.HI R71, RZ, 0x1f, R42 ;  /* 0x0000001fff477819 */ /* 0x000fe4000001142a */
[----:B------:R-:W-:Y:S01]  /*4bc0*/  R2UR UR49, R44 ;  /* 0x000000002c3172ca */ /* 0x000fe200000e0000 */
[----:B0-----:R-:W-:Y:S01]  /*4bd0*/  IMAD.X R100, R101, 0x1, R40, P3 ;  /* 0x0000000165647824 */ /* 0x001fe200018e0628 */
[----:B------:R-:W-:Y:S01]  /*4be0*/  STL [R1+0x2b8], R102 ;  /* 0x0002b86601007387 */ /* 0x000fe20000100800 */
[----:B------:R-:W-:Y:S01]  /*4bf0*/  IMAD.X R40, R40, 0x1, R103, P1 ;  /* 0x0000000128287824 */ /* 0x000fe200008e0667 */
[----:B------:R-:W-:Y:S01]  /*4c00*/  R2UR UR48, R45 ;  /* 0x000000002d3072ca */ /* 0x000fe200000e0000 */
[----:B------:R-:W-:Y:S01]  /*4c10*/  IMAD R44, R99, 0x1b, RZ ;  /* 0x0000001b632c7824 */ /* 0x000fe200078e02ff */
[----:B------:R-:W-:Y:S01]  /*4c20*/  STL [R1+0x2d0], R100 ;  /* 0x0002d06401007387 */ /* 0x000fe20000100800 */
[----:B-1----:R-:W-:Y:S01]  /*4c30*/  IADD3 R41, P3, R165, R42, RZ ;  /* 0x0000002aa5297210 */ /* 0x002fe20007f7e0ff */
[----:B------:R-:W-:Y:S01]  /*4c40*/  IMAD R45, R99, 0x1a, RZ ;  /* 0x0000001a632d7824 */ /* 0x000fe200078e02ff */
[----:B------:R-:W-:-:S02]  /*4c50*/  IADD3 R42, P1, R166, R43, RZ ;  /* 0x0000002ba62a7210 */ /* 0x000fc40007f3e0ff */
[----:B------:R-:W-:Y:S01]  /*4c60*/  SHF.R.S32.HI R72, RZ, 0x1f, R43 ;  /* 0x0000001fff487819 */ /* 0x000fe2000001142b */
[----:B------:R0:W-:Y:S01]  /*4c70*/  STL [R1+0x2b0], R41 ;  /* 0x0002b02901007387 */ /* 0x0001e20000100800 */
[----:B------:R-:W-:Y:S01]  /*4c80*/  R2UR UR47, R46 ;  /* 0x000000002e2f72ca */ /* 0x000fe200000e0000 */
[----:B------:R-:W-:Y:S01]  /*4c90*/  IMAD R46, R99, 0x19, RZ ;  /* 0x00000019632e7824 */ /* 0x000fe200078e02ff */
[----:B------:R-:W-:Y:S01]  /*4ca0*/  SHF.R.S32.HI R73, RZ, 0x1f, R44 ;  /* 0x0000001fff497819 */ /* 0x000fe2000001142c */
[----:B------:R1:W-:Y:S01]  /*4cb0*/  STL [R1+0x2cc], R40 ;  /* 0x0002cc2801007387 */ /* 0x0003e20000100800 */
[----:B------:R-:W-:Y:S01]  /*4cc0*/  R2UR UR46, R47 ;  /* 0x000000002f2e72ca */ /* 0x000fe200000e0000 */
[----:B------:R-:W-:Y:S01]  /*4cd0*/  IMAD R47, R99, 0x18, RZ ;  /* 0x00000018632f7824 */ /* 0x000fe200078e02ff */
[----:B------:R-:W-:Y:S01]  /*4ce0*/  SHF.R.S32.HI R74, RZ, 0x1f, R45 ;  /* 0x0000001fff4a7819 */ /* 0x000fe2000001142d */
[----:B------:R2:W-:Y:S01]  /*4cf0*/  STL [R1+0x2a8], R42 ;  /* 0x0002a82a01007387 */ /* 0x0005e20000100800 */
[----:B------:R-:W-:Y:S01]  /*4d00*/  SHF.R.S32.HI R75, RZ, 0x1f, R46 ;  /* 0x0000001fff4b7819 */ /* 0x000fe2000001142e */
[----:B0-----:R-:W-:Y:S01]  /*4d10*/  IMAD.X R41, R101, 0x1, R70, P6 ;  /* 0x0000000165297824 */ /* 0x001fe200030e0646 */
[----:B------:R-:W-:Y:S01]  /*4d20*/  R2UR UR45, R49 ;  /* 0x00000000312d72ca */ /* 0x000fe200000e0000 */
[----:B------:R-:W-:Y:S01]  /*4d30*/  IMAD R49, R99, 0x16, RZ ;  /* 0x0000001663317824 */ /* 0x000fe200078e02ff */
[----:B------:R-:W-:-:S02]  /*4d40*/  SHF.R.S32.HI R76, RZ, 0x1f, R47 ;  /* 0x0000001fff4c7819 */ /* 0x000fc4000001142f */
[----:B-1----:R-:W-:Y:S01]  /*4d50*/  IADD3 R40, P6, R165, R43, RZ ;  /* 0x0000002ba5287210 */ /* 0x002fe20007fde0ff */
[----:B------:R0:W-:Y:S01]  /*4d60*/  STL [R1+0x2c4], R41 ;  /* 0x0002c42901007387 */ /* 0x0001e20000100800 */
[----:B------:R-:W-:Y:S01]  /*4d70*/  R2UR UR44, R50 ;  /* 0x00000000322c72ca */ /* 0x000fe200000e0000 */
[----:B--2---:R-:W-:Y:S01]  /*4d80*/  IMAD.X R42, R103, 0x1, R70, P5 ;  /* 0x00000001672a7824 */ /* 0x004fe200028e0646 */
[----:B------:R-:W-:Y:S01]  /*4d90*/  SHF.R.S32.HI R77, RZ, 0x1f, R48 ;  /* 0x0000001fff4d7819 */ /* 0x000fe20000011430 */
[----:B------:R1:W-:Y:S01]  /*4da0*/  STL [R1+0x2a0], R40 ;  /* 0x0002a02801007387 */ /* 0x0003e20000100800 */
[----:B------:R-:W-:Y:S01]  /*4db0*/  IMAD R50, R99, 0x15, RZ ;  /* 0x0000001563327824 */ /* 0x000fe200078e02ff */
[----:B------:R-:W-:Y:S01]  /*4dc0*/  R2UR UR43, R51 ;  /* 0x00000000332b72ca */ /* 0x000fe200000e0000 */
[----:B------:R-:W-:Y:S01]  /*4dd0*/  IMAD R51, R99, 0x14, RZ ;  /* 0x0000001463337824 */ /* 0x000fe200078e02ff */
[----:B------:R2:W-:Y:S01]  /*4de0*/  STL [R1+0x2bc], R42 ;  /* 0x0002bc2a01007387 */ /* 0x0005e20000100800 */
[----:B------:R-:W-:-:S02]  /*4df0*/  SHF.R.S32.HI R78, RZ, 0x1f, R49 ;  /* 0x0000001fff4e7819 */ /* 0x000fc40000011431 */
[-C--:B0-----:R-:W-:Y:S02]  /*4e00*/  IADD3 R41, P5, R166, R44.reuse, RZ ;  /* 0x0000002ca6297210 */ /* 0x081fe40007fbe0ff */
[----:B------:R-:W-:Y:S01]  /*4e10*/  R2UR UR42, R52 ;  /* 0x00000000342a72ca */ /* 0x000fe200000e0000 */
[----:B-1----:R-:W-:Y:S01]  /*4e20*/  IMAD.X R40, R101, 0x1, R71, P4 ;  /* 0x0000000165287824 */ /* 0x002fe200020e0647 */
[----:B------:R-:W-:Y:S01]  /*4e30*/  SHF.R.S32.HI R79, RZ, 0x1f, R50 ;  /* 0x0000001fff4f7819 */ /* 0x000fe20000011432 */
[----:B------:R0:W-:Y:S01]  /*4e40*/  STL [R1+0x298], R41 ;  /* 0x0002982901007387 */ /* 0x0001e20000100800 */
[----:B------:R-:W-:Y:S01]  /*4e50*/  IMAD R52, R99, 0x13, RZ ;  /* 0x0000001363347824 */ /* 0x000fe200078e02ff */
[----:B--2---:R-:W-:Y:S02]  /*4e60*/  IADD3 R42, P4, R165, R44, RZ ;  /* 0x0000002ca52a7210 */ /* 0x004fe40007f9e0ff */
[----:B------:R1:W-:Y:S01]  /*4e70*/  STL [R1+0x2b4], R40 ;  /* 0x0002b42801007387 */ /* 0x0003e20000100800 */
[----:B------:R-:W-:Y:S01]  /*4e80*/  R2UR UR41, R53 ;  /* 0x00000000352972ca */ /* 0x000fe200000e0000 */
[----:B------:R-:W-:Y:S01]  /*4e90*/  IMAD R53, R99, 0x12, RZ ;  /* 0x0000001263357824 */ /* 0x000fe200078e02ff */
[----:B------:R-:W-:Y:S01]  /*4ea0*/  SHF.R.S32.HI R80, RZ, 0x1f, R51 ;  /* 0x0000001fff507819 */ /* 0x000fe20000011433 */
[----:B------:R2:W-:Y:S01]  /*4eb0*/  STL [R1+0x290], R42 ;  /* 0x0002902a01007387 */ /* 0x0005e20000100800 */
[----:B------:R-:W-:Y:S01]  /*4ec0*/  R2UR UR40, R54 ;  /* 0x00000000362872ca */ /* 0x000fe200000e0000 */
[----:B0-----:R-:W-:Y:S01]  /*4ed0*/  IMAD.X R41, R103, 0x1, R71, P3 ;  /* 0x0000000167297824 */ /* 0x001fe200018e0647 */
[----:B------:R-:W-:Y:S01]  /*4ee0*/  SHF.R.S32.HI R81, RZ, 0x1f, R52 ;  /* 0x0000001fff517819 */ /* 0x000fe20000011434 */
[----:B------:R-:W-:Y:S01]  /*4ef0*/  IMAD R54, R99, 0x11, RZ ;  /* 0x0000001163367824 */ /* 0x000fe200078e02ff */
[----:B------:R-:W-:Y:S01]  /*4f00*/  R2UR UR39, R55 ;  /* 0x00000000372772ca */ /* 0x000fe200000e0000 */
[----:B------:R-:W-:Y:S01]  /*4f10*/  IMAD.SHL.U32 R55, R99, 0x10, RZ ;  /* 0x0000001063377824 */ /* 0x000fe200078e00ff */
[----:B-1----:R-:W-:Y:S01]  /*4f20*/  IADD3 R40, P3, R166, R45, RZ ;  /* 0x0000002da6287210 */ /* 0x002fe20007f7e0ff */
[----:B------:R0:W-:Y:S01]  /*4f30*/  STL [R1+0x2ac], R41 ;  /* 0x0002ac2901007387 */ /* 0x0001e20000100800 */
[----:B------:R-:W-:Y:S01]  /*4f40*/  SHF.R.S32.HI R82, RZ, 0x1f, R53 ;  /* 0x0000001fff527819 */ /* 0x000fe20000011435 */
[----:B--2---:R-:W-:Y:S01]  /*4f50*/  IMAD.X R42, R101, 0x1, R72, P1 ;  /* 0x00000001652a7824 */ /* 0x004fe200008e0648 */
[----:B------:R-:W-:Y:S01]  /*4f60*/  R2UR UR38, R56 ;  /* 0x00000000382672ca */ /* 0x000fe200000e0000 */
[----:B------:R1:W-:Y:S01]  /*4f70*/  STL [R1+0x288], R40 ;  /* 0x0002882801007387 */ /* 0x0003e20000100800 */
[----:B------:R-:W-:Y:S01]  /*4f80*/  IMAD R56, R99, 0xf, RZ ;  /* 0x0000000f63387824 */ /* 0x000fe200078e02ff */
[----:B------:R-:W-:-:S02]  /*4f90*/  SHF.R.S32.HI R83, RZ, 0x1f, R54 ;  /* 0x0000001fff537819 */ /* 0x000fc40000011436 */
[----:B------:R-:W-:Y:S01]  /*4fa0*/  CS2R R70, SRZ ;  /* 0x0000000000467805 */ /* 0x000fe2000001ff00 */
[----:B------:R2:W-:Y:S01]  /*4fb0*/  STL [R1+0x2a4], R42 ;  /* 0x0002a42a01007387 */ /* 0x0005e20000100800 */
[----:B------:R-:W-:Y:S01]  /*4fc0*/  R2UR UR37, R57 ;  /* 0x00000000392572ca */ /* 0x000fe200000e0000 */
[----:B------:R-:W-:Y:S01]  /*4fd0*/  IMAD R57, R99, 0xe, RZ ;  /* 0x0000000e63397824 */ /* 0x000fe200078e02ff */
[----:B0-----:R-:W-:Y:S02]  /*4fe0*/  IADD3 R41, P1, R165, R45, RZ ;  /* 0x0000002da5297210 */ /* 0x001fe40007f3e0ff */
[----:B------:R-:W-:Y:S02]  /*4ff0*/  CS2R R44, SRZ ;  /* 0x00000000002c7805 */ /* 0x000fe4000001ff00 */
[----:B------:R-:W-:Y:S01]  /*5000*/  SHF.R.S32.HI R84, RZ, 0x1f, R55 ;  /* 0x0000001fff547819 */ /* 0x000fe20000011437 */
[----:B-1----:R-:W-:Y:S01]  /*5010*/  IMAD.X R40, R103, 0x1, R72, P6 ;  /* 0x0000000167287824 */ /* 0x002fe200030e0648 */
[----:B------:R-:W-:Y:S01]  /*5020*/  R2UR UR36, R58 ;  /* 0x000000003a2472ca */ /* 0x000fe200000e0000 */
[----:B------:R0:W-:Y:S01]  /*5030*/  STL [R1+0x280], R41 ;  /* 0x0002802901007387 */ /* 0x0001e20000100800 */
[----:B------:R-:W-:Y:S01]  /*5040*/  IMAD R58, R99, 0xd, RZ ;  /* 0x0000000d633a7824 */ /* 0x000fe200078e02ff */
[----:B--2---:R-:W-:-:S02]  /*5050*/  IADD3 R42, P6, R166, R46, RZ ;  /* 0x0000002ea62a7210 */ /* 0x004fc40007fde0ff */
[----:B------:R1:W-:Y:S01]  /*5060*/  STL [R1+0x29c], R40 ;  /* 0x00029c2801007387 */ /* 0x0003e20000100800 */
[----:B------:R-:W-:Y:S02]  /*5070*/  SHF.R.S32.HI R85, RZ, 0x1f, R56 ;  /* 0x0000001fff557819 */ /* 0x000fe40000011438 */
[----:B------:R-:W-:Y:S01]  /*5080*/  R2UR UR4, R59 ;  /* 0x000000003b0472ca */ /* 0x000fe200000e0000 */
[----:B------:R2:W-:Y:S01]  /*5090*/  STL [R1+0x278], R42 ;  /* 0x0002782a01007387 */ /* 0x0005e20000100800 */
[----:B------:R-:W-:Y:S01]  /*50a0*/  IMAD R59, R99, 0xc, RZ ;  /* 0x0000000c633b7824 */ /* 0x000fe200078e02ff */
[----:B------:R-:W-:Y:S01]  /*50b0*/  SHF.R.S32.HI R86, RZ, 0x1f, R57 ;  /* 0x0000001fff567819 */ /* 0x000fe20000011439 */
[----:B0-----:R-:W-:Y:S01]  /*50c0*/  IMAD.X R41, R101, 0x1, R73, P5 ;  /* 0x0000000165297824 */ /* 0x001fe200028e0649 */
[----:B------:R-:W-:Y:S01]  /*50d0*/  R2UR UR35, R60 ;  /* 0x000000003c2372ca */ /* 0x000fe200000e0000 */
[----:B------:R-:W-:Y:S01]  /*50e0*/  IMAD R60, R99, 0xb, RZ ;  /* 0x0000000b633c7824 */ /* 0x000fe200078e02ff */
[----:B-1----:R-:W-:-:S02]  /*50f0*/  IADD3 R40, P5, R165, R46, RZ ;  /* 0x0000002ea5287210 */ /* 0x002fc40007fbe0ff */
[----:B------:R0:W-:Y:S01]  /*5100*/  STL [R1+0x294], R41 ;  /* 0x0002942901007387 */ /* 0x0001e20000100800 */
[----:B------:R-:W-:Y:S01]  /*5110*/  SHF.R.S32.HI R87, RZ, 0x1f, R58 ;  /* 0x0000001fff577819 */ /* 0x000fe2000001143a */
[----:B--2---:R-:W-:Y:S01]  /*5120*/  IMAD.X R42, R103, 0x1, R73, P4 ;  /* 0x00000001672a7824 */ /* 0x004fe200020e0649 */
[----:B------:R-:W-:Y:S01]  /*5130*/  R2UR UR34, R61 ;  /* 0x000000003d2272ca */ /* 0x000fe200000e0000 */
[----:B------:R1:W-:Y:S01]  /*5140*/  STL [R1+0x270], R40 ;  /* 0x0002702801007387 */ /* 0x0003e20000100800 */
[C---:B------:R-:W-:Y:S01]  /*5150*/  IMAD R61, R99.reuse, 0xa, RZ ;  /* 0x0000000a633d7824 */ /* 0x040fe200078e02ff */
[----:B------:R-:W-:Y:S02]  /*5160*/  SHF.R.S32.HI R88, RZ, 0x1f, R59 ;  /* 0x0000001fff587819 */ /* 0x000fe4000001143b */
[----:B------:R-:W-:Y:S01]  /*5170*/  CS2R R72, SRZ ;  /* 0x0000000000487805 */ /* 0x000fe2000001ff00 */
[----:B------:R2:W-:Y:S01]  /*5180*/  STL [R1+0x28c], R42 ;  /* 0x00028c2a01007387 */ /* 0x0005e20000100800 */
[----:B------:R-:W-:Y:S01]  /*5190*/  R2UR UR33, R62 ;  /* 0x000000003e2172ca */ /* 0x000fe200000e0000 */
[----:B------:R-:W-:Y:S01]  /*51a0*/  IMAD R62, R99, 0x9, RZ ;  /* 0x00000009633e7824 */ /* 0x000fe200078e02ff */
[----:B0-----:R-:W-:-:S02]  /*51b0*/  IADD3 R41, P4, R166, R47, RZ ;  /* 0x0000002fa6297210 */ /* 0x001fc40007f9e0ff */
[----:B------:R-:W-:Y:S01]  /*51c0*/  SHF.R.S32.HI R89, RZ, 0x1f, R60 ;  /* 0x0000001fff597819 */ /* 0x000fe2000001143c */
[----:B-1----:R-:W-:Y:S01]  /*51d0*/  IMAD.X R40, R101, 0x1, R74, P3 ;  /* 0x0000000165287824 */ /* 0x002fe200018e064a */
[----:B------:R-:W-:Y:S01]  /*51e0*/  SHF.R.S32.HI R90, RZ, 0x1f, R61 ;  /* 0x0000001fff5a7819 */ /* 0x000fe2000001143d */
[----:B------:R0:W-:Y:S01]  /*51f0*/  STL [R1+0x268], R41 ;  /* 0x0002682901007387 */ /* 0x0001e20000100800 */
[----:B------:R-:W-:Y:S02]  /*5200*/  SHF.R.S32.HI R91, RZ, 0x1f, R62 ;  /* 0x0000001fff5b7819 */ /* 0x000fe4000001143e */
[----:B--2---:R-:W-:Y:S01]  /*5210*/  IADD3 R42, P3, R165, R47, RZ ;  /* 0x0000002fa52a7210 */ /* 0x004fe20007f7e0ff */
[----:B------:R1:W-:Y:S01]  /*5220*/  STL [R1+0x284], R40 ;  /* 0x0002842801007387 */ /* 0x0003e20000100800 */
[----:B------:R-:W-:Y:S02]  /*5230*/  SHF.R.S32.HI R92, RZ, 0x1f, R63 ;  /* 0x0000001fff5c7819 */ /* 0x000fe4000001143f */
[----:B------:R-:W-:-:S02]  /*5240*/  CS2R R46, SRZ ;  /* 0x00000000002e7805 */ /* 0x000fc4000001ff00 */
[----:B------:R-:W-:Y:S01]  /*5250*/  SHF.R.S32.HI R94, RZ, 0x1f, R65 ;  /* 0x0000001fff5e7819 */ /* 0x000fe20000011441 */
[----:B------:R2:W-:Y:S01]  /*5260*/  STL [R1+0x260], R42 ;  /* 0x0002602a01007387 */ /* 0x0005e20000100800 */
[----:B------:R-:W-:Y:S01]  /*5270*/  SHF.R.S32.HI R96, RZ, 0x1f, R67 ;  /* 0x0000001fff607819 */ /* 0x000fe20000011443 */
[----:B0-----:R-:W-:Y:S01]  /*5280*/  IMAD.X R41, R103, 0x1, R74, P1 ;  /* 0x0000000167297824 */ /* 0x001fe200008e064a */
[----:B------:R-:W-:Y:S02]  /*5290*/  SHF.R.S32.HI R98, RZ, 0x1f, R69 ;  /* 0x0000001fff627819 */ /* 0x000fe40000011445 */
[CC--:B------:R-:W-:Y:S02]  /*52a0*/  IADD3 RZ, P2, R166.reuse, R99.reuse, RZ ;  /* 0x00000063a6ff7210 */ /* 0x0c0fe40007f5e0ff */
[----:B-1----:R-:W-:Y:S01]  /*52b0*/  IADD3 R40, P1, R166, R48, RZ ;  /* 0x00000030a6287210 */ /* 0x002fe20007f3e0ff */
[----:B------:R0:W-:Y:S01]  /*52c0*/  STL [R1+0x27c], R41 ;  /* 0x00027c2901007387 */ /* 0x0001e20000100800 */
[----:B------:R-:W-:Y:S01]  /*52d0*/  IADD3 RZ, P0, R165, R99, RZ ;  /* 0x00000063a5ff7210 */ /* 0x000fe20007f1e0ff */
[----:B--2---:R-:W-:Y:S01]  /*52e0*/  IMAD.X R42, R101, 0x1, R75, P6 ;  /* 0x00000001652a7824 */ /* 0x004fe200030e064b */
[----:B------:R-:W-:Y:S01]  /*52f0*/  SHF.R.S32.HI R99, RZ, 0x1f, R99 ;  /* 0x0000001fff637819 */ /* 0x000fe20000011463 */
[----:B------:R1:W-:Y:S01]  /*5300*/  STL [R1+0x258], R40 ;  /* 0x0002582801007387 */ /* 0x0003e20000100800 */
[----:B------:R-:W-:-:S02]  /*5310*/  SHF.R.S32.HI R177, RZ, 0x1f, R0 ;  /* 0x0000001fffb17819 */ /* 0x000fc40000011400 */
[----:B------:R-:W-:Y:S01]  /*5320*/  SHF.R.S32.HI R179, RZ, 0x1f, R2 ;  /* 0x0000001fffb37819 */ /* 0x000fe20000011402 */
[----:B------:R2:W-:Y:S01]  /*5330*/  STL [R1+0x274], R42 ;  /* 0x0002742a01007387 */ /* 0x0005e20000100800 */
[----:B------:R-:W-:Y:S02]  /*5340*/  SHF.R.S32.HI R181, RZ, 0x1f, R3 ;  /* 0x0000001fffb57819 */ /* 0x000fe40000011403 */
[----:B0-----:R-:W-:Y:S02]  /*5350*/  IADD3 R41, P6, R165, R48, RZ ;  /* 0x00000030a5297210 */ /* 0x001fe40007fde0ff */
[----:B------:R-:W-:Y:S01]  /*5360*/  SHF.R.S32.HI R183, RZ, 0x1f, R4 ;  /* 0x0000001fffb77819 */ /* 0x000fe20000011404 */
[----:B-1----:R-:W-:Y:S01]  /*5370*/  IMAD.X R40, R103, 0x1, R75, P5 ;  /* 0x0000000167287824 */ /* 0x002fe200028e064b */
[----:B------:R-:W-:Y:S01]  /*5380*/  SHF.R.S32.HI R185, RZ, 0x1f, R5 ;  /* 0x0000001fffb97819 */ /* 0x000fe20000011405 */
[----:B------:R0:W-:Y:S01]  /*5390*/  STL [R1+0x250], R41 ;  /* 0x0002502901007387 */ /* 0x0001e20000100800 */
[----:B------:R-:W-:-:S02]  /*53a0*/  SHF.R.S32.HI R187, RZ, 0x1f, R6 ;  /* 0x0000001fffbb7819 */ /* 0x000fc40000011406 */
[----:B------:R-:W-:Y:S02]  /*53b0*/  CS2R R74, SRZ ;  /* 0x00000000004a7805 */ /* 0x000fe4000001ff00 */
[----:B--2---:R-:W-:Y:S01]  /*53c0*/  IADD3 R42, P5, R166, R49, RZ ;  /* 0x00000031a62a7210 */ /* 0x004fe20007fbe0ff */
[----:B------:R1:W-:Y:S01]  /*53d0*/  STL [R1+0x26c], R40 ;  /* 0x00026c2801007387 */ /* 0x0003e20000100800 */
[----:B------:R-:W-:Y:S02]  /*53e0*/  SHF.R.S32.HI R189, RZ, 0x1f, R7 ;  /* 0x0000001fffbd7819 */ /* 0x000fe40000011407 */
[----:B------:R-:W-:Y:S01]  /*53f0*/  SHF.R.S32.HI R218, RZ, 0x1f, R8 ;  /* 0x0000001fffda7819 */ /* 0x000fe20000011408 */
[----:B------:R2:W-:Y:S01]  /*5400*/  STL [R1+0x248], R42 ;  /* 0x0002482a01007387 */ /* 0x0005e20000100800 */
[----:B------:R-:W-:Y:S01]  /*5410*/  SHF.R.S32.HI R223, RZ, 0x1f, R9 ;  /* 0x0000001fffdf7819 */ /* 0x000fe20000011409 */
[----:B0-----:R-:W-:Y:S01]  /*5420*/  IMAD.X R41, R101, 0x1, R76, P4 ;  /* 0x0000000165297824 */ /* 0x001fe200020e064c */
[----:B------:R-:W-:-:S02]  /*5430*/  SHF.R.S32.HI R241, RZ, 0x1f, R10 ;  /* 0x0000001ffff17819 */ /* 0x000fc4000001140a */
[----:B-1----:R-:W-:Y:S02]  /*5440*/  IADD3 R40, P4, R165, R49, RZ ;  /* 0x00000031a5287210 */ /* 0x002fe40007f9e0ff */
[----:B------:R0:W-:Y:S01]  /*5450*/  STL [R1+0x264], R41 ;  /* 0x0002642901007387 */ /* 0x0001e20000100800 */
[----:B------:R-:W-:Y:S01]  /*5460*/  CS2R R48, SRZ ;  /* 0x0000000000307805 */ /* 0x000fe2000001ff00 */
[----:B--2---:R-:W-:Y:S02]  /*5470*/  IMAD.X R42, R103, 0x1, R76, P3 ;  /* 0x00000001672a7824 */ /* 0x004fe400018e064c */
[----:B------:R1:W-:Y:S04]  /*5480*/  STL [R1+0x240], R40 ;  /* 0x0002402801007387 */ /* 0x0003e80000100800 */
[----:B------:R2:W-:Y:S01]  /*5490*/  STL [R1+0x25c], R42 ;  /* 0x00025c2a01007387 */ /* 0x0005e20000100800 */
[----:B0-----:R-:W-:Y:S01]  /*54a0*/  IADD3 R41, P3, R166, R50, RZ ;  /* 0x00000032a6297210 */ /* 0x001fe20007f7e0ff */
[----:B-1----:R-:W-:-:S04]  /*54b0*/  IMAD.X R40, R101, 0x1, R77, P1 ;  /* 0x0000000165287824 */ /* 0x002fc800008e064d */
[----:B------:R0:W-:Y:S01]  /*54c0*/  STL [R1+0x238], R41 ;  /* 0x0002382901007387 */ /* 0x0001e20000100800 */
[----:B--2---:R-:W-:-:S03]  /*54d0*/  IADD3 R42, P1, R165, R50, RZ ;  /* 0x00000032a52a7210 */ /* 0x004fc60007f3e0ff */
[----:B------:R1:W-:Y:S04]  /*54e0*/  STL [R1+0x254], R40 ;  /* 0x0002542801007387 */ /* 0x0003e80000100800 */
[----:B------:R2:W-:Y:S01]  /*54f0*/  STL [R1+0x230], R42 ;  /* 0x0002302a01007387 */ /* 0x0005e20000100800 */
[----:B0-----:R-:W-:Y:S01]  /*5500*/  IMAD.X R41, R103, 0x1, R77, P6 ;  /* 0x0000000167297824 */ /* 0x001fe200030e064d */
[----:B------:R-:W-:Y:S02]  /*5510*/  CS2R R76, SRZ ;  /* 0x00000000004c7805 */ /* 0x000fe4000001ff00 */
[----:B-1----:R-:W-:Y:S02]  /*5520*/  IADD3 R40, P6, R166, R51, RZ ;  /* 0x00000033a6287210 */ /* 0x002fe40007fde0ff */
[----:B------:R0:W-:Y:S01]  /*5530*/  STL [R1+0x24c], R41 ;  /* 0x00024c2901007387 */ /* 0x0001e20000100800 */
[----:B--2---:R-:W-:-:S03]  /*5540*/  IMAD.X R42, R101, 0x1, R78, P5 ;  /* 0x00000001652a7824 */ /* 0x004fc600028e064e */
[----:B------:R1:W-:Y:S04]  /*5550*/  STL [R1+0x228], R40 ;  /* 0x0002282801007387 */ /* 0x0003e80000100800 */
[----:B------:R2:W-:Y:S01]  /*5560*/  STL [R1+0x244], R42 ;  /* 0x0002442a01007387 */ /* 0x0005e20000100800 */
[----:B0-----:R-:W-:Y:S02]  /*5570*/  IADD3 R41, P5, R165, R51, RZ ;  /* 0x00000033a5297210 */ /* 0x001fe40007fbe0ff */
[----:B------:R-:W-:Y:S01]  /*5580*/  CS2R R50, SRZ ;  /* 0x0000000000327805 */ /* 0x000fe2000001ff00 */
[----:B-1----:R-:W-:Y:S02]  /*5590*/  IMAD.X R40, R103, 0x1, R78, P4 ;  /* 0x0000000167287824 */ /* 0x002fe400020e064e */
[----:B------:R0:W-:Y:S01]  /*55a0*/  STL [R1+0x220], R41 ;  /* 0x0002202901007387 */ /* 0x0001e20000100800 */
[----:B--2---:R-:W-:-:S03]  /*55b0*/  IADD3 R42, P4, R166, R52, RZ ;  /* 0x00000034a62a7210 */ /* 0x004fc60007f9e0ff */
[----:B------:R1:W-:Y:S04]  /*55c0*/  STL [R1+0x23c], R40 ;  /* 0x00023c2801007387 */ /* 0x0003e80000100800 */
[----:B------:R2:W-:Y:S01]  /*55d0*/  STL [R1+0x218], R42 ;  /* 0x0002182a01007387 */ /* 0x0005e20000100800 */
[----:B0-----:R-:W-:Y:S01]  /*55e0*/  IMAD.X R41, R101, 0x1, R79, P3 ;  /* 0x0000000165297824 */ /* 0x001fe200018e064f */
[----:B-1----:R-:W-:-:S04]  /*55f0*/  IADD3 R40, P3, R165, R52, RZ ;  /* 0x00000034a5287210 */ /* 0x002fc80007f7e0ff */
[----:B------:R0:W-:Y:S01]  /*5600*/  STL [R1+0x234], R41 ;  /* 0x0002342901007387 */ /* 0x0001e20000100800 */
[----:B--2---:R-:W-:-:S03]  /*5610*/  IMAD.X R42, R103, 0x1, R79, P1 ;  /* 0x00000001672a7824 */ /* 0x004fc600008e064f */
[----:B------:R1:W-:Y:S01]  /*5620*/  STL [R1+0x210], R40 ;  /* 0x0002102801007387 */ /* 0x0003e20000100800 */
[----:B------:R-:W-:-:S03]  /*5630*/  CS2R R78, SRZ ;  /* 0x00000000004e7805 */ /* 0x000fc6000001ff00 */
[----:B------:R2:W-:Y:S01]  /*5640*/  STL [R1+0x22c], R42 ;  /* 0x00022c2a01007387 */ /* 0x0005e20000100800 */
[----:B0-----:R-:W-:Y:S01]  /*5650*/  IADD3 R41, P1, R166, R53, RZ ;  /* 0x00000035a6297210 */ /* 0x001fe20007f3e0ff */
[----:B-1----:R-:W-:-:S04]  /*5660*/  IMAD.X R40, R101, 0x1, R80, P6 ;  /* 0x0000000165287824 */ /* 0x002fc800030e0650 */
[----:B------:R0:W-:Y:S01]  /*5670*/  STL [R1+0x208], R41 ;  /* 0x0002082901007387 */ /* 0x0001e20000100800 */
[----:B--2---:R-:W-:-:S03]  /*5680*/  IADD3 R42, P6, R165, R53, RZ ;  /* 0x00000035a52a7210 */ /* 0x004fc60007fde0ff */
[----:B------:R1:W-:Y:S01]  /*5690*/  STL [R1+0x224], R40 ;  /* 0x0002242801007387 */ /* 0x0003e20000100800 */
[----:B------:R-:W-:-:S03]  /*56a0*/  CS2R R52, SRZ ;  /* 0x0000000000347805 */ /* 0x000fc6000001ff00 */
[----:B------:R2:W-:Y:S01]  /*56b0*/  STL [R1+0x200], R42 ;  /* 0x0002002a01007387 */ /* 0x0005e20000100800 */
[----:B0-----:R-:W-:Y:S01]  /*56c0*/  IMAD.X R41, R103, 0x1, R80, P5 ;  /* 0x0000000167297824 */ /* 0x001fe200028e0650 */
[----:B-1----:R-:W-:-:S04]  /*56d0*/  IADD3 R40, P5, R166, R54, RZ ;  /* 0x00000036a6287210 */ /* 0x002fc80007fbe0ff */
[----:B------:R0:W-:Y:S01]  /*56e0*/  STL [R1+0x21c], R41 ;  /* 0x00021c2901007387 */ /* 0x0001e20000100800 */
[----:B--2---:R-:W-:-:S03]  /*56f0*/  IMAD.X R42, R101, 0x1, R81, P4 ;  /* 0x00000001652a7824 */ /* 0x004fc600020e0651 */
[----:B------:R1:W-:Y:S04]  /*5700*/  STL [R1+0x1f8], R40 ;  /* 0x0001f82801007387 */ /* 0x0003e80000100800 */
[----:B------:R2:W-:Y:S01]  /*5710*/  STL [R1+0x214], R42 ;  /* 0x0002142a01007387 */ /* 0x0005e20000100800 */
[----:B0-----:R-:W-:Y:S01]  /*5720*/  IADD3 R41, P4, R165, R54, RZ ;  /* 0x00000036a5297210 */ /* 0x001fe20007f9e0ff */
[----:B-1----:R-:W-:-:S04]  /*5730*/  IMAD.X R40, R103, 0x1, R81, P3 ;  /* 0x0000000167287824 */ /* 0x002fc800018e0651 */
[----:B------:R0:W-:Y:S01]  /*5740*/  STL [R1+0x1f0], R41 ;  /* 0x0001f02901007387 */ /* 0x0001e20000100800 */
[----:B------:R-:W-:Y:S02]  /*5750*/  CS2R R80, SRZ ;  /* 0x0000000000507805 */ /* 0x000fe4000001ff00 */
[-C--:B--2---:R-:W-:Y:S01]  /*5760*/  IADD3 R42, P3, R166, R55.reuse, RZ ;  /* 0x00000037a62a7210 */ /* 0x084fe20007f7e0ff */
[----:B------:R1:W-:Y:S04]  /*5770*/  STL [R1+0x20c], R40 ;  /* 0x00020c2801007387 */ /* 0x0003e80000100800 */
[----:B------:R2:W-:Y:S01]  /*5780*/  STL [R1+0x1e8], R42 ;  /* 0x0001e82a01007387 */ /* 0x0005e20000100800 */
[----:B0-----:R-:W-:Y:S01]  /*5790*/  IMAD.X R41, R101, 0x1, R82, P1 ;  /* 0x0000000165297824 */ /* 0x001fe200008e0652 */
[----:B-1----:R-:W-:-:S04]  /*57a0*/  IADD3 R40, P1, R165, R55, RZ ;  /* 0x00000037a5287210 */ /* 0x002fc80007f3e0ff */
        /* <DEDUP_REMOVED lines=130> */
[----:B------:R-:W-:Y:S01]  /*5fd0*/  IADD3 R182, P3, R3, UR6, RZ ;  /* 0x0000000603b67c10 */ /* 0x000fe2000ff7e0ff */
[----:B--2---:R-:W-:-:S02]  /*5fe0*/  IMAD.X R42, R101, 0x1, R97, P1 ;  /* 0x00000001652a7824 */ /* 0x004fc400008e0661 */
[----:B------:R1:W-:Y:S01]  /*5ff0*/  STL [R1+0x11c], R40 ;  /* 0x00011c2801007387 */ /* 0x0003e20000100800 */
[----:B------:R-:W-:Y:S02]  /*6000*/  IADD3 R178, P1, R0, UR6, RZ ;  /* 0x0000000600b27c10 */ /* 0x000fe4000ff3e0ff */
[----:B------:R-:W-:Y:S01]  /*6010*/  IADD3.X R181, R181, UR7, RZ, P3, !PT ;  /* 0x00000007b5b57c10 */ /* 0x000fe20009ffe4ff */
[----:B------:R2:W-:Y:S01]  /*6020*/  STL [R1+0x114], R42 ;  /* 0x0001142a01007387 */ /* 0x0005e20000100800 */
[----:B------:R-:W-:Y:S01]  /*6030*/  IADD3.X R177, R177, UR7, RZ, P1, !PT ;  /* 0x00000007b1b17c10 */ /* 0x000fe20008ffe4ff */
[----:B0-----:R-:W-:Y:S01]  /*6040*/  IMAD.X R41, R103, 0x1, R97, P6 ;  /* 0x0000000167297824 */ /* 0x001fe200030e0661 */
[----:B------:R-:W-:Y:S02]  /*6050*/  IADD3 R217, P1, R7, UR6, RZ ;  /* 0x0000000607d97c10 */ /* 0x000fe4000ff3e0ff */
[----:B------:R-:W-:Y:S02]  /*6060*/  CS2R R96, SRZ ;  /* 0x0000000000607805 */ /* 0x000fe4000001ff00 */
[----:B------:R-:W-:Y:S01]  /*6070*/  IADD3 R239, P3, R9, UR6, RZ ;  /* 0x0000000609ef7c10 */ /* 0x000fe2000ff7e0ff */
[C---:B-1----:R-:W-:Y:S01]  /*6080*/  IMAD.X R40, R101.reuse, 0x1, R98, P5 ;  /* 0x0000000165287824 */ /* 0x042fe200028e0662 */
[----:B------:R0:W-:Y:S01]  /*6090*/  STL [R1+0x10c], R41 ;  /* 0x00010c2901007387 */ /* 0x0001e20000100800 */
[----:B------:R-:W-:Y:S01]  /*60a0*/  IADD3 R184, P5, R4, UR6, RZ ;  /* 0x0000000604b87c10 */ /* 0x000fe2000ffbe0ff */
[----:B--2---:R-:W-:Y:S01]  /*60b0*/  IMAD.X R42, R101, 0x1, R99, P2 ;  /* 0x00000001652a7824 */ /* 0x004fe200010e0663 */
[----:B------:R-:W-:Y:S01]  /*60c0*/  IADD3 R180, P2, R2, UR6, RZ ;  /* 0x0000000602b47c10 */ /* 0x000fe2000ff5e0ff */
[----:B------:R1:W-:Y:S01]  /*60d0*/  STL [R1+0x104], R40 ;  /* 0x0001042801007387 */ /* 0x0003e20000100800 */
[----:B------:R-:W-:-:S02]  /*60e0*/  IADD3.X R183, R183, UR7, RZ, P5, !PT ;  /* 0x00000007b7b77c10 */ /* 0x000fc4000affe4ff */
[----:B------:R-:W-:Y:S02]  /*60f0*/  CS2R R100, SRZ ;  /* 0x0000000000647805 */ /* 0x000fe4000001ff00 */
[----:B------:R-:W-:Y:S01]  /*6100*/  IADD3.X R179, R179, UR7, RZ, P2, !PT ;  /* 0x00000007b3b37c10 */ /* 0x000fe200097fe4ff */
[----:B------:R-:W-:Y:S01]  /*6110*/  STL [R1+0xf8], R42 ;  /* 0x0000f82a01007387 */ /* 0x000fe20000100800 */
[----:B0-----:R-:W-:Y:S01]  /*6120*/  IMAD.X R41, R103, 0x1, R98, P4 ;  /* 0x0000000167297824 */ /* 0x001fe200020e0662 */
[----:B------:R-:W-:Y:S02]  /*6130*/  IADD3 R186, P4, R5, UR6, RZ ;  /* 0x0000000605ba7c10 */ /* 0x000fe4000ff9e0ff */
[----:B------:R-:W-:Y:S01]  /*6140*/  IADD3 R219, P2, R8, UR6, RZ ;  /* 0x0000000608db7c10 */ /* 0x000fe2000ff5e0ff */
[----:B-1----:R-:W-:Y:S01]  /*6150*/  IMAD.X R40, R103, 0x1, R99, P0 ;  /* 0x0000000167287824 */ /* 0x002fe200000e0663 */
[----:B------:R-:W-:Y:S01]  /*6160*/  IADD3 R188, P0, R6, UR6, RZ ;  /* 0x0000000606bc7c10 */ /* 0x000fe2000ff1e0ff */
[----:B------:R-:W-:Y:S01]  /*6170*/  STL [R1+0xfc], R41 ;  /* 0x0000fc2901007387 */ /* 0x000fe20000100800 */
[----:B------:R-:W-:-:S02]  /*6180*/  IADD3 R2, P5, R10, UR6, RZ ;  /* 0x000000060a027c10 */ /* 0x000fc4000ffbe0ff */
[----:B------:R-:W-:Y:S02]  /*6190*/  CS2R R102, SRZ ;  /* 0x0000000000667805 */ /* 0x000fe4000001ff00 */
[----:B------:R-:W-:Y:S01]  /*61a0*/  IADD3.X R185, R185, UR7, RZ, P4, !PT ;  /* 0x00000007b9b97c10 */ /* 0x000fe2000a7fe4ff */
[----:B------:R-:W-:Y:S01]  /*61b0*/  STL [R1+0xf4], R40 ;  /* 0x0000f42801007387 */ /* 0x000fe20000100800 */
[----:B------:R-:W-:Y:S02]  /*61c0*/  IADD3 R3, P4, R11, UR6, RZ ;  /* 0x000000060b037c10 */ /* 0x000fe4000ff9e0ff */
[----:B------:R-:W-:Y:S02]  /*61d0*/  CS2R R98, SRZ ;  /* 0x0000000000627805 */ /* 0x000fe4000001ff00 */
[----:B------:R-:W-:Y:S01]  /*61e0*/  IADD3.X R187, R187, UR7, RZ, P0, !PT ;  /* 0x00000007bbbb7c10 */ /* 0x000fe200087fe4ff */
[----:B------:R0:W-:Y:S01]  /*61f0*/  STL [R1], R2 ;  /* 0x0000000201007387 */ /* 0x0001e20000100800 */
[----:B------:R-:W-:-:S02]  /*6200*/  IADD3 R4, P0, R12, UR6, RZ ;  /* 0x000000060c047c10 */ /* 0x000fc4000ff1e0ff */
[----:B------:R-:W-:Y:S01]  /*6210*/  IADD3.X R189, R189, UR7, RZ, P1, !PT ;  /* 0x00000007bdbd7c10 */ /* 0x000fe20008ffe4ff */
[----:B------:R1:W-:Y:S01]  /*6220*/  STL [R1+0x8], R3 ;  /* 0x0000080301007387 */ /* 0x0003e20000100800 */
[----:B------:R-:W-:Y:S02]  /*6230*/  IADD3 R5, P1, R13, UR6, RZ ;  /* 0x000000060d057c10 */ /* 0x000fe4000ff3e0ff */
[----:B------:R-:W-:Y:S01]  /*6240*/  IADD3.X R218, R218, UR7, RZ, P2, !PT ;  /* 0x00000007dada7c10 */ /* 0x000fe200097fe4ff */
[----:B------:R2:W-:Y:S01]  /*6250*/  STL [R1+0x18], R4 ;  /* 0x0000180401007387 */ /* 0x0005e20000100800 */
[----:B------:R-:W-:Y:S02]  /*6260*/  IADD3 R6, P2, R14, UR6, RZ ;  /* 0x000000060e067c10 */ /* 0x000fe4000ff5e0ff */
[----:B------:R-:W-:Y:S01]  /*6270*/  IADD3.X R223, R223, UR7, RZ, P3, !PT ;  /* 0x00000007dfdf7c10 */ /* 0x000fe20009ffe4ff */
[----:B------:R3:W-:Y:S01]  /*6280*/  STL [R1+0x20], R5 ;  /* 0x0000200501007387 */ /* 0x0007e20000100800 */
[----:B------:R-:W-:-:S02]  /*6290*/  IADD3 R7, P3, R15, UR6, RZ ;  /* 0x000000060f077c10 */ /* 0x000fc4000ff7e0ff */
[----:B------:R-:W-:Y:S01]  /*62a0*/  IADD3.X R241, R241, UR7, RZ, P5, !PT ;  /* 0x00000007f1f17c10 */ /* 0x000fe2000affe4ff */
[----:B------:R4:W-:Y:S01]  /*62b0*/  STL [R1+0x28], R6 ;  /* 0x0000280601007387 */ /* 0x0009e20000100800 */
[----:B------:R-:W-:Y:S02]  /*62c0*/  IADD3 R8, P5, R16, UR6, RZ ;  /* 0x0000000610087c10 */ /* 0x000fe4000ffbe0ff */
[----:B------:R-:W-:Y:S01]  /*62d0*/  SHF.R.S32.HI R0, RZ, 0x1f, R11 ;  /* 0x0000001fff007819 */ /* 0x000fe2000001140b */
[----:B------:R5:W-:Y:S01]  /*62e0*/  STL [R1+0x30], R7 ;  /* 0x0000300701007387 */ /* 0x000be20000100800 */
[----:B0-----:R-:W-:Y:S02]  /*62f0*/  SHF.R.S32.HI R2, RZ, 0x1f, R12 ;  /* 0x0000001fff027819 */ /* 0x001fe4000001140c */
[----:B------:R-:W-:Y:S02]  /*6300*/  CS2R R10, SRZ ;  /* 0x00000000000a7805 */ /* 0x000fe4000001ff00 */
[----:B------:R-:W-:Y:S01]  /*6310*/  IADD3.X R9, R0, UR7, RZ, P4, !PT ;  /* 0x0000000700097c10 */ /* 0x000fe2000a7fe4ff */
[----:B------:R0:W-:Y:S01]  /*6320*/  STL [R1+0x38], R8 ;  /* 0x0000380801007387 */ /* 0x0001e20000100800 */
[----:B-1----:R-:W-:-:S02]  /*6330*/  SHF.R.S32.HI R3, RZ, 0x1f, R13 ;  /* 0x0000001fff037819 */ /* 0x002fc4000001140d */
[----:B------:R-:W-:Y:S02]  /*6340*/  CS2R R12, SRZ ;  /* 0x00000000000c7805 */ /* 0x000fe4000001ff00 */
[----:B--2---:R-:W-:Y:S01]  /*6350*/  SHF.R.S32.HI R4, RZ, 0x1f, R14 ;  /* 0x0000001fff047819 */ /* 0x004fe2000001140e */
[----:B------:R1:W-:Y:S01]  /*6360*/  STL [R1+0x4], R9 ;  /* 0x0000040901007387 */ /* 0x0003e20000100800 */
[----:B---3--:R-:W-:Y:S02]  /*6370*/  SHF.R.S32.HI R5, RZ, 0x1f, R15 ;  /* 0x0000001fff057819 */ /* 0x008fe4000001140f */
[----:B------:R-:W-:Y:S02]  /*6380*/  CS2R R14, SRZ ;  /* 0x00000000000e7805 */ /* 0x000fe4000001ff00 */
[----:B----4-:R-:W-:Y:S02]  /*6390*/  SHF.R.S32.HI R6, RZ, 0x1f, R16 ;  /* 0x0000001fff067819 */ /* 0x010fe40000011410 */
[----:B-----5:R-:W-:-:S02]  /*63a0*/  SHF.R.S32.HI R7, RZ, 0x1f, R17 ;  /* 0x0000001fff077819 */ /* 0x020fc40000011411 */
[----:B0-----:R-:W-:Y:S02]  /*63b0*/  IADD3 R8, P4, R17, UR6, RZ ;  /* 0x0000000611087c10 */ /* 0x001fe4000ff9e0ff */
[----:B------:R-:W-:Y:S02]  /*63c0*/  CS2R R16, SRZ ;  /* 0x0000000000107805 */ /* 0x000fe4000001ff00 */
[----:B------:R-:W-:Y:S02]  /*63d0*/  SHF.R.S32.HI R0, RZ, 0x1f, R18 ;  /* 0x0000001fff007819 */ /* 0x000fe40000011412 */
[----:B-1----:R-:W-:Y:S01]  /*63e0*/  IADD3.X R9, R2, UR7, RZ, P0, !PT ;  /* 0x0000000702097c10 */ /* 0x002fe200087fe4ff */
[----:B------:R0:W-:Y:S01]  /*63f0*/  STL [R1+0x40], R8 ;  /* 0x0000400801007387 */ /* 0x0001e20000100800 */
[----:B------:R-:W-:-:S03]  /*6400*/  SHF.R.S32.HI R2, RZ, 0x1f, R19 ;  /* 0x0000001fff027819 */ /* 0x000fc60000011413 */
[----:B------:R1:W-:Y:S01]  /*6410*/  STL [R1+0xc], R9 ;  /* 0x00000c0901007387 */ /* 0x0003e20000100800 */
[----:B0-----:R-:W-:Y:S02]  /*6420*/  IADD3 R8, P0, R18, UR6, RZ ;  /* 0x0000000612087c10 */ /* 0x001fe4000ff1e0ff */
[----:B-1----:R-:W-:-:S03]  /*6430*/  IADD3.X R9, R3, UR7, RZ, P1, !PT ;  /* 0x0000000703097c10 */ /* 0x002fc60008ffe4ff */
[----:B------:R0:W-:Y:S01]  /*6440*/  STL [R1+0x48], R8 ;  /* 0x0000480801007387 */ /* 0x0001e20000100800 */
[----:B------:R-:W-:-:S03]  /*6450*/  SHF.R.S32.HI R3, RZ, 0x1f, R20 ;  /* 0x0000001fff037819 */ /* 0x000fc60000011414 */
[----:B------:R1:W-:Y:S01]  /*6460*/  STL [R1+0x1c], R9 ;  /* 0x00001c0901007387 */ /* 0x0003e20000100800 */
[----:B0-----:R-:W-:Y:S02]  /*6470*/  IADD3 R8, P1, R19, UR6, RZ ;  /* 0x0000000613087c10 */ /* 0x001fe4000ff3e0ff */
[----:B------:R-:W-:Y:S02]  /*6480*/  CS2R R18, SRZ ;  /* 0x0000000000127805 */ /* 0x000fe4000001ff00 */
        /* <DEDUP_REMOVED lines=76> */
[----:B------:R-:W-:Y:S02]  /*6950*/  IADD3.X R2, R2, UR7, RZ, P3, !PT ;  /* 0x0000000702027c10 */ /* 0x000fe40009ffe4ff */
[----:B------:R-:W-:Y:S01]  /*6960*/  SHF.R.S32.HI R4, RZ, 0x1f, R29 ;  /* 0x0000001fff047819 */ /* 0x000fe2000001141d */
        /* <DEDUP_REMOVED lines=23> */
[----:B------:R-:W-:Y:S01]  /*6ae0*/  STL [R1+0xb4], R9 ;  /* 0x0000b40901007387 */ /* 0x000fe20000100800 */
[----:B0-----:R-:W-:-:S05]  /*6af0*/  IADD3 R8, P2, R38, UR6, RZ ;  /* 0x0000000626087c10 */ /* 0x001fca000ff5e0ff */
[----:B------:R0:W-:Y:S04]  /*6b00*/  STL [R1+0xe8], R8 ;  /* 0x0000e80801007387 */ /* 0x0001e80000100800 */
[----:B------:R1:W-:Y:S01]  /*6b10*/  STL [R1+0xbc], R2 ;  /* 0x0000bc0201007387 */ /* 0x0003e20000100800 */
[----:B0-----:R-:W-:Y:S01]  /*6b20*/  IADD3 R8, P3, R39, UR6, RZ ;  /* 0x0000000627087c10 */ /* 0x001fe2000ff7e0ff */
[----:B------:R-:W-:Y:S01]  /*6b30*/  USHF.R.S32.HI UR6, URZ, 0x1f, UR10 ;  /* 0x0000001f3f067899 */ /* 0x000fe2000801140a */
[----:B-1----:R-:W-:-:S03]  /*6b40*/  IADD3.X R2, R4, UR7, RZ, P4, !PT ;  /* 0x0000000704027c10 */ /* 0x002fc6000a7fe4ff */
[----:B------:R0:W-:Y:S01]  /*6b50*/  STL [R1+0xf0], R8 ;  /* 0x0000f00801007387 */ /* 0x0001e20000100800 */
[----:B------:R-:W-:Y:S01]  /*6b60*/  IADD3.X R4, R5, UR7, RZ, P0, !PT ;  /* 0x0000000705047c10 */ /* 0x000fe200087fe4ff */
[----:B------:R-:W-:Y:S01]  /*6b70*/  ULEA.HI UR6, UR6, UR10, URZ, 0x5 ;  /* 0x0000000a06067291 */ /* 0x000fe2000f8f283f */
[----:B------:R-:W-:Y:S01]  /*6b80*/  IADD3.X R0, R0, UR7, RZ, P3, !PT ;  /* 0x0000000700007c10 */ /* 0x000fe20009ffe4ff */
[----:B------:R1:W-:Y:S01]  /*6b90*/  STL [R1+0xc4], R3 ;  /* 0x0000c40301007387 */ /* 0x0003e20000100800 */
[----:B------:R-:W-:Y:S01]  /*6ba0*/  ULDC.64 UR10, c[0x0][0x210] ;  /* 0x00008400000a7ab9 */ /* 0x000fe20000000a00 */
[----:B------:R-:W-:Y:S02]  /*6bb0*/  USHF.R.S32.HI UR6, URZ, 0x5, UR6 ;  /* 0x000000053f067899 */ /* 0x000fe40008011406 */
[----:B------:R2:W-:Y:S01]  /*6bc0*/  STL [R1+0xcc], R2 ;  /* 0x0000cc0201007387 */ /* 0x0005e20000100800 */
[----:B0-----:R-:W-:-:S03]  /*6bd0*/  CS2R R8, SRZ ;  /* 0x0000000000087805 */ /* 0x001fc6000001ff00 */
[----:B------:R-:W-:Y:S01]  /*6be0*/  STL [R1+0xd4], R4 ;  /* 0x0000d40401007387 */ /* 0x000fe20000100800 */
[----:B-1----:R-:W-:Y:S02]  /*6bf0*/  IADD3.X R3, R6, UR7, RZ, P1, !PT ;  /* 0x0000000706037c10 */ /* 0x002fe40008ffe4ff */
[----:B--2---:R-:W-:-:S03]  /*6c00*/  IADD3.X R2, R7, UR7, RZ, P2, !PT ;  /* 0x0000000707027c10 */ /* 0x004fc600097fe4ff */
[----:B------:R-:W-:Y:S01]  /*6c10*/  STL [R1+0xdc], R3 ;  /* 0x0000dc0301007387 */ /* 0x000fe20000100800 */
[----:B------:R-:W-:-:S03]  /*6c20*/  ULDC UR7, c[0x0][0x230] ;  /* 0x00008c0000077ab9 */ /* 0x000fc60000000800 */
[----:B------:R-:W-:Y:S04]  /*6c30*/  STL [R1+0xe4], R2 ;  /* 0x0000e40201007387 */ /* 0x000fe80000100800 */
[----:B------:R0:W-:Y:S02]  /*6c40*/  STL [R1+0xec], R0 ;  /* 0x0000ec0001007387 */ /* 0x0001e40000100800 */
[----:B0-----:R-:W-:-:S07]  /*6c50*/  IMAD.U32 R0, RZ, RZ, UR7 ;  /* 0x00000007ff007e24 */ /* 0x001fce000f8e00ff */
.L_x_1:
[----:B------:R-:W2:Y:S04]  /*6c60*/  LDL R2, [R1+0x108] ;  /* 0x0001080001027983 */ /* 0x000ea80000100800 */
[----:B------:R-:W3:Y:S04]  /*6c70*/  LDL R3, [R1+0x100] ;  /* 0x0001000001037983 */ /* 0x000ee80000100800 */
[----:B------:R-:W4:Y:S04]  /*6c80*/  LDL R158, [R1+0x104] ;  /* 0x00010400019e7983 */ /* 0x000f280000100800 */
[----:B------:R-:W4:Y:S04]  /*6c90*/  LDL R161, [R1+0xfc] ;  /* 0x0000fc0001a17983 */ /* 0x000f280000100800 */
[----:B------:R-:W4:Y:S04]  /*6ca0*/  LDL R169, [R1+0x118] ;  /* 0x0001180001a97983 */ /* 0x000f280000100800 */
[----:B------:R-:W4:Y:S04]  /*6cb0*/  LDL R170, [R1+0x110] ;  /* 0x0001100001aa7983 */ /* 0x000f280000100800 */
[----:B------:R-:W4:Y:S04]  /*6cc0*/  LDL R162, [R1+0x114] ;  /* 0x0001140001a27983 */ /* 0x000f280000100800 */
[----:B------:R-:W4:Y:S04]  /*6cd0*/  LDL R163, [R1+0x10c] ;  /* 0x00010c0001a37983 */ /* 0x000f280000100800 */
[----:B------:R-:W4:Y:S04]  /*6ce0*/  LDL R168, [R1+0x120] ;  /* 0x0001200001a87983 */ /* 0x000f280000100800 */
[----:B------:R-:W4:Y:S04]  /*6cf0*/  LDL R160, [R1+0x128] ;  /* 0x0001280001a07983 */ /* 0x000f280000100800 */
[----:B------:R-:W4:Y:S01]  /*6d00*/  LDL R159, [R1+0x11c] ;  /* 0x00011c00019f7983 */ /* 0x000f220000100800 */
[----:B------:R-:W-:Y:S01]  /*6d10*/  ISETP.GT.AND P2, PT, R0, 0x2, PT ;  /* 0x000000020000780c */ /* 0x000fe20003f44270 */
[----:B------:R-:W-:-:S02]  /*6d20*/  ULDC UR7, c[0x0][0x238] ;  /* 0x00008e0000077ab9 */ /* 0x000fc40000000800 */
[----:B------:R-:W-:Y:S04]  /*6d30*/  STL [R1+0x374], R127 ;  /* 0x0003747f01007387 */ /* 0x000fe80000100800 */
[----:B------:R0:W-:Y:S04]  /*6d40*/  STL [R1+0x370], R96 ;  /* 0x0003706001007387 */ /* 0x0001e80000100800 */
[----:B------:R-:W-:Y:S04]  /*6d50*/  STL [R1+0x36c], R97 ;  /* 0x00036c6101007387 */ /* 0x000fe80000100800 */
[----:B------:R-:W-:Y:S04]  /*6d60*/  STL [R1+0x368], R98 ;  /* 0x0003686201007387 */ /* 0x000fe80000100800 */
[----:B------:R1:W-:Y:S04]  /*6d70*/  STL [R1+0x364], R99 ;  /* 0x0003646301007387 */ /* 0x0003e80000100800 */
[----:B-----5:R-:W-:Y:S04]  /*6d80*/  STL [R1+0x2dc], R176 ;  /* 0x0002dcb001007387 */ /* 0x020fe80000100800 */
[----:B------:R1:W-:Y:S04]  /*6d90*/  STL [R1+0x2d8], R167 ;  /* 0x0002d8a701007387 */ /* 0x0003e80000100800 */
[----:B------:R1:W-:Y:S04]  /*6da0*/  STL [R1+0x2d4], R164 ;  /* 0x0002d4a401007387 */ /* 0x0003e80000100800 */
[----:B0-----:R-:W4:Y:S01]  /*6db0*/  LDL R96, [R1+0x124] ;  /* 0x0001240001607983 */ /* 0x001f220000100800 */
[----:B------:R-:W-:-:S02]  /*6dc0*/  PRMT R43, RZ, 0x7610, R43 ;  /* 0x00007610ff2b7816 */ /* 0x000fc4000000002b */
[----:B------:R-:W-:Y:S01]  /*6dd0*/  PRMT R42, RZ, 0x7610, R42 ;  /* 0x00007610ff2a7816 */ /* 0x000fe2000000002a */
[----:B------:R-:W4:Y:S01]  /*6de0*/  LDL R127, [R1+0x130] ;  /* 0x00013000017f7983 */ /* 0x000f220000100800 */
[----:B------:R-:W-:-:S03]  /*6df0*/  ISETP.GT.AND P3, PT, R0, 0x3, PT ;  /* 0x000000030000780c */ /* 0x000fc60003f64270 */
[----:B-1----:R-:W4:Y:S01]  /*6e00*/  LDL R99, [R1+0x134] ;  /* 0x0001340001637983 */ /* 0x002f220000100800 */
[----:B------:R-:W-:-:S03]  /*6e10*/  PRMT R149, RZ, 0x7610, R149 ;  /* 0x00007610ff957816 */ /* 0x000fc60000000095 */
[----:B------:R-:W4:Y:S04]  /*6e20*/  LDL R98, [R1+0x140] ;  /* 0x0001400001627983 */ /* 0x000f280000100800 */
[----:B------:R-:W4:Y:S01]  /*6e30*/  LDL R97, [R1+0x144] ;  /* 0x0001440001617983 */ /* 0x000f220000100800 */
[----:B------:R-:W-:Y:S02]  /*6e40*/  PRMT R148, RZ, 0x7610, R148 ;  /* 0x00007610ff947816 */ /* 0x000fe40000000094 */
[----:B------:R-:W-:Y:S01]  /*6e50*/  PRMT R41, RZ, 0x7610, R41 ;  /* 0x00007610ff297816 */ /* 0x000fe20000000029 */
[----:B------:R-:W4:Y:S01]  /*6e60*/  LDL R171, [R1+0x1f8] ;  /* 0x0001f80001ab7983 */ /* 0x000f220000100800 */
[----:B------:R-:W-:Y:S02]  /*6e70*/  PRMT R40, RZ, 0x7610, R40 ;  /* 0x00007610ff287816 */ /* 0x000fe40000000028 */
[----:B------:R-:W-:Y:S01]  /*6e80*/  PRMT R39, RZ, 0x7610, R39 ;  /* 0x00007610ff277816 */ /* 0x000fe20000000027 */
[----:B------:R-:W4:Y:S01]  /*6e90*/  LDL R167, [R1+0x1ec] ;  /* 0x0001ec0001a77983 */ /* 0x000f220000100800 */
[----:B------:R-:W-:-:S02]  /*6ea0*/  PRMT R38, RZ, 0x7610, R38 ;  /* 0x00007610ff267816 */ /* 0x000fc40000000026 */
[----:B------:R-:W-:Y:S01]  /*6eb0*/  PRMT R33, RZ, 0x7610, R33 ;  /* 0x00007610ff217816 */ /* 0x000fe20000000021 */
        /* <DEDUP_REMOVED lines=28> */
[----:B--2---:R-:W-:Y:S02]  /*7080*/  IADD3 R2, P0, R2, UR10, RZ ;  /* 0x0000000a02027c10 */ /* 0x004fe4000ff1e0ff */
[----:B---3--:R-:W-:Y:S02]  /*7090*/  IADD3 R4, P1, R3, UR10, RZ ;  /* 0x0000000a03047c10 */ /* 0x008fe4000ff3e0ff */
[----:B----4-:R-:W-:Y:S02]  /*70a0*/  IADD3.X R3, R158, UR11, RZ, P0, !PT ;  /* 0x0000000b9e037c10 */ /* 0x010fe400087fe4ff */
[----:B------:R-:W2:Y:S01]  /*70b0*/  LDL R158, [R1+0x12c] ;  /* 0x00012c00019e7983 */ /* 0x000ea20000100800 */
[----:B------:R-:W-:-:S03]  /*70c0*/  IADD3.X R5, R161, UR11, RZ, P1, !PT ;  /* 0x0000000ba1057c10 */ /* 0x000fc60008ffe4ff */
[----:B------:R-:W3:Y:S04]  /*70d0*/  LDL R161, [R1+0x138] ;  /* 0x0001380001a17983 */ /* 0x000ee80000100800 */
[----:B------:R0:W4:Y:S04]  /*70e0*/  @P2 LDG.E.U8 R43, desc[UR8][R2.64] ;  /* 0x00000008022b2981 */ /* 0x000128000c1e1100 */
[----:B------:R1:W4:Y:S01]  /*70f0*/  @P2 LDG.E.U8 R42, desc[UR8][R4.64] ;  /* 0x00000008042a2981 */ /* 0x000322000c1e1100 */
[----:B0-----:R-:W-:Y:S02]  /*7100*/  IADD3 R2, P0, R169, UR10, RZ ;  /* 0x0000000aa9027c10 */ /* 0x001fe4000ff1e0ff */
[----:B-1----:R-:W-:-:S02]  /*7110*/  IADD3 R4, P1, R170, UR10, RZ ;  /* 0x0000000aaa047c10 */ /* 0x002fc4000ff3e0ff */
[----:B------:R-:W-:Y:S01]  /*7120*/  IADD3.X R3, R162, UR11, RZ, P0, !PT ;  /* 0x0000000ba2037c10 */ /* 0x000fe200087fe4ff */
[----:B------:R-:W4:Y:S01]  /*7130*/  LDL R170, [R1+0x200] ;  /* 0x0002000001aa7983 */ /* 0x000f220000100800 */
[----:B------:R-:W-:-:S03]  /*7140*/  IADD3.X R5, R163, UR11, RZ, P1, !PT ;  /* 0x0000000ba3057c10 */ /* 0x000fc60008ffe4ff */
[----:B------:R-:W4:Y:S04]  /*7150*/  LDL R163, [R1+0x148] ;  /* 0x0001480001a37983 */ /* 0x000f280000100800 */
[----:B------:R-:W4:Y:S04]  /*7160*/  LDL R162, [R1+0x13c] ;  /* 0x00013c0001a27983 */ /* 0x000f280000100800 */
[----:B------:R0:W4:Y:S01]  /*7170*/  @P3 LDG.E.U8 R149, desc[UR8][R2.64] ;  /* 0x0000000802953981 */ /* 0x000122000c1e1100 */
[----:B------:R-:W-:-:S03]  /*7180*/  ISETP.GT.AND P2, PT, R0, 0x4, PT ;  /* 0x000000040000780c */ /* 0x000fc60003f44270 */
[----:B------:R1:W4:Y:S01]  /*7190*/  @P3 LDG.E.U8 R148, desc[UR8][R4.64] ;  /* 0x0000000804943981 */ /* 0x000322000c1e1100 */
[----:B0-----:R-:W-:Y:S02]  /*71a0*/  IADD3 R2, P0, R160, UR10, RZ ;  /* 0x0000000aa0027c10 */ /* 0x001fe4000ff1e0ff */
[----:B-1----:R-:W-:Y:S01]  /*71b0*/  IADD3 R4, P1, R168, UR10, RZ ;  /* 0x0000000aa8047c10 */ /* 0x002fe2000ff3e0ff */
[----:B------:R-:W4:Y:S01]  /*71c0*/  LDL R160, [R1+0x158] ;  /* 0x0001580001a07983 */ /* 0x000f220000100800 */
[----:B------:R-:W-:-:S03]  /*71d0*/  IADD3.X R3, R96, UR11, RZ, P0, !PT ;  /* 0x0000000b60037c10 */ /* 0x000fc600087fe4ff */
[----:B------:R-:W4:Y:S04]  /*71e0*/  LDL R168, [R1+0x1e8] ;  /* 0x0001e80001a87983 */ /* 0x000f280000100800 */
[----:B------:R-:W4:Y:S01]  /*71f0*/  LDL R96, [R1+0x150] ;  /* 0x0001500001607983 */ /* 0x000f220000100800 */
[----:B------:R-:W-:Y:S02]  /*7200*/  IADD3.X R5, R159, UR11, RZ, P1, !PT ;  /* 0x0000000b9f057c10 */ /* 0x000fe40008ffe4ff */
[----:B------:R-:W-:Y:S01]  /*7210*/  ISETP.GT.AND P3, PT, R0, 0x5, PT ;  /* 0x000000050000780c */ /* 0x000fe20003f64270 */
[----:B------:R-:W4:Y:S04]  /*7220*/  LDL R159, [R1+0x14c] ;  /* 0x00014c00019f7983 */ /* 0x000f280000100800 */
[----:B------:R0:W4:Y:S04]  /*7230*/  @P2 LDG.E.U8 R41, desc[UR8][R4.64] ;  /* 0x0000000804292981 */ /* 0x000128000c1e1100 */
[----:B------:R3:W4:Y:S01]  /*7240*/  @P2 LDG.E.U8 R40, desc[UR8][R2.64] ;  /* 0x0000000802282981 */ /* 0x000722000c1e1100 */
[----:B0-----:R-:W-:-:S03]  /*7250*/  IADD3 R4, P1, R127, UR10, RZ ;  /* 0x0000000a7f047c10 */ /* 0x001fc6000ff3e0ff */
[----:B------:R-:W4:Y:S01]  /*7260*/  LDL R127, [R1+0x154] ;  /* 0x00015400017f7983 */ /* 0x000f220000100800 */
[----:B------:R-:W-:Y:S02]  /*7270*/  ISETP.GT.AND P2, PT, R0, 0x6, PT ;  /* 0x000000060000780c */ /* 0x000fe40003f44270 */
[----:B--2---:R-:W-:Y:S02]  /*7280*/  IADD3.X R5, R158, UR11, RZ, P1, !PT ;  /* 0x0000000b9e057c10 */ /* 0x004fe40008ffe4ff */
[----:B------:R-:W2:Y:S01]  /*7290*/  LDL R158, [R1+0x15c] ;  /* 0x00015c00019e7983 */ /* 0x000ea20000100800 */
[----:B---3--:R-:W-:-:S03]  /*72a0*/  IADD3 R2, P0, R161, UR10, RZ ;  /* 0x0000000aa1027c10 */ /* 0x008fc6000ff1e0ff */
[----:B------:R-:W3:Y:S01]  /*72b0*/  LDL R161, [R1+0x168] ;  /* 0x0001680001a17983 */ /* 0x000ee20000100800 */
[----:B------:R-:W-:-:S03]  /*72c0*/  IADD3.X R3, R99, UR11, RZ, P0, !PT ;  /* 0x0000000b63037c10 */ /* 0x000fc600087fe4ff */
[----:B------:R-:W2:Y:S04]  /*72d0*/  LDL R99, [R1+0x160] ;  /* 0x0001600001637983 */ /* 0x000ea80000100800 */
[----:B------:R0:W2:Y:S04]  /*72e0*/  @P3 LDG.E.U8 R39, desc[UR8][R4.64] ;  /* 0x0000000804273981 */ /* 0x0000a8000c1e1100 */
[----:B------:R4:W2:Y:S01]  /*72f0*/  @P3 LDG.E.U8 R38, desc[UR8][R2.64] ;  /* 0x0000000802263981 */ /* 0x0008a2000c1e1100 */
[----:B0-----:R-:W-:-:S03]  /*7300*/  IADD3 R4, P1, R98, UR10, RZ ;  /* 0x0000000a62047c10 */ /* 0x001fc6000ff3e0ff */
[----:B------:R-:W2:Y:S01]  /*7310*/  LDL R98, [R1+0x164] ;  /* 0x0001640001627983 */ /* 0x000ea20000100800 */
[----:B----4-:R-:W-:-:S03]  /*7320*/  IADD3 R2, P0, R163, UR10, RZ ;  /* 0x0000000aa3027c10 */ /* 0x010fc6000ff1e0ff */
[----:B------:R-:W4:Y:S01]  /*7330*/  LDL R163, [R1+0x178] ;  /* 0x0001780001a37983 */ /* 0x000f220000100800 */
[----:B------:R-:W-:Y:S02]  /*7340*/  IADD3.X R5, R162, UR11, RZ, P1, !PT ;  /* 0x0000000ba2057c10 */ /* 0x000fe40008ffe4ff */
[----:B------:R-:W-:Y:S01]  /*7350*/  IADD3.X R3, R97, UR11, RZ, P0, !PT ;  /* 0x0000000b61037c10 */ /* 0x000fe200087fe4ff */
[----:B------:R-:W4:Y:S04]  /*7360*/  LDL R162, [R1+0x16c] ;  /* 0x00016c0001a27983 */ /* 0x000f280000100800 */
[----:B------:R-:W4:Y:S04]  /*7370*/  LDL R97, [R1+0x170] ;  /* 0x0001700001617983 */ /* 0x000f280000100800 */
[----:B------:R0:W4:Y:S01]  /*7380*/  @P2 LDG.E.U8 R33, desc[UR8][R4.64] ;  /* 0x0000000804212981 */ /* 0x000122000c1e1100 */
[----:B------:R-:W-:-:S03]  /*7390*/  ISETP.GT.AND P3, PT, R0, 0x7, PT ;  /* 0x000000070000780c */ /* 0x000fc60003f64270 */
[----:B------:R1:W4:Y:S01]  /*73a0*/  @P2 LDG.E.U8 R32, desc[UR8][R2.64] ;  /* 0x0000000802202981 */ /* 0x000322000c1e1100 */
[----:B0-----:R-:W-:-:S03]  /*73b0*/  IADD3 R4, P1, R96, UR10, RZ ;  /* 0x0000000a60047c10 */ /* 0x001fc6000ff3e0ff */
[----:B------:R-:W4:Y:S01]  /*73c0*/  LDL R96, [R1+0x174] ;  /* 0x0001740001607983 */ /* 0x000f220000100800 */
[----:B-1----:R-:W-:Y:S02]  /*73d0*/  IADD3 R2, P0, R160, UR10, RZ ;  /* 0x0000000aa0027c10 */ /* 0x002fe4000ff1e0ff */
[----:B------:R-:W-:Y:S01]  /*73e0*/  IADD3.X R5, R159, UR11, RZ, P1, !PT ;  /* 0x0000000b9f057c10 */ /* 0x000fe20008ffe4ff */
[----:B------:R-:W4:Y:S01]  /*73f0*/  LDL R160, [R1+0x180] ;  /* 0x0001800001a07983 */ /* 0x000f220000100800 */
[----:B------:R-:W-:-:S03]  /*7400*/  ISETP.GT.AND P2, PT, R0, 0x8, PT ;  /* 0x000000080000780c */ /* 0x000fc60003f44270 */
[----:B------:R-:W4:Y:S04]  /*7410*/  LDL R159, [R1+0x188] ;  /* 0x00018800019f7983 */ /* 0x000f280000100800 */
[----:B------:R-:W4:Y:S01]  /*7420*/  @P3 LDG.E.U8 R7, desc[UR8][R4.64] ;  /* 0x0000000804073981 */ /* 0x000f22000c1e1100 */
[----:B------:R-:W-:-:S03]  /*7430*/  IADD3.X R3, R127, UR11, RZ, P0, !PT ;  /* 0x0000000b7f037c10 */ /* 0x000fc600087fe4ff */
[----:B------:R-:W4:Y:S04]  /*7440*/  LDL R127, [R1+0x17c] ;  /* 0x00017c00017f7983 */ /* 0x000f280000100800 */
[----:B------:R3:W4:Y:S02]  /*7450*/  @P3 LDG.E.U8 R6, desc[UR8][R2.64] ;  /* 0x0000000802063981 */ /* 0x000724000c1e1100 */
[----:B---3--:R-:W-:Y:S02]  /*7460*/  IADD3 R2, P0, R161, UR10, RZ ;  /* 0x0000000aa1027c10 */ /* 0x008fe4000ff1e0ff */
[----:B------:R-:W3:Y:S01]  /*7470*/  LDL R161, [R1+0x198] ;  /* 0x0001980001a17983 */ /* 0x000ee20000100800 */
[----:B--2---:R-:W-:-:S03]  /*7480*/  IADD3 R4, P1, R99, UR10, RZ ;  /* 0x0000000a63047c10 */ /* 0x004fc6000ff3e0ff */
[----:B------:R-:W2:Y:S01]  /*7490*/  LDL R99, [R1+0x184] ;  /* 0x0001840001637983 */ /* 0x000ea20000100800 */
[----:B------:R-:W-:-:S03]  /*74a0*/  IADD3.X R5, R158, UR11, RZ, P1, !PT ;  /* 0x0000000b9e057c10 */ /* 0x000fc60008ffe4ff */
[----:B------:R-:W3:Y:S04]  /*74b0*/  LDL R158, [R1+0x18c] ;  /* 0x00018c00019e7983 */ /* 0x000ee80000100800 */
[----:B------:R4:W3:Y:S01]  /*74c0*/  @P2 LDG.E.U8 R150, desc[UR8][R4.64] ;  /* 0x0000000804962981 */ /* 0x0008e2000c1e1100 */
[----:B------:R-:W-:-:S03]  /*74d0*/  IADD3.X R3, R98, UR11, RZ, P0, !PT ;  /* 0x0000000b62037c10 */ /* 0x000fc600087fe4ff */
[----:B------:R-:W3:Y:S04]  /*74e0*/  LDL R98, [R1+0x190] ;  /* 0x0001900001627983 */ /* 0x000ee80000100800 */
[----:B------:R0:W3:Y:S01]  /*74f0*/  @P2 LDG.E.U8 R151, desc[UR8][R2.64] ;  /* 0x0000000802972981 */ /* 0x0000e2000c1e1100 */
[----:B----4-:R-:W-:Y:S02]  /*7500*/  IADD3 R4, P1, R97, UR10, RZ ;  /* 0x0000000a61047c10 */ /* 0x010fe4000ff3e0ff */
[----:B0-----:R-:W-:Y:S01]  /*7510*/  IADD3 R2, P0, R163, UR10, RZ ;  /* 0x0000000aa3027c10 */ /* 0x001fe2000ff1e0ff */
[----:B------:R-:W4:Y:S01]  /*7520*/  LDL R97, [R1+0x194] ;  /* 0x0001940001617983 */ /* 0x000f220000100800 */
[----:B------:R-:W-:Y:S02]  /*7530*/  ISETP.GT.AND P3, PT, R0, 0x9, PT ;  /* 0x000000090000780c */ /* 0x000fe40003f64270 */
[----:B------:R-:W-:Y:S01]  /*7540*/  IADD3.X R5, R162, UR11, RZ, P1, !PT ;  /* 0x0000000ba2057c10 */ /* 0x000fe20008ffe4ff */
[----:B------:R-:W4:Y:S01]  /*7550*/  LDL R163, [R1+0x1a8] ;  /* 0x0001a80001a37983 */ /* 0x000f220000100800 */
[----:B------:R-:W-:-:S03]  /*7560*/  ISETP.GT.AND P2, PT, R0, 0xa, PT ;  /* 0x0000000a0000780c */ /* 0x000fc60003f44270 */
[----:B------:R-:W4:Y:S06]  /*7570*/  LDL R162, [R1+0x19c] ;  /* 0x00019c0001a27983 */ /* 0x000f2c0000100800 */
[----:B------:R0:W4:Y:S01]  /*7580*/  @P3 LDG.E.U8 R152, desc[UR8][R4.64] ;  /* 0x0000000804983981 */ /* 0x000122000c1e1100 */
[----:B------:R-:W-:-:S03]  /*7590*/  IADD3.X R3, R96, UR11, RZ, P0, !PT ;  /* 0x0000000b60037c10 */ /* 0x000fc600087fe4ff */
[----:B------:R-:W4:Y:S01]  /*75a0*/  LDL R96, [R1+0x1a0] ;  /* 0x0001a00001607983 */ /* 0x000f220000100800 */
[----:B0-----:R-:W-:-:S03]  /*75b0*/  IADD3 R4, P1, R160, UR10, RZ ;  /* 0x0000000aa0047c10 */ /* 0x001fc6000ff3e0ff */
[----:B------:R-:W4:Y:S04]  /*75c0*/  LDL R160, [R1+0x1a4] ;  /* 0x0001a40001a07983 */ /* 0x000f280000100800 */
[----:B------:R0:W4:Y:S01]  /*75d0*/  @P3 LDG.E.U8 R153, desc[UR8][R2.64] ;  /* 0x0000000802993981 */ /* 0x000122000c1e1100 */
[----:B------:R-:W-:Y:S02]  /*75e0*/  ISETP.GT.AND P3, PT, R0, 0xb, PT ;  /* 0x0000000b0000780c */ /* 0x000fe40003f64270 */
[----:B0-----:R-:W-:Y:S02]  /*75f0*/  IADD3 R2, P0, R159, UR10, RZ ;  /* 0x0000000a9f027c10 */ /* 0x001fe4000ff1e0ff */
[----:B------:R-:W-:Y:S01]  /*7600*/  IADD3.X R5, R127, UR11, RZ, P1, !PT ;  /* 0x0000000b7f057c10 */ /* 0x000fe20008ffe4ff */
[----:B------:R-:W4:Y:S04]  /*7610*/  LDL R159, [R1+0x1b8] ;  /* 0x0001b800019f7983 */ /* 0x000f280000100800 */
[----:B------:R-:W4:Y:S04]  /*7620*/  LDL R127, [R1+0x1b0] ;  /* 0x0001b000017f7983 */ /* 0x000f280000100800 */
[----:B------:R3:W4:Y:S01]  /*7630*/  @P2 LDG.E.U8 R154, desc[UR8][R4.64] ;  /* 0x00000008049a2981 */ /* 0x000722000c1e1100 */
[----:B--2---:R-:W-:-:S03]  /*7640*/  IADD3.X R3, R99, UR11, RZ, P0, !PT ;  /* 0x0000000b63037c10 */ /* 0x004fc600087fe4ff */
[----:B------:R-:W2:Y:S04]  /*7650*/  LDL R99, [R1+0x1ac] ;  /* 0x0001ac0001637983 */ /* 0x000ea80000100800 */
[----:B------:R0:W2:Y:S01]  /*7660*/  @P2 LDG.E.U8 R155, desc[UR8][R2.64] ;  /* 0x00000008029b2981 */ /* 0x0000a2000c1e1100 */
[----:B---3--:R-:W-:-:S03]  /*7670*/  IADD3 R4, P1, R98, UR10, RZ ;  /* 0x0000000a62047c10 */ /* 0x008fc6000ff3e0ff */
[----:B------:R-:W3:Y:S01]  /*7680*/  LDL R98, [R1+0x1b4] ;  /* 0x0001b40001627983 */ /* 0x000ee20000100800 */
[----:B0-----:R-:W-:Y:S02]  /*7690*/  IADD3 R2, P0, R161, UR10, RZ ;  /* 0x0000000aa1027c10 */ /* 0x001fe4000ff1e0ff */
[----:B------:R-:W-:Y:S01]  /*76a0*/  IADD3.X R5, R158, UR11, RZ, P1, !PT ;  /* 0x0000000b9e057c10 */ /* 0x000fe20008ffe4ff */
[----:B------:R-:W3:Y:S04]  /*76b0*/  LDL R161, [R1+0x1bc] ;  /* 0x0001bc0001a17983 */ /* 0x000ee80000100800 */
[----:B------:R0:W3:Y:S01]  /*76c0*/  @P3 LDG.E.U8 R156, desc[UR8][R4.64] ;  /* 0x00000008049c3981 */ /* 0x0000e2000c1e1100 */
[----:B------:R-:W-:-:S03]  /*76d0*/  ISETP.GT.AND P2, PT, R0, 0xc, PT ;  /* 0x0000000c0000780c */ /* 0x000fc60003f44270 */
[----:B------:R-:W3:Y:S01]  /*76e0*/  LDL R158, [R1+0x1c0] ;  /* 0x0001c000019e7983 */ /* 0x000ee20000100800 */
[----:B----4-:R-:W-:-:S03]  /*76f0*/  IADD3.X R3, R97, UR11, RZ, P0, !PT ;  /* 0x0000000b61037c10 */ /* 0x010fc600087fe4ff */
[----:B------:R-:W4:Y:S04]  /*7700*/  LDL R97, [R1+0x1c8] ;  /* 0x0001c80001617983 */ /* 0x000f280000100800 */
[----:B------:R1:W4:Y:S01]  /*7710*/  @P3 LDG.E.U8 R157, desc[UR8][R2.64] ;  /* 0x00000008029d3981 */ /* 0x000322000c1e1100 */
[----:B0-----:R-:W-:-:S03]  /*7720*/  IADD3 R4, P1, R96, UR10, RZ ;  /* 0x0000000a60047c10 */ /* 0x001fc6000ff3e0ff */
[----:B------:R-:W4:Y:S01]  /*7730*/  LDL R96, [R1+0x1c4] ;  /* 0x0001c40001607983 */ /* 0x000f220000100800 */
[----:B-1----:R-:W-:Y:S02]  /*7740*/  IADD3 R2, P0, R163, UR10, RZ ;  /* 0x0000000aa3027c10 */ /* 0x002fe4000ff1e0ff */
[----:B------:R-:W-:Y:S01]  /*7750*/  IADD3.X R5, R162, UR11, RZ, P1, !PT ;  /* 0x0000000ba2057c10 */ /* 0x000fe20008ffe4ff */
[----:B------:R-:W4:Y:S01]  /*7760*/  LDL R163, [R1+0x1d8] ;  /* 0x0001d80001a37983 */ /* 0x000f220000100800 */
[----:B------:R-:W-:Y:S02]  /*7770*/  IADD3.X R3, R160, UR11, RZ, P0, !PT ;  /* 0x0000000ba0037c10 */ /* 0x000fe400087fe4ff */
[----:B------:R-:W-:Y:S01]  /*7780*/  ISETP.GT.AND P3, PT, R0, 0xd, PT ;  /* 0x0000000d0000780c */ /* 0x000fe20003f64270 */
[----:B------:R-:W4:Y:S04]  /*7790*/  @P2 LDG.E.U8 R37, desc[UR8][R4.64] ;  /* 0x0000000804252981 */ /* 0x000f28000c1e1100 */
[----:B------:R0:W4:Y:S04]  /*77a0*/  @P2 LDG.E.U8 R36, desc[UR8][R2.64] ;  /* 0x0000000802242981 */ /* 0x000128000c1e1100 */
[----:B------:R-:W4:Y:S04]  /*77b0*/  LDL R160, [R1+0x1d0] ;  /* 0x0001d00001a07983 */ /* 0x000f280000100800 */
[----:B------:R-:W4:Y:S01]  /*77c0*/  LDL R162, [R1+0x1cc] ;  /* 0x0001cc0001a27983 */ /* 0x000f220000100800 */
[----:B0-----:R-:W-:-:S02]  /*77d0*/  IADD3 R2, P0, R159, UR10, RZ ;  /* 0x0000000a9f027c10 */ /* 0x001fc4000ff1e0ff */
[----:B------:R-:W-:Y:S02]  /*77e0*/  IADD3 R4, P1, R127, UR10, RZ ;  /* 0x0000000a7f047c10 */ /* 0x000fe4000ff3e0ff */
[----:B------:R-:W4:Y:S02]  /*77f0*/  LDL R127, [R1+0x1d4] ;  /* 0x0001d400017f7983 */ /* 0x000f240000100800 */
[----:B--2---:R-:W-:Y:S02]  /*7800*/  IADD3.X R5, R99, UR11, RZ, P1, !PT ;  /* 0x0000000b63057c10 */ /* 0x004fe40008ffe4ff */
[----:B------:R-:W2:Y:S01]  /*7810*/  LDL R99, [R1+0x1e0] ;  /* 0x0001e00001637983 */ /* 0x000ea20000100800 */
[----:B------:R-:W-:-:S03]  /*7820*/  ISETP.GT.AND P2, PT, R0, 0xe, PT ;  /* 0x0000000e0000780c */ /* 0x000fc60003f44270 */
[----:B------:R-:W2:Y:S01]  /*7830*/  @P3 LDG.E.U8 R35, desc[UR8][R4.64] ;  /* 0x0000000804233981 */ /* 0x000ea2000c1e1100 */
[----:B---3--:R-:W-:-:S03]  /*7840*/  IADD3.X R3, R98, UR11, RZ, P0, !PT ;  /* 0x0000000b62037c10 */ /* 0x008fc600087fe4ff */
[----:B------:R-:W3:Y:S04]  /*7850*/  LDL R98, [R1+0x1dc] ;  /* 0x0001dc0001627983 */ /* 0x000ee80000100800 */
[----:B------:R4:W3:Y:S02]  /*7860*/  @P3 LDG.E.U8 R34, desc[UR8][R2.64] ;  /* 0x0000000802223981 */ /* 0x0008e4000c1e1100 */
[----:B----4-:R-:W-:Y:S02]  /*7870*/  IADD3 R2, P0, R97, UR10, RZ ;  /* 0x0000000a61027c10 */ /* 0x010fe4000ff1e0ff */
[----:B------:R-:W4:Y:S02]  /*7880*/  LDL R97, [R1+0x1e4] ;  /* 0x0001e40001617983 */ /* 0x000f240000100800 */
[----:B------:R-:W-:-:S02]  /*7890*/  IADD3.X R3, R96, UR11, RZ, P0, !PT ;  /* 0x0000000b60037c10 */ /* 0x000fc400087fe4ff */
[----:B------:R-:W4:Y:S01]  /*78a0*/  LDL R96, [R1+0x1f0] ;  /* 0x0001f00001607983 */ /* 0x000f220000100800 */
[----:B------:R-:W-:Y:S02]  /*78b0*/  IADD3 R158, P1, R158, UR10, RZ ;  /* 0x0000000a9e9e7c10 */ /* 0x000fe4000ff3e0ff */
[----:B------:R-:W-:Y:S02]  /*78c0*/  PRMT R5, RZ, 0x7610, R5 ;  /* 0x00007610ff057816 */ /* 0x000fe40000000005 */
[----:B------:R-:W-:Y:S02]  /*78d0*/  IADD3.X R159, R161, UR11, RZ, P1, !PT ;  /* 0x0000000ba19f7c10 */ /* 0x000fe40008ffe4ff */
[----:B------:R-:W-:Y:S02]  /*78e0*/  ISETP.GT.AND P3, PT, R0, 0xf, PT ;  /* 0x0000000f0000780c */ /* 0x000fe40003f64270 */
[----:B------:R-:W-:Y:S01]  /*78f0*/  PRMT R4, RZ, 0x7610, R4 ;  /* 0x00007610ff047816 */ /* 0x000fe20000000004 */
[----:B------:R0:W4:Y:S01]  /*7900*/  @P2 LDG.E.U8 R5, desc[UR8][R158.64] ;  /* 0x000000089e052981 */ /* 0x000122000c1e1100 */
[----:B------:R-:W-:-:S04]  /*7910*/  IADD3 R160, P1, R160, UR10, RZ ;  /* 0x0000000aa0a07c10 */ /* 0x000fc8000ff3e0ff */
[----:B------:R1:W4:Y:S01]  /*7920*/  @P2 LDG.E.U8 R4, desc[UR8][R2.64] ;  /* 0x0000000802042981 */ /* 0x000322000c1e1100 */
[----:B0-----:R-:W-:-:S04]  /*7930*/  IADD3 R158, P0, R163, UR10, RZ ;  /* 0x0000000aa39e7c10 */ /* 0x001fc8000ff1e0ff */
[----:B------:R-:W-:Y:S02]  /*7940*/  IADD3.X R159, R127, UR11, RZ, P0, !PT ;  /* 0x0000000b7f9f7c10 */ /* 0x000fe400087fe4ff */
[----:B------:R-:W4:Y:S01]  /*7950*/  LDL R127, [R1+0x208] ;  /* 0x00020800017f7983 */ /* 0x000f220000100800 */
[----:B-1----:R-:W-:Y:S02]  /*7960*/  PRMT R3, RZ, 0x7610, R3 ;  /* 0x00007610ff037816 */ /* 0x002fe40000000003 */
[----:B------:R-:W-:-:S05]  /*7970*/  IADD3.X R161, R162, UR11, RZ, P1, !PT ;  /* 0x0000000ba2a17c10 */ /* 0x000fca0008ffe4ff */
[----:B------:R0:W4:Y:S02]  /*7980*/  @P3 LDG.E.U8 R3, desc[UR8][R160.64] ;  /* 0x00000008a0033981 */ /* 0x000124000c1e1100 */
[----:B0-----:R-:W-:Y:S02]  /*7990*/  IADD3 R160, P0, R168, UR10, RZ ;  /* 0x0000000aa8a07c10 */ /* 0x001fe4000ff1e0ff */
[----:B--2---:R-:W-:Y:S02]  /*79a0*/  IADD3 R162, P1, R99, UR10, RZ ;  /* 0x0000000a63a27c10 */ /* 0x004fe4000ff3e0ff */
[----:B------:R-:W2:Y:S02]  /*79b0*/  LDL R99, [R1+0x204] ;  /* 0x0002040001637983 */ /* 0x000ea40000100800 */
[----:B---3--:R-:W-:Y:S02]  /*79c0*/  IADD3.X R163, R98, UR11, RZ, P1, !PT ;  /* 0x0000000b62a37c10 */ /* 0x008fe40008ffe4ff */
[----:B------:R-:W3:Y:S01]  /*79d0*/  LDL R98, [R1+0x210] ;  /* 0x0002100001627983 */ /* 0x000ee20000100800 */
[----:B----4-:R-:W-:-:S03]  /*79e0*/  IADD3.X R161, R97, UR11, RZ, P0, !PT ;  /* 0x0000000b61a17c10 */ /* 0x010fc600087fe4ff */
[----:B------:R-:W4:Y:S01]  /*79f0*/  LDL R97, [R1+0x20c] ;  /* 0x00020c0001617983 */ /* 0x000f220000100800 */
[----:B------:R-:W-:-:S03]  /*7a00*/  IADD3 R168, P1, R96, UR10, RZ ;  /* 0x0000000a60a87c10 */ /* 0x000fc6000ff3e0ff */
[----:B------:R-:W4:Y:S01]  /*7a10*/  LDL R96, [R1+0x214] ;  /* 0x0002140001607983 */ /* 0x000f220000100800 */
[----:B------:R-:W-:Y:S02]  /*7a20*/  ISETP.GT.AND P2, PT, R0, 0x10, PT ;  /* 0x000000100000780c */ /* 0x000fe40003f44270 */
[----:B------:R-:W-:-:S06]  /*7a30*/  PRMT R2, RZ, 0x7610, R2 ;  /* 0x00007610ff027816 */ /* 0x000fcc0000000002 */
[----:B------:R0:W4:Y:S01]  /*7a40*/  @P3 LDG.E.U8 R2, desc[UR8][R158.64] ;  /* 0x000000089e023981 */ /* 0x000122000c1e1100 */
[----:B------:R-:W-:Y:S02]  /*7a50*/  ISETP.GT.AND P3, PT, R0, 0x11, PT ;  /* 0x000000110000780c */ /* 0x000fe40003f64270 */
[----:B0-----:R-:W-:Y:S02]  /*7a60*/  PRMT R158, RZ, 0x7610, R158 ;  /* 0x00007610ff9e7816 */ /* 0x001fe4000000009e */
[----:B------:R-:W-:-:S04]  /*7a70*/  PRMT R159, RZ, 0x7610, R159 ;  /* 0x00007610ff9f7816 */ /* 0x000fc8000000009f */
[----:B------:R0:W4:Y:S01]  /*7a80*/  @P2 LDG.E.U8 R158, desc[UR8][R162.64] ;  /* 0x00000008a29e2981 */ /* 0x000122000c1e1100 */
[----:B------:R-:W-:-:S03]  /*7a90*/  IADD3.X R169, R167, UR11, RZ, P1, !PT ;  /* 0x0000000ba7a97c10 */ /* 0x000fc60008ffe4ff */
[----:B------:R1:W4:Y:S01]  /*7aa0*/  @P2 LDG.E.U8 R159, desc[UR8][R160.64] ;  /* 0x00000008a09f2981 */ /* 0x000322000c1e1100 */
[----:B------:R-:W-:Y:S02]  /*7ab0*/  ISETP.GT.AND P2, PT, R0, 0x12, PT ;  /* 0x000000120000780c */ /* 0x000fe40003f44270 */
[----:B0-----:R-:W-:Y:S01]  /*7ac0*/  IADD3 R162, P0, R171, UR10, RZ ;  /* 0x0000000aaba27c10 */ /* 0x001fe2000ff1e0ff */
[----:B------:R-:W4:Y:S01]  /*7ad0*/  LDL R167, [R1+0x228] ;  /* 0x0002280001a77983 */ /* 0x000f220000100800 */
[----:B-1----:R-:W-:Y:S02]  /*7ae0*/  PRMT R160, RZ, 0x7610, R160 ;  /* 0x00007610ffa07816 */ /* 0x002fe400000000a0 */
[----:B------:R-:W-:Y:S02]  /*7af0*/  PRMT R161, RZ, 0x7610, R161 ;  /* 0x00007610ffa17816 */ /* 0x000fe400000000a1 */
[----:B------:R-:W-:Y:S02]  /*7b00*/  IADD3.X R163, R164, UR11, RZ, P0, !PT ;  /* 0x0000000ba4a37c10 */ /* 0x000fe400087fe4ff */
[----:B------:R-:W-:Y:S01]  /*7b10*/  IADD3 R170, P1, R170, UR10, RZ ;  /* 0x0000000aaaaa7c10 */ /* 0x000fe2000ff3e0ff */
[----:B------:R-:W4:Y:S04]  /*7b20*/  LDL R164, [R1+0x21c] ;  /* 0x00021c0001a47983 */ /* 0x000f280000100800 */
[----:B------:R0:W4:Y:S01]  /*7b30*/  @P3 LDG.E.U8 R160, desc[UR8][R168.64] ;  /* 0x00000008a8a03981 */ /* 0x000122000c1e1100 */
[----:B------:R-:W-:-:S03]  /*7b40*/  IADD3.X R171, R176, UR11, RZ, P1, !PT ;  /* 0x0000000bb0ab7c10 */ /* 0x000fc60008ffe4ff */
[----:B------:R1:W4:Y:S04]  /*7b50*/  @P3 LDG.E.U8 R161, desc[UR8][R162.64] ;  /* 0x00000008a2a13981 */ /* 0x000328000c1e1100 */
[----:B------:R-:W4:Y:S01]  /*7b60*/  LDL R176, [R1+0x24c] ;  /* 0x00024c0001b07983 */ /* 0x000f220000100800 */
[----:B0-----:R-:W-:-:S03]  /*7b70*/  IADD3 R168, P0, R127, UR10, RZ ;  /* 0x0000000a7fa87c10 */ /* 0x001fc6000ff1e0ff */
[----:B------:R-:W4:Y:S01]  /*7b80*/  LDL R127, [R1+0x224] ;  /* 0x00022400017f7983 */ /* 0x000f220000100800 */
[----:B-1----:R-:W-:Y:S02]  /*7b90*/  PRMT R162, RZ, 0x7610, R162 ;  /* 0x00007610ffa27816 */ /* 0x002fe400000000a2 */
[----:B------:R-:W-:-:S04]  /*7ba0*/  PRMT R163, RZ, 0x7610, R163 ;  /* 0x00007610ffa37816 */ /* 0x000fc800000000a3 */
[----:B------:R3:W4:Y:S01]  /*7bb0*/  @P2 LDG.E.U8 R162, desc[UR8][R170.64] ;  /* 0x00000008aaa22981 */ /* 0x000722000c1e1100 */
[----:B--2---:R-:W-:-:S03]  /*7bc0*/  IADD3.X R169, R99, UR11, RZ, P0, !PT ;  /* 0x0000000b63a97c10 */ /* 0x004fc600087fe4ff */
[----:B------:R-:W2:Y:S04]  /*7bd0*/  LDL R99, [R1+0x230] ;  /* 0x0002300001637983 */ /* 0x000ea80000100800 */
[----:B------:R0:W2:Y:S01]  /*7be0*/  @P2 LDG.E.U8 R163, desc[UR8][R168.64] ;  /* 0x00000008a8a32981 */ /* 0x0000a2000c1e1100 */
[----:B---3--:R-:W-:-:S03]  /*7bf0*/  IADD3 R170, P1, R98, UR10, RZ ;  /* 0x0000000a62aa7c10 */ /* 0x008fc6000ff3e0ff */
[----:B------:R-:W3:Y:S01]  /*7c00*/  LDL R98, [R1+0x238] ;  /* 0x0002380001627983 */ /* 0x000ee20000100800 */
[----:B0-----:R-:W-:Y:S02]  /*7c10*/  IADD3 R168, P0, R173, UR10, RZ ;  /* 0x0000000aada87c10 */ /* 0x001fe4000ff1e0ff */
[----:B----4-:R-:W-:Y:S02]  /*7c20*/  IADD3.X R171, R97, UR11, RZ, P1, !PT ;  /* 0x0000000b61ab7c10 */ /* 0x010fe40008ffe4ff */
[----:B------:R-:W4:Y:S01]  /*7c30*/  LDL R97, [R1+0x22c] ;  /* 0x00022c0001617983 */ /* 0x000f220000100800 */
[----:B------:R-:W-:-:S03]  /*7c40*/  IADD3.X R169, R96, UR11, RZ, P0, !PT ;  /* 0x0000000b60a97c10 */ /* 0x000fc600087fe4ff */
[----:B------:R-:W4:Y:S01]  /*7c50*/  LDL R96, [R1+0x240] ;  /* 0x0002400001607983 */ /* 0x000f220000100800 */
[C---:B------:R-:W-:Y:S02]  /*7c60*/  ISETP.GT.AND P3, PT, R0.reuse, 0x13, PT ;  /* 0x000000130000780c */ /* 0x040fe40003f64270 */
[----:B------:R-:W-:-:S11]  /*7c70*/  ISETP.GT.AND P2, PT, R0, 0x14, PT ;  /* 0x000000140000780c */ /* 0x000fd60003f44270 */
[----:B------:R0:W4:Y:S04]  /*7c80*/  @P3 LDG.E.U8 R174, desc[UR8][R170.64] ;  /* 0x00000008aaae3981 */ /* 0x000128000c1e1100 */
[----:B------:R1:W4:Y:S01]  /*7c90*/  @P3 LDG.E.U8 R175, desc[UR8][R168.64] ;  /* 0x00000008a8af3981 */ /* 0x000322000c1e1100 */
[----:B0-----:R-:W-:Y:S02]  /*7ca0*/  IADD3 R170, P1, R172, UR10, RZ ;  /* 0x0000000aacaa7c10 */ /* 0x001fe4000ff3e0ff */
[----:B------:R-:W-:Y:S02]  /*7cb0*/  PRMT R191, RZ, 0x7610, R191 ;  /* 0x00007610ffbf7816 */ /* 0x000fe400000000bf */
[----:B-1----:R-:W-:Y:S02]  /*7cc0*/  IADD3 R168, P0, R167, UR10, RZ ;  /* 0x0000000aa7a87c10 */ /* 0x002fe4000ff1e0ff */
[----:B------:R-:W4:Y:S01]  /*7cd0*/  LDL R167, [R1+0x25c] ;  /* 0x00025c0001a77983 */ /* 0x000f220000100800 */
[----:B------:R-:W-:-:S03]  /*7ce0*/  IADD3.X R171, R164, UR11, RZ, P1, !PT ;  /* 0x0000000ba4ab7c10 */ /* 0x000fc60008ffe4ff */
[----:B------:R-:W4:Y:S04]  /*7cf0*/  LDL R164, [R1+0x268] ;  /* 0x0002680001a47983 */ /* 0x000f280000100800 */
[----:B------:R2:W4:Y:S01]  /*7d00*/  @P2 LDG.E.U8 R190, desc[UR8][R170.64] ;  /* 0x00000008aabe2981 */ /* 0x000522000c1e1100 */
[----:B------:R-:W-:-:S03]  /*7d10*/  IADD3.X R169, R127, UR11, RZ, P0, !PT ;  /* 0x0000000b7fa97c10 */ /* 0x000fc600087fe4ff */
[----:B------:R-:W4:Y:S04]  /*7d20*/  LDL R127, [R1+0x270] ;  /* 0x00027000017f7983 */ /* 0x000f280000100800 */
[----:B------:R0:W4:Y:S01]  /*7d30*/  @P2 LDG.E.U8 R191, desc[UR8][R168.64] ;  /* 0x00000008a8bf2981 */ /* 0x000122000c1e1100 */
[----:B--2---:R-:W-:-:S03]  /*7d40*/  IADD3 R170, P0, R99, UR10, RZ ;  /* 0x0000000a63aa7c10 */ /* 0x004fc6000ff1e0ff */
[----:B------:R-:W2:Y:S01]  /*7d50*/  LDL R99, [R1+0x264] ;  /* 0x0002640001637983 */ /* 0x000ea20000100800 */
[----:B---3--:R-:W-:-:S03]  /*7d60*/  IADD3 R172, P1, R98, UR10, RZ ;  /* 0x0000000a62ac7c10 */ /* 0x008fc6000ff3e0ff */
[----:B------:R-:W3:Y:S01]  /*7d70*/  LDL R98, [R1+0x278] ;  /* 0x0002780001627983 */ /* 0x000ee20000100800 */
[----:B----4-:R-:W-:-:S03]  /*7d80*/  IADD3.X R171, R97, UR11, RZ, P0, !PT ;  /* 0x0000000b61ab7c10 */ /* 0x010fc600087fe4ff */
[----:B------:R-:W4:Y:S01]  /*7d90*/  LDL R97, [R1+0x26c] ;  /* 0x00026c0001617983 */ /* 0x000f220000100800 */
[----:B0-----:R-:W-:-:S03]  /*7da0*/  IADD3 R168, P0, R96, UR10, RZ ;  /* 0x0000000a60a87c10 */ /* 0x001fc6000ff1e0ff */
[----:B------:R-:W4:Y:S01]  /*7db0*/  LDL R96, [R1+0x274] ;  /* 0x0002740001607983 */ /* 0x000f220000100800 */
[C---:B------:R-:W-:Y:S02]  /*7dc0*/  ISETP.GT.AND P3, PT, R0.reuse, 0x15, PT ;  /* 0x000000150000780c */ /* 0x040fe40003f64270 */
[----:B------:R-:W-:Y:S02]  /*7dd0*/  PRMT R192, RZ, 0x7610, R192 ;  /* 0x00007610ffc07816 */ /* 0x000fe400000000c0 */
[----:B------:R-:W-:Y:S02]  /*7de0*/  PRMT R193, RZ, 0x7610, R193 ;  /* 0x00007610ffc17816 */ /* 0x000fe400000000c1 */
[----:B------:R-:W-:Y:S02]  /*7df0*/  IADD3.X R173, R235, UR11, RZ, P1, !PT ;  /* 0x0000000bebad7c10 */ /* 0x000fe40008ffe4ff */
[----:B------:R-:W-:-:S05]  /*7e00*/  ISETP.GT.AND P2, PT, R0, 0x16, PT ;  /* 0x000000160000780c */ /* 0x000fca0003f44270 */
[----:B------:R0:W4:Y:S04]  /*7e10*/  @P3 LDG.E.U8 R192, desc[UR8][R170.64] ;  /* 0x00000008aac03981 */ /* 0x000128000c1e1100 */
[----:B------:R1:W4:Y:S01]  /*7e20*/  @P3 LDG.E.U8 R193, desc[UR8][R172.64] ;  /* 0x00000008acc13981 */ /* 0x000322000c1e1100 */
[----:B------:R-:W-:Y:S02]  /*7e30*/  PRMT R194, RZ, 0x7610, R194 ;  /* 0x00007610ffc27816 */ /* 0x000fe400000000c2 */
[----:B------:R-:W-:Y:S02]  /*7e40*/  IADD3.X R169, R234, UR11, RZ, P0, !PT ;  /* 0x0000000beaa97c10 */ /* 0x000fe400087fe4ff */
[----:B0-----:R-:W-:Y:S02]  /*7e50*/  IADD3 R170, P3, R233, UR10, RZ ;  /* 0x0000000ae9aa7c10 */ /* 0x001fe4000ff7e0ff */
[----:B------:R-:W-:Y:S01]  /*7e60*/  PRMT R196, RZ, 0x7610, R196 ;  /* 0x00007610ffc47816 */ /* 0x000fe200000000c4 */
[----:B------:R0:W4:Y:S01]  /*7e70*/  @P2 LDG.E.U8 R194, desc[UR8][R168.64] ;  /* 0x00000008a8c22981 */ /* 0x000122000c1e1100 */
[----:B------:R-:W-:-:S02]  /*7e80*/  ISETP.GT.AND P0, PT, R0, 0x17, PT ;  /* 0x000000170000780c */ /* 0x000fc40003f04270 */
[----:B------:R-:W-:Y:S02]  /*7e90*/  IADD3.X R171, R231, UR11, RZ, P3, !PT ;  /* 0x0000000be7ab7c10 */ /* 0x000fe40009ffe4ff */
[----:B------:R-:W-:Y:S01]  /*7ea0*/  ISETP.GT.AND P1, PT, R0, 0x18, PT ;  /* 0x000000180000780c */ /* 0x000fe20003f24270 */
[----:B------:R-:W4:Y:S01]  /*7eb0*/  LDL R231, [R1+0x2a0] ;  /* 0x0002a00001e77983 */ /* 0x000f220000100800 */
[----:B-1----:R-:W-:-:S03]  /*7ec0*/  IADD3 R172, P4, R232, UR10, RZ ;  /* 0x0000000ae8ac7c10 */ /* 0x002fc6000ff9e0ff */
[----:B------:R1:W4:Y:S01]  /*7ed0*/  @P2 LDG.E.U8 R196, desc[UR8][R170.64] ;  /* 0x00000008aac42981 */ /* 0x000322000c1e1100 */
[----:B0-----:R-:W-:Y:S02]  /*7ee0*/  IADD3 R168, P3, R230, UR10, RZ ;  /* 0x0000000ae6a87c10 */ /* 0x001fe4000ff7e0ff */
[----:B------:R-:W-:Y:S01]  /*7ef0*/  PRMT R197, RZ, 0x7610, R197 ;  /* 0x00007610ffc57816 */ /* 0x000fe200000000c5 */
[----:B------:R-:W4:Y:S01]  /*7f00*/  LDL R230, [R1+0x280] ;  /* 0x0002800001e67983 */ /* 0x000f220000100800 */
[----:B------:R-:W-:Y:S02]  /*7f10*/  IADD3.X R173, R176, UR11, RZ, P4, !PT ;  /* 0x0000000bb0ad7c10 */ /* 0x000fe4000a7fe4ff */
[----:B------:R-:W-:Y:S01]  /*7f20*/  PRMT R195, RZ, 0x7610, R195 ;  /* 0x00007610ffc37816 */ /* 0x000fe200000000c3 */
[----:B------:R-:W4:Y:S01]  /*7f30*/  LDL R176, [R1+0x284] ;  /* 0x0002840001b07983 */ /* 0x000f220000100800 */
[----:B-1----:R-:W-:Y:S02]  /*7f40*/  IADD3 R170, P2, R164, UR10, RZ ;  /* 0x0000000aa4aa7c10 */ /* 0x002fe4000ff5e0ff */
[----:B------:R-:W-:Y:S01]  /*7f50*/  IADD3.X R169, R167, UR11, RZ, P3, !PT ;  /* 0x0000000ba7a97c10 */ /* 0x000fe20009ffe4ff */
[----:B------:R-:W4:Y:S04]  /*7f60*/  @P0 LDG.E.U8 R197, desc[UR8][R172.64] ;  /* 0x00000008acc50981 */ /* 0x000f28000c1e1100 */
[----:B------:R0:W4:Y:S01]  /*7f70*/  @P1 LDG.E.U8 R195, desc[UR8][R168.64] ;  /* 0x00000008a8c31981 */ /* 0x000122000c1e1100 */
[----:B------:R-:W-:-:S02]  /*7f80*/  ISETP.GT.AND P5, PT, R0, 0x19, PT ;  /* 0x000000190000780c */ /* 0x000fc40003fa4270 */
[----:B------:R-:W-:Y:S01]  /*7f90*/  PRMT R198, RZ, 0x7610, R198 ;  /* 0x00007610ffc67816 */ /* 0x000fe200000000c6 */
[----:B------:R-:W4:Y:S01]  /*7fa0*/  LDL R167, [R1+0x290] ;  /* 0x0002900001a77983 */ /* 0x000f220000100800 */
[----:B------:R-:W-:Y:S02]  /*7fb0*/  ISETP.GT.AND P4, PT, R0, RZ, PT ;  /* 0x000000ff0000720c */ /* 0x000fe40003f84270 */
[----:B------:R-:W-:Y:S01]  /*7fc0*/  PRMT R199, RZ, 0x7610, R199 ;  /* 0x00007610ffc77816 */ /* 0x000fe200000000c7 */
[----:B------:R-:W4:Y:S01]  /*7fd0*/  LDL R164, [R1+0x298] ;  /* 0x0002980001a47983 */ /* 0x000f220000100800 */
[----:B0-----:R-:W-:Y:S02]  /*7fe0*/  IADD3 R168, P3, R127, UR10, RZ ;  /* 0x0000000a7fa87c10 */ /* 0x001fe4000ff7e0ff */
[----:B------:R-:W-:Y:S01]  /*7ff0*/  PRMT R200, RZ, 0x7610, R200 ;  /* 0x00007610ffc87816 */ /* 0x000fe200000000c8 */
[----:B------:R-:W4:Y:S01]  /*8000*/  LDL R127, [R1+0x28c] ;  /* 0x00028c00017f7983 */ /* 0x000f220000100800 */
[----:B------:R-:W-:-:S02]  /*8010*/  PRMT R201, RZ, 0x7610, R201 ;  /* 0x00007610ffc97816 */ /* 0x000fc400000000c9 */
[----:B------:R-:W-:Y:S01]  /*8020*/  PRMT R202, RZ, 0x7610, R202 ;  /* 0x00007610ffca7816 */ /* 0x000fe200000000ca */
[----:B------:R-:W4:Y:S01]  /*8030*/  LDL R232, [R1+0x294] ;  /* 0x0002940001e87983 */ /* 0x000f220000100800 */
[----:B--2---:R-:W-:-:S03]  /*8040*/  IADD3.X R171, R99, UR11, RZ, P2, !PT ;  /* 0x0000000b63ab7c10 */ /* 0x004fc600097fe4ff */
[----:B------:R-:W2:Y:S04]  /*8050*/  LDL R99, [R1+0xf4] ;  /* 0x0000f40001637983 */ /* 0x000ea80000100800 */
[----:B------:R0:W2:Y:S01]  /*8060*/  @P1 LDG.E.U8 R198, desc[UR8][R170.64] ;  /* 0x00000008aac61981 */ /* 0x0000a2000c1e1100 */
[----:B---3--:R-:W-:-:S03]  /*8070*/  IADD3 R172, P2, R98, UR10, RZ ;  /* 0x0000000a62ac7c10 */ /* 0x008fc6000ff5e0ff */
[----:B------:R-:W3:Y:S01]  /*8080*/  LDL R98, [R1+0xf8] ;  /* 0x0000f80001627983 */ /* 0x000ee20000100800 */
[----:B----4-:R-:W-:-:S03]  /*8090*/  IADD3.X R169, R97, UR11, RZ, P3, !PT ;  /* 0x0000000b61a97c10 */ /* 0x010fc60009ffe4ff */
[----:B------:R-:W4:Y:S01]  /*80a0*/  LDL R97, [R1+0x288] ;  /* 0x0002880001617983 */ /* 0x000f220000100800 */
[----:B------:R-:W-:-:S03]  /*80b0*/  IADD3.X R173, R96, UR11, RZ, P2, !PT ;  /* 0x0000000b60ad7c10 */ /* 0x000fc600097fe4ff */
[----:B------:R1:W4:Y:S04]  /*80c0*/  @P5 LDG.E.U8 R199, desc[UR8][R168.64] ;  /* 0x00000008a8c75981 */ /* 0x000328000c1e1100 */
[----:B------:R-:W4:Y:S01]  /*80d0*/  LDL R96, [R1+0x27c] ;  /* 0x00027c0001607983 */ /* 0x000f220000100800 */
[----:B0-----:R-:W-:Y:S02]  /*80e0*/  SHF.R.S32.HI R171, RZ, 0x1f, R165 ;  /* 0x0000001fffab7819 */ /* 0x001fe400000114a5 */
[----:B------:R-:W-:Y:S01]  /*80f0*/  IADD3 R170, P3, R165, UR10, RZ ;  /* 0x0000000aa5aa7c10 */ /* 0x000fe2000ff7e0ff */
[----:B------:R0:W4:Y:S01]  /*8100*/  @P5 LDG.E.U8 R200, desc[UR8][R172.64] ;  /* 0x00000008acc85981 */ /* 0x000122000c1e1100 */
[----:B-1----:R-:W-:Y:S02]  /*8110*/  SHF.R.S32.HI R169, RZ, 0x1f, R166 ;  /* 0x0000001fffa97819 */ /* 0x002fe400000114a6 */
[----:B------:R-:W-:-:S02]  /*8120*/  IADD3.X R171, R171, UR11, RZ, P3, !PT ;  /* 0x0000000babab7c10 */ /* 0x000fc40009ffe4ff */
[----:B------:R-:W-:Y:S02]  /*8130*/  IADD3 R168, P1, R166, UR10, RZ ;  /* 0x0000000aa6a87c10 */ /* 0x000fe4000ff3e0ff */
[----:B------:R-:W-:Y:S01]  /*8140*/  ISETP.GT.AND P2, PT, R0, 0x1, PT ;  /* 0x000000010000780c */ /* 0x000fe20003f44270 */
[----:B------:R1:W4:Y:S01]  /*8150*/  @P4 LDG.E.U8 R201, desc[UR8][R170.64] ;  /* 0x00000008aac94981 */ /* 0x000322000c1e1100 */
[----:B0-----:R-:W-:Y:S01]  /*8160*/  VIADD R172, R165, UR7 ;  /* 0x00000007a5ac7c36 */ /* 0x001fe20008000000 */
[----:B------:R-:W-:Y:S02]  /*8170*/  IADD3.X R169, R169, UR11, RZ, P1, !PT ;  /* 0x0000000ba9a97c10 */ /* 0x000fe40008ffe4ff */
[----:B------:R-:W-:Y:S01]  /*8180*/  PRMT R203, RZ, 0x7610, R203 ;  /* 0x00007610ffcb7816 */ /* 0x000fe200000000cb */
[----:B------:R-:W4:Y:S04]  /*8190*/  LDL R173, [R1+0x2b4] ;  /* 0x0002b40001ad7983 */ /* 0x000f280000100800 */
[----:B------:R0:W4:Y:S01]  /*81a0*/  @P4 LDG.E.U8 R202, desc[UR8][R168.64] ;  /* 0x00000008a8ca4981 */ /* 0x000122000c1e1100 */
[----:B-1----:R-:W-:Y:S01]  /*81b0*/  VIADD R171, R166, UR7 ;  /* 0x00000007a6ab7c36 */ /* 0x002fe20008000000 */
[----:B------:R-:W-:-:S02]  /*81c0*/  IADD3 R170, P1, R172, UR10, RZ ;  /* 0x0000000aacaa7c10 */ /* 0x000fc4000ff3e0ff */
[----:B------:R-:W-:Y:S01]  /*81d0*/  PRMT R204, RZ, 0x7610, R204 ;  /* 0x00007610ffcc7816 */ /* 0x000fe200000000cc */
[----:B------:R-:W4:Y:S01]  /*81e0*/  LDL R172, [R1+0x258] ;  /* 0x0002580001ac7983 */ /* 0x000f220000100800 */
[----:B0-----:R-:W-:Y:S02]  /*81f0*/  IADD3 R168, P3, R171, UR10, RZ ;  /* 0x0000000aaba87c10 */ /* 0x001fe4000ff7e0ff */
[----:B--2---:R-:W-:Y:S02]  /*8200*/  IADD3.X R171, R99, UR11, RZ, P1, !PT ;  /* 0x0000000b63ab7c10 */ /* 0x004fe40008ffe4ff */
[----:B------:R-:W2:Y:S04]  /*8210*/  LDL R99, [R1+0x2a8] ;  /* 0x0002a80001637983 */ /* 0x000ea80000100800 */
[----:B------:R0:W2:Y:S01]  /*8220*/  @P2 LDG.E.U8 R203, desc[UR8][R170.64] ;  /* 0x00000008aacb2981 */ /* 0x0000a2000c1e1100 */
[----:B---3--:R-:W-:-:S03]  /*8230*/  IADD3.X R169, R98, UR11, RZ, P3, !PT ;  /* 0x0000000b62a97c10 */ /* 0x008fc60009ffe4ff */
[----:B------:R-:W3:Y:S01]  /*8240*/  LDL R98, [R1+0x29c] ;  /* 0x00029c0001627983 */ /* 0x000ee20000100800 */
[----:B0-----:R-:W-:-:S03]  /*8250*/  IADD3 R170, P4, R230, UR10, RZ ;  /* 0x0000000ae6aa7c10 */ /* 0x001fc6000ff9e0ff */
[----:B------:R4:W3:Y:S01]  /*8260*/  @P2 LDG.E.U8 R204, desc[UR8][R168.64] ;  /* 0x00000008a8cc2981 */ /* 0x0008e2000c1e1100 */
[----:B------:R-:W-:Y:S02]  /*8270*/  ISETP.GT.AND P1, PT, R0, 0x1a, PT ;  /* 0x0000001a0000780c */ /* 0x000fe40003f24270 */
[----:B------:R-:W-:Y:S01]  /*8280*/  PRMT R205, RZ, 0x7610, R205 ;  /* 0x00007610ffcd7816 */ /* 0x000fe200000000cd */
[----:B------:R-:W3:Y:S01]  /*8290*/  LDL R230, [R1+0x2b8] ;  /* 0x0002b80001e67983 */ /* 0x000ee20000100800 */
[----:B----4-:R-:W-:-:S03]  /*82a0*/  IADD3 R168, P3, R97, UR10, RZ ;  /* 0x0000000a61a87c10 */ /* 0x010fc6000ff7e0ff */
[----:B------:R-:W4:Y:S01]  /*82b0*/  LDL R97, [R1+0x2a4] ;  /* 0x0002a40001617983 */ /* 0x000f220000100800 */
[----:B------:R-:W-:-:S03]  /*82c0*/  IADD3.X R171, R96, UR11, RZ, P4, !PT ;  /* 0x0000000b60ab7c10 */ /* 0x000fc6000a7fe4ff */
[----:B------:R-:W4:Y:S01]  /*82d0*/  LDL R96, [R1+0x2b0] ;  /* 0x0002b00001607983 */ /* 0x000f220000100800 */
[----:B------:R-:W-:Y:S02]  /*82e0*/  IADD3.X R169, R176, UR11, RZ, P3, !PT ;  /* 0x0000000bb0a97c10 */ /* 0x000fe40009ffe4ff */
[----:B------:R-:W-:Y:S01]  /*82f0*/  PRMT R206, RZ, 0x7610, R206 ;  /* 0x00007610ffce7816 */ /* 0x000fe200000000ce */
[----:B------:R-:W4:Y:S01]  /*8300*/  LDL R176, [R1+0x2ac] ;  /* 0x0002ac0001b07983 */ /* 0x000f220000100800 */
[----:B------:R-:W-:-:S03]  /*8310*/  ISETP.GT.AND P2, PT, R0, 0x1b, PT ;  /* 0x0000001b0000780c */ /* 0x000fc60003f44270 */
[----:B------:R0:W4:Y:S01]  /*8320*/  @P1 LDG.E.U8 R205, desc[UR8][R170.64] ;  /* 0x00000008aacd1981 */ /* 0x000122000c1e1100 */
[----:B------:R-:W-:-:S03]  /*8330*/  PRMT R207, RZ, 0x7610, R207 ;  /* 0x00007610ffcf7816 */ /* 0x000fc600000000cf */
[----:B------:R1:W4:Y:S01]  /*8340*/  @P1 LDG.E.U8 R206, desc[UR8][R168.64] ;  /* 0x00000008a8ce1981 */ /* 0x000322000c1e1100 */
[----:B------:R-:W-:Y:S02]  /*8350*/  PRMT R208, RZ, 0x7610, R208 ;  /* 0x00007610ffd07816 */ /* 0x000fe400000000d0 */
[----:B0-----:R-:W-:Y:S02]  /*8360*/  IADD3 R170, P4, R167, UR10, RZ ;  /* 0x0000000aa7aa7c10 */ /* 0x001fe4000ff9e0ff */
[----:B------:R-:W4:Y:S01]  /*8370*/  LDL R167, [R1+0x2c0] ;  /* 0x0002c00001a77983 */ /* 0x000f220000100800 */
[----:B-1----:R-:W-:Y:S02]  /*8380*/  IADD3 R168, P3, R164, UR10, RZ ;  /* 0x0000000aa4a87c10 */ /* 0x002fe4000ff7e0ff */
[----:B------:R-:W-:Y:S01]  /*8390*/  IADD3.X R171, R127, UR11, RZ, P4, !PT ;  /* 0x0000000b7fab7c10 */ /* 0x000fe2000a7fe4ff */
[----:B------:R-:W4:Y:S01]  /*83a0*/  LDL R164, [R1+0x254] ;  /* 0x0002540001a47983 */ /* 0x000f220000100800 */
[----:B------:R-:W-:-:S02]  /*83b0*/  IADD3.X R169, R232, UR11, RZ, P3, !PT ;  /* 0x0000000be8a97c10 */ /* 0x000fc40009ffe4ff */
[----:B------:R-:W-:Y:S01]  /*83c0*/  ISETP.GT.AND P1, PT, R0, 0x1c, PT ;  /* 0x0000001c0000780c */ /* 0x000fe20003f24270 */
[----:B------:R-:W4:Y:S04]  /*83d0*/  LDL R127, [R1+0x2bc] ;  /* 0x0002bc00017f7983 */ /* 0x000f280000100800 */
[----:B------:R0:W4:Y:S01]  /*83e0*/  @P2 LDG.E.U8 R207, desc[UR8][R170.64] ;  /* 0x00000008aacf2981 */ /* 0x000122000c1e1100 */
[----:B------:R-:W-:-:S03]  /*83f0*/  PRMT R209, RZ, 0x7610, R209 ;  /* 0x00007610ffd17816 */ /* 0x000fc600000000d1 */
[----:B------:R2:W4:Y:S01]  /*8400*/  @P2 LDG.E.U8 R208, desc[UR8][R168.64] ;  /* 0x00000008a8d02981 */ /* 0x000522000c1e1100 */
[----:B0-----:R-:W-:Y:S02]  /*8410*/  IADD3 R170, P4, R231, UR10, RZ ;  /* 0x0000000ae7aa7c10 */ /* 0x001fe4000ff9e0ff */
[----:B--2---:R-:W-:Y:S02]  /*8420*/  IADD3 R168, P3, R99, UR10, RZ ;  /* 0x0000000a63a87c10 */ /* 0x004fe4000ff7e0ff */
[----:B------:R-:W2:Y:S01]  /*8430*/  LDL R99, [R1+0x2c8] ;  /* 0x0002c80001637983 */ /* 0x000ea20000100800 */
[----:B---3--:R-:W-:-:S03]  /*8440*/  IADD3.X R171, R98, UR11, RZ, P4, !PT ;  /* 0x0000000b62ab7c10 */ /* 0x008fc6000a7fe4ff */
[----:B------:R-:W3:Y:S04]  /*8450*/  LDL R98, [R1+0x2c4] ;  /* 0x0002c40001627983 */ /* 0x000ee80000100800 */
[----:B------:R0:W3:Y:S01]  /*8460*/  @P1 LDG.E.U8 R209, desc[UR8][R170.64] ;  /* 0x00000008aad11981 */ /* 0x0000e2000c1e1100 */
[----:B----4-:R-:W-:-:S03]  /*8470*/  IADD3.X R169, R97, UR11, RZ, P3, !PT ;  /* 0x0000000b61a97c10 */ /* 0x010fc60009ffe4ff */
[----:B------:R-:W4:Y:S01]  /*8480*/  LDL R97, [R1+0x2cc] ;  /* 0x0002cc0001617983 */ /* 0x000f220000100800 */
[----:B0-----:R-:W-:-:S03]  /*8490*/  IADD3 R170, P4, R96, UR10, RZ ;  /* 0x0000000a60aa7c10 */ /* 0x001fc6000ff9e0ff */
[----:B------:R-:W4:Y:S01]  /*84a0*/  LDL R96, [R1+0x2d0] ;  /* 0x0002d00001607983 */ /* 0x000f220000100800 */
[----:B------:R-:W-:Y:S02]  /*84b0*/  ISETP.GT.AND P2, PT, R0, 0x1d, PT ;  /* 0x0000001d0000780c */ /* 0x000fe40003f44270 */
[----:B------:R-:W-:Y:S02]  /*84c0*/  PRMT R210, RZ, 0x7610, R210 ;  /* 0x00007610ffd27816 */ /* 0x000fe400000000d2 */
[----:B------:R-:W-:Y:S02]  /*84d0*/  PRMT R211, RZ, 0x7610, R211 ;  /* 0x00007610ffd37816 */ /* 0x000fe400000000d3 */
[----:B------:R-:W-:Y:S02]  /*84e0*/  IADD3.X R171, R176, UR11, RZ, P4, !PT ;  /* 0x0000000bb0ab7c10 */ /* 0x000fe4000a7fe4ff */
[----:B------:R0:W4:Y:S01]  /*84f0*/  @P1 LDG.E.U8 R210, desc[UR8][R168.64] ;  /* 0x00000008a8d21981 */ /* 0x000122000c1e1100 */
[----:B------:R-:W-:-:S04]  /*8500*/  ISETP.GT.AND P1, PT, R0, 0x1e, PT ;  /* 0x0000001e0000780c */ /* 0x000fc80003f24270 */
[----:B------:R1:W4:Y:S01]  /*8510*/  @P2 LDG.E.U8 R211, desc[UR8][R170.64] ;  /* 0x00000008aad32981 */ /* 0x000322000c1e1100 */
[----:B0-----:R-:W-:-:S04]  /*8520*/  IADD3 R168, P3, R230, UR10, RZ ;  /* 0x0000000ae6a87c10 */ /* 0x001fc8000ff7e0ff */
[----:B------:R-:W-:Y:S02]  /*8530*/  IADD3.X R169, R173, UR11, RZ, P3, !PT ;  /* 0x0000000bada97c10 */ /* 0x000fe40009ffe4ff */
[----:B-1----:R-:W-:Y:S02]  /*8540*/  IADD3 R170, P4, R172, UR10, RZ ;  /* 0x0000000aacaa7c10 */ /* 0x002fe4000ff9e0ff */
[----:B------:R-:W-:Y:S01]  /*8550*/  IADD3 R172, P3, R167, UR10, RZ ;  /* 0x0000000aa7ac7c10 */ /* 0x000fe2000ff7e0ff */
[----:B------:R-:W-:Y:S01]  /*8560*/  UIMAD UR7, UR7, 0x1f, URZ ;  /* 0x0000001f070778a4 */ /* 0x000fe2000f8e023f */
[----:B------:R-:W-:Y:S02]  /*8570*/  PRMT R212, RZ, 0x7610, R212 ;  /* 0x00007610ffd47816 */ /* 0x000fe400000000d4 */
[----:B------:R-:W-:Y:S02]  /*8580*/  PRMT R214, RZ, 0x7610, R214 ;  /* 0x00007610ffd67816 */ /* 0x000fe400000000d6 */
[----:B------:R-:W-:-:S02]  /*8590*/  PRMT R213, RZ, 0x7610, R213 ;  /* 0x00007610ffd57816 */ /* 0x000fc400000000d5 */
[----:B------:R-:W-:Y:S01]  /*85a0*/  IADD3.X R171, R164, UR11, RZ, P4, !PT ;  /* 0x0000000ba4ab7c10 */ /* 0x000fe2000a7fe4ff */
[----:B------:R-:W4:Y:S01]  /*85b0*/  @P2 LDG.E.U8 R212, desc[UR8][R168.64] ;  /* 0x00000008a8d42981 */ /* 0x000f22000c1e1100 */
[----:B------:R-:W-:-:S03]  /*85c0*/  IADD3.X R173, R127, UR11, RZ, P3, !PT ;  /* 0x0000000b7fad7c10 */ /* 0x000fc60009ffe4ff */
[----:B------:R0:W4:Y:S01]  /*85d0*/  @P0 LDG.E.U8 R214, desc[UR8][R170.64] ;  /* 0x00000008aad60981 */ /* 0x000122000c1e1100 */
[----:B------:R-:W-:-:S03]  /*85e0*/  ISETP.GT.AND P3, PT, R0, 0x1f, PT ;  /* 0x0000001f0000780c */ /* 0x000fc60003f64270 */
[----:B------:R1:W4:Y:S01]  /*85f0*/  @P1 LDG.E.U8 R213, desc[UR8][R172.64] ;  /* 0x00000008acd51981 */ /* 0x000322000c1e1100 */
[----:B0-----:R-:W-:Y:S02]  /*8600*/  VIADD R170, R165, UR7 ;  /* 0x00000007a5aa7c36 */ /* 0x001fe40008000000 */
[----:B-1----:R-:W-:-:S03]  /*8610*/  VIADD R172, R166, UR7 ;  /* 0x00000007a6ac7c36 */ /* 0x002fc60008000000 */
[----:B------:R-:W-:Y:S02]  /*8620*/  IADD3 R170, P2, R170, UR10, RZ ;  /* 0x0000000aaaaa7c10 */ /* 0x000fe4000ff5e0ff */
[----:B------:R-:W-:Y:S02]  /*8630*/  PRMT R220, RZ, 0x7610, R220 ;  /* 0x00007610ffdc7816 */ /* 0x000fe400000000dc */
[----:B------:R-:W-:Y:S02]  /*8640*/  PRMT R216, RZ, 0x7610, R216 ;  /* 0x00007610ffd87816 */ /* 0x000fe400000000d8 */
[----:B------:R-:W-:Y:S01]  /*8650*/  PRMT R215, RZ, 0x7610, R215 ;  /* 0x00007610ffd77816 */ /* 0x000fe200000000d7 */
[----:B------:R-:W-:Y:S04]  /*8660*/  STL [R1+0x2e0], R165 ;  /* 0x0002e0a501007387 */ /* 0x000fe80000100800 */
[----:B------:R0:W-:Y:S01]  /*8670*/  STL [R1+0x2e4], R166 ;  /* 0x0002e4a601007387 */ /* 0x0001e20000100800 */
[----:B--2---:R-:W-:-:S03]  /*8680*/  IADD3 R168, P0, R99, UR10, RZ ;  /* 0x0000000a63a87c10 */ /* 0x004fc6000ff1e0ff */
[----:B------:R-:W2:Y:S01]  /*8690*/  LDL R99, [R1] ;  /* 0x0000000001637983 */ /* 0x000ea20000100800 */
[----:B---3--:R-:W-:Y:S02]  /*86a0*/  IADD3.X R169, R98, UR11, RZ, P0, !PT ;  /* 0x0000000b62a97c10 */ /* 0x008fe400087fe4ff */
[----:B------:R-:W-:Y:S01]  /*86b0*/  IADD3 R172, P0, R172, UR10, RZ ;  /* 0x0000000aacac7c10 */ /* 0x000fe2000ff1e0ff */
[----:B------:R-:W1:Y:S02]  /*86c0*/  S2R R230, SR_TID.X ;  /* 0x0000000000e67919 */ /* 0x000e640000002100 */
[----:B------:R1:W3:Y:S01]  /*86d0*/  @P1 LDG.E.U8 R220, desc[UR8][R168.64] ;  /* 0x00000008a8dc1981 */ /* 0x0002e2000c1e1100 */
[----:B------:R-:W0:Y:S01]  /*86e0*/  S2UR UR60, SR_CgaCtaId ;  /* 0x00000000003c79c3 */ /* 0x000e220000008800 */
[----:B------:R-:W-:Y:S02]  /*86f0*/  UMOV UR7, 0x400 ;  /* 0x0000040000077882 */ /* 0x000fe40000000000 */
[----:B------:R-:W3:Y:S01]  /*8700*/  LDL R98, [R1+0x8] ;  /* 0x0000080001627983 */ /* 0x000ee20000100800 */
[----:B----4-:R-:W-:-:S03]  /*8710*/  IADD3.X R171, R97, UR11, RZ, P2, !PT ;  /* 0x0000000b61ab7c10 */ /* 0x010fc600097fe4ff */
[----:B------:R-:W4:Y:S04]  /*8720*/  LDL R97, [R1+0x20] ;  /* 0x0000200001617983 */ /* 0x000f280000100800 */
[----:B------:R-:W4:Y:S01]  /*8730*/  @P3 LDG.E.U8 R216, desc[UR8][R170.64] ;  /* 0x00000008aad83981 */ /* 0x000f22000c1e1100 */
[----:B------:R-:W-:Y:S01]  /*8740*/  IADD3.X R173, R96, UR11, RZ, P0, !PT ;  /* 0x0000000b60ad7c10 */ /* 0x000fe200087fe4ff */
[----:B0-----:R-:W-:Y:S01]  /*8750*/  ULEA UR7, UR60, UR7, 0x18 ;  /* 0x000000073c077291 */ /* 0x001fe2000f8ec03f */
[----:B-1----:R-:W-:Y:S01]  /*8760*/  LOP3.LUT R169, R230, 0x1f, RZ, 0xc0, !PT ;  /* 0x0000001fe6a97812 */ /* 0x002fe200078ec0ff */
[----:B------:R-:W4:Y:S01]  /*8770*/  LDL R96, [R1+0x4] ;  /* 0x0000040001607983 */ /* 0x000f220000100800 */
[----:B------:R-:W-:-:S03]  /*8780*/  ULDC UR60, c[0x0][0x23c] ;  /* 0x00008f00003c7ab9 */ /* 0x000fc60000000800 */
[----:B------:R-:W4:Y:S01]  /*8790*/  @P3 LDG.E.U8 R215, desc[UR8][R172.64] ;  /* 0x00000008acd73981 */ /* 0x000f22000c1e1100 */
[----:B------:R-:W-:Y:S01]  /*87a0*/  BAR.SYNC.DEFER_BLOCKING 0x0 ;  /* 0x0000000000007b1d */ /* 0x000fe20000010000 */
[----:B------:R-:W-:-:S05]  /*87b0*/  ISETP.GE.AND P0, PT, R169, R0, PT ;  /* 0x00000000a900720c */ /* 0x000fca0003f06270 */
[----:B------:R-:W4:Y:S04]  /*87c0*/  LDL.LU R166, [R1+0xcc] ;  /* 0x0000cc0001a67983 */ /* 0x000f280000300800 */
[----:B------:R-:W4:Y:S04]  /*87d0*/  LDL.LU R165, [R1+0xd4] ;  /* 0x0000d40001a57983 */ /* 0x000f280000300800 */
[----:B------:R-:W4:Y:S04]  /*87e0*/  LDL.LU R176, [R1+0xdc] ;  /* 0x0000dc0001b07983 */ /* 0x000f280000300800 */
[----:B------:R-:W4:Y:S04]  /*87f0*/  LDL.LU R167, [R1+0xe4] ;  /* 0x0000e40001a77983 */ /* 0x000f280000300800 */
[----:B------:R0:W-:Y:S04]  /*8800*/  STS.U8 [R169+UR7+0x220], R150 ;  /* 0x00022096a9007988 */ /* 0x0001e80008000007 */
[----:B------:R-:W-:Y:S04]  /*8810*/  STS.U8 [R169+UR7], R201 ;  /* 0x000000c9a9007988 */ /* 0x000fe80008000007 */
[----:B------:R-:W-:Y:S01]  /*8820*/  STS.U8 [R169+UR7+0x20], R202 ;  /* 0x000020caa9007988 */ /* 0x000fe20008000007 */
[----:B0-----:R-:W-:-:S03]  /*8830*/  LOP3.LUT R150, R169, 0x8, RZ, 0x3c, !PT ;  /* 0x00000008a9967812 */ /* 0x001fc600078e3cff */
[----:B------:R-:W-:Y:S04]  /*8840*/  STS.U8 [R169+UR7+0x40], R203 ;  /* 0x000040cba9007988 */ /* 0x000fe80008000007 */
        /* <DEDUP_REMOVED lines=8> */
[----:B------:R0:W-:Y:S04]  /*88d0*/  STS.U8 [R169+UR7+0x620], R195 ;  /* 0x000620c3a9007988 */ /* 0x0001e80008000007 */
[----:B------:R-:W-:Y:S04]  /*88e0*/  STS.U8 [R169+UR7+0x600], R198 ;  /* 0x000600c6a9007988 */ /* 0x000fe80008000007 */
[----:B------:R-:W-:Y:S04]  /*88f0*/  STS.U8 [R169+UR7+0x660], R199 ;  /* 0x000660c7a9007988 */ /* 0x000fe80008000007 */
[----:B------:R-:W-:Y:S04]  /*8900*/  STS.U8 [R169+UR7+0x640], R200 ;  /* 0x000640c8a9007988 */ /* 0x000fe80008000007 */
[----:B------:R1:W-:Y:S01]  /*8910*/  STS.U8 [R150+UR7+0xc0], R148 ;  /* 0x0000c09496007988 */ /* 0x0003e20008000007 */
[----:B0-----:R-:W-:-:S03]  /*8920*/  IMAD R195, R169, UR60, RZ ;  /* 0x0000003ca9c37c24 */ /* 0x001fc6000f8e02ff */
[----:B------:R-:W4:Y:S01]  /*8930*/  LDL.LU R164, [R1+0xec] ;  /* 0x0000ec0001a47983 */ /* 0x000f220000300800 */
[----:B------:R-:W-:Y:S02]  /*8940*/  PRMT R160, RZ, 0x7610, R160 ;  /* 0x00007610ffa07816 */ /* 0x000fe400000000a0 */
[----:B------:R-:W-:Y:S02]  /*8950*/  PRMT R221, RZ, 0x7610, R221 ;  /* 0x00007610ffdd7816 */ /* 0x000fe400000000dd */
[----:B-1----:R-:W-:Y:S01]  /*8960*/  LOP3.LUT R148, R169, 0x10, RZ, 0x3c, !PT ;  /* 0x00000010a9947812 */ /* 0x002fe200078e3cff */
[----:B------:R-:W-:Y:S01]  /*8970*/  STS.U8 [R150+UR7+0x80], R42 ;  /* 0x0000802a96007988 */ /* 0x000fe20008000007 */
[----:B------:R-:W-:Y:S02]  /*8980*/  PRMT R168, RZ, 0x7610, R168 ;  /* 0x00007610ffa87816 */ /* 0x000fe400000000a8 */
[----:B------:R-:W-:Y:S01]  /*8990*/  PRMT R222, RZ, 0x7610, R222 ;  /* 0x00007610ffde7816 */ /* 0x000fe200000000de */
[----:B------:R-:W-:Y:S01]  /*89a0*/  STS.U8 [R150+UR7+0xa0], R43 ;  /* 0x0000a02b96007988 */ /* 0x000fe20008000007 */
[----:B------:R-:W-:-:S02]  /*89b0*/  PRMT R161, RZ, 0x7610, R161 ;  /* 0x00007610ffa17816 */ /* 0x000fc400000000a1 */
[----:B------:R-:W-:Y:S01]  /*89c0*/  PRMT R226, RZ, 0x7610, R226 ;  /* 0x00007610ffe27816 */ /* 0x000fe200000000e2 */
[----:B------:R-:W-:Y:S01]  /*89d0*/  STS.U8 [R150+UR7+0xe0], R149 ;  /* 0x0000e09596007988 */ /* 0x000fe20008000007 */
[----:B------:R-:W-:Y:S02]  /*89e0*/  PRMT R152, RZ, 0x7610, R152 ;  /* 0x00007610ff987816 */ /* 0x000fe40000000098 */
[----:B------:R-:W-:Y:S01]  /*89f0*/  PRMT R225, RZ, 0x7610, R225 ;  /* 0x00007610ffe17816 */ /* 0x000fe200000000e1 */
        /* <DEDUP_REMOVED lines=25> */
[----:B------:R-:W-:Y:S01]  /*8b90*/  PRMT R244, RZ, 0x7610, R244 ;  /* 0x00007610fff47816 */ /* 0x000fe200000000f4 */
[----:B------:R-:W-:Y:S01]  /*8ba0*/  IMAD.SHL.U32 R240, R230, 0x2, RZ ;  /* 0x00000002e6f07824 */ /* 0x000fe200078e00ff */
[----:B------:R-:W-:Y:S01]  /*8bb0*/  UIADD3 UR6, UR6, -0x1, URZ ;  /* 0xffffffff06067890 */ /* 0x000fe2000fffe03f */
[----:B------:R-:W-:Y:S01]  /*8bc0*/  STS.U8 [R150+UR7+0x680], R206 ;  /* 0x000680ce96007988 */ /* 0x000fe20008000007 */
[----:B------:R-:W-:-:S03]  /*8bd0*/  ULDC UR60, c[0x0][0x238] ;  /* 0x00008e00003c7ab9 */ /* 0x000fc60000000800 */
[----:B------:R-:W-:Y:S04]  /*8be0*/  STS.U8 [R150+UR7+0x6e0], R207 ;  /* 0x0006e0cf96007988 */ /* 0x000fe80008000007 */
[----:B------:R-:W-:Y:S04]  /*8bf0*/  STS.U8 [R150+UR7+0x6c0], R208 ;  /* 0x0006c0d096007988 */ /* 0x000fe80008000007 */
[----:B------:R0:W-:Y:S04]  /*8c00*/  STS.U8 [R148+UR7+0x100], R41 ;  /* 0x0001002994007988 */ /* 0x0001e80008000007 */
[----:B------:R1:W-:Y:S01]  /*8c10*/  STL [R1+0x2e8], R0 ;  /* 0x0002e80001007387 */ /* 0x0003e20000100800 */
[----:B0-----:R-:W-:-:S03]  /*8c20*/  LOP3.LUT R41, R169, 0x18, RZ, 0x3c, !PT ;  /* 0x00000018a9297812 */ /* 0x001fc600078e3cff */
[----:B------:R-:W-:Y:S04]  /*8c30*/  STS.U8 [R148+UR7+0x120], R40 ;  /* 0x0001202894007988 */ /* 0x000fe80008000007 */
[----:B-1----:R-:W4:Y:S04]  /*8c40*/  LDL.LU R0, [R1+0xc4] ;  /* 0x0000c40001007983 */ /* 0x002f280000300800 */
        /* <DEDUP_REMOVED lines=14> */
[----:B------:R-:W-:Y:S04]  /*8d30*/  STL [R1+0x300], R180 ;  /* 0x000300b401007387 */ /* 0x000fe80000100800 */
[----:B------:R0:W-:Y:S04]  /*8d40*/  STS.U8 [R41+UR7+0x1a0], R32 ;  /* 0x0001a02029007988 */ /* 0x0001e80008000007 */
[----:B------:R1:W-:Y:S04]  /*8d50*/  STS.U8 [R41+UR7+0x580], R194 ;  /* 0x000580c229007988 */ /* 0x0003e80008000007 */
[----:B------:R-:W-:Y:S01]  /*8d60*/  STL [R1+0x304], R179 ;  /* 0x000304b301007387 */ /* 0x000fe20000100800 */
[----:B0-----:R-:W-:-:S03]  /*8d70*/  IADD3 R32, P3, R195, R188, RZ ;  /* 0x000000bcc3207210 */ /* 0x001fc60007f7e0ff */
[----:B------:R-:W-:Y:S01]  /*8d80*/  STL [R1+0x308], R184 ;  /* 0x000308b801007387 */ /* 0x000fe20000100800 */
[----:B-1----:R-:W-:-:S03]  /*8d90*/  SHF.R.S32.HI R194, RZ, 0x1f, R195 ;  /* 0x0000001fffc27819 */ /* 0x002fc600000114c3 */
[----:B------:R-:W-:Y:S04]  /*8da0*/  STL [R1+0x30c], R186 ;  /* 0x00030cba01007387 */ /* 0x000fe80000100800 */
[----:B------:R-:W-:Y:S04]  /*8db0*/  STL [R1+0x310], R188 ;  /* 0x000310bc01007387 */ /* 0x000fe80000100800 */
[----:B------:R-:W-:Y:S04]  /*8dc0*/  STL [R1+0x314], R183 ;  /* 0x000314b701007387 */ /* 0x000fe80000100800 */
[----:B------:R0:W-:Y:S04]  /*8dd0*/  STS.U8 [R41+UR7+0x180], R33 ;  /* 0x0001802129007988 */ /* 0x0001e80008000007 */
[----:B------:R-:W-:Y:S04]  /*8de0*/  STL [R1+0x318], R185 ;  /* 0x000318b901007387 */ /* 0x000fe80000100800 */
[----:B------:R-:W-:Y:S01]  /*8df0*/  STL [R1+0x31c], R187 ;  /* 0x00031cbb01007387 */ /* 0x000fe20000100800 */
[----:B0-----:R-:W-:Y:S01]  /*8e00*/  IMAD.X R33, R194, 0x1, R187, P3 ;  /* 0x00000001c2217824 */ /* 0x001fe200018e06bb */
[----:B--2---:R-:W-:-:S02]  /*8e10*/  IADD3 R34, P3, R195, R99, RZ ;  /* 0x00000063c3227210 */ /* 0x004fc40007f7e0ff */
[----:B------:R-:W-:Y:S04]  /*8e20*/  STL [R1+0x320], R217 ;  /* 0x000320d901007387 */ /* 0x000fe80000100800 */
        /* <DEDUP_REMOVED lines=10> */
[----:B---3--:R-:W-:Y:S04]  /*8ed0*/  STS.U8 [R41+UR7+0x780], R220 ;  /* 0x000780dc29007988 */ /* 0x008fe80008000007 */
[----:B----4-:R-:W-:Y:S04]  /*8ee0*/  STS.U8 [R41+UR7+0x7e0], R216 ;  /* 0x0007e0d829007988 */ /* 0x010fe80008000007 */
[----:B------:R0:W-:Y:S04]  /*8ef0*/  STS.U8 [R41+UR7+0x7c0], R215 ;  /* 0x0007c0d729007988 */ /* 0x0001e80008000007 */
[----:B------:R-:W-:Y:S01]  /*8f00*/  STL [R1+0x324], R219 ;  /* 0x000324db01007387 */ /* 0x000fe20000100800 */
[----:B------:R-:W-:-:S03]  /*8f10*/  IMAD.X R35, R194, 0x1, R241, P3 ;  /* 0x00000001c2237824 */ /* 0x000fc600018e06f1 */
[----:B------:R-:W2:Y:S04]  /*8f20*/  LDL R43, [R1+0xc] ;  /* 0x00000c00012b7983 */ /* 0x000ea80000100800 */
[----:B0-----:R-:W3:Y:S04]  /*8f30*/  LDL R41, [R1+0x1c] ;  /* 0x00001c0001297983 */ /* 0x001ee80000100800 */
[----:B------:R-:W4:Y:S04]  /*8f40*/  LDL R39, [R1+0x28] ;  /* 0x0000280001277983 */ /* 0x000f280000100800 */
[----:B------:R-:W4:Y:S04]  /*8f50*/  LDL R38, [R1+0x30] ;  /* 0x0000300001267983 */ /* 0x000f280000100800 */
[----:B------:R-:W4:Y:S04]  /*8f60*/  LDL R40, [R1+0x38] ;  /* 0x0000380001287983 */ /* 0x000f280000100800 */
[----:B------:R-:W4:Y:S04]  /*8f70*/  LDL R42, [R1+0x24] ;  /* 0x00002400012a7983 */ /* 0x000f280000100800 */
[----:B------:R-:W4:Y:S04]  /*8f80*/  LDL R158, [R1+0x2c] ;  /* 0x00002c00019e7983 */ /* 0x000f280000100800 */
[----:B------:R-:W-:Y:S04]  /*8f90*/  STL [R1+0x328], R189 ;  /* 0x000328bd01007387 */ /* 0x000fe80000100800 */
[----:B------:R-:W-:Y:S04]  /*8fa0*/  STL [R1+0x32c], R218 ;  /* 0x00032cda01007387 */ /* 0x000fe80000100800 */
[----:B------:R0:W-:Y:S04]  /*8fb0*/  STL [R1+0x2fc], R241 ;  /* 0x0002fcf101007387 */ /* 0x0001e80000100800 */
[----:B0-----:R-:W2:Y:S01]  /*8fc0*/  LDL.LU R241, [R1+0x18] ;  /* 0x0000180001f17983 */ /* 0x001ea20000300800 */
[----:B------:R-:W-:-:S02]  /*8fd0*/  IADD3 R2, P1, R195, R180, RZ ;  /* 0x000000b4c3027210 */ /* 0x000fc40007f3e0ff */
[C---:B------:R-:W-:Y:S01]  /*8fe0*/  IADD3 R6, P2, R195.reuse, R186, RZ ;  /* 0x000000bac3067210 */ /* 0x040fe20007f5e0ff */
[----:B------:R-:W4:Y:S02]  /*8ff0*/  LDL R173, [R1+0x34] ;  /* 0x0000340001ad7983 */ /* 0x000f240000100800 */
[C---:B------:R-:W-:Y:S01]  /*9000*/  IMAD.X R3, R194.reuse, 0x1, R179, P1 ;  /* 0x00000001c2037824 */ /* 0x040fe200008e06b3 */
[----:B------:R-:W-:Y:S01]  /*9010*/  BAR.SYNC.DEFER_BLOCKING 0x0 ;  /* 0x0000000000007b1d */ /* 0x000fe20000010000 */
[----:B------:R-:W-:Y:S01]  /*9020*/  IADD3 R4, P1, R195, R184, RZ ;  /* 0x000000b8c3047210 */ /* 0x000fe20007f3e0ff */
[----:B------:R-:W-:-:S04]  /*9030*/  IMAD.X R7, R194, 0x1, R185, P2 ;  /* 0x00000001c2077824 */ /* 0x000fc800010e06b9 */
[----:B------:R-:W-:-:S05]  /*9040*/  IMAD.X R5, R194, 0x1, R183, P1 ;  /* 0x00000001c2057824 */ /* 0x000fca00008e06b7 */
[----:B------:R0:W4:Y:S04]  /*9050*/  @!P0 LDG.E.U8 R160, desc[UR8][R4.64] ;  /* 0x0000000804a08981 */ /* 0x000128000c1e1100 */
[----:B------:R1:W4:Y:S01]  /*9060*/  @!P0 LDG.E.U8 R168, desc[UR8][R6.64] ;  /* 0x0000000806a88981 */ /* 0x000322000c1e1100 */
[----:B------:R-:W-:-:S03]  /*9070*/  IADD3 R36, P3, R195, R97, RZ ;  /* 0x00000061c3247210 */ /* 0x000fc60007f7e0ff */
[----:B------:R-:W4:Y:S01]  /*9080*/  @!P0 LDG.E.U8 R161, desc[UR8][R2.64] ;  /* 0x0000000802a18981 */ /* 0x000f22000c1e1100 */
[----:B0-----:R-:W-:Y:S02]  /*9090*/  IADD3 R4, P1, R195, R217, RZ ;  /* 0x000000d9c3047210 */ /* 0x001fe40007f3e0ff */
[----:B-1----:R-:W-:-:S03]  /*90a0*/  PRMT R7, RZ, 0x7610, R7 ;  /* 0x00007610ff077816 */ /* 0x002fc60000000007 */
[----:B------:R-:W-:-:S05]  /*90b0*/  IMAD.X R5, R194, 0x1, R189, P1 ;  /* 0x00000001c2057824 */ /* 0x000fca00008e06bd */
[----:B------:R0:W4:Y:S02]  /*90c0*/  @!P0 LDG.E.U8 R7, desc[UR8][R4.64] ;  /* 0x0000000804078981 */ /* 0x000124000c1e1100 */
[----:B0-----:R-:W-:-:S05]  /*90d0*/  IADD3 R4, P1, R195, R98, RZ ;  /* 0x00000062c3047210 */ /* 0x001fca0007f3e0ff */
[----:B------:R-:W-:Y:S01]  /*90e0*/  IMAD.X R5, R194, 0x1, R96, P1 ;  /* 0x00000001c2057824 */ /* 0x000fe200008e0660 */
[----:B--2---:R-:W-:Y:S04]  /*90f0*/  STL [R1+0x330], R241 ;  /* 0x000330f101007387 */ /* 0x004fe80000100800 */
[----:B------:R-:W2:Y:S04]  /*9100*/  LDL R170, [R1+0x48] ;  /* 0x0000480001aa7983 */ /* 0x000ea80000100800 */
[----:B------:R-:W2:Y:S04]  /*9110*/  LDL R172, [R1+0x40] ;  /* 0x0000400001ac7983 */ /* 0x000ea80000100800 */
[----:B------:R-:W2:Y:S04]  /*9120*/  LDL R99, [R1+0x3c] ;  /* 0x00003c0001637983 */ /* 0x000ea80000100800 */
[----:B------:R-:W2:Y:S04]  /*9130*/  LDL R98, [R1+0x44] ;  /* 0x0000440001627983 */ /* 0x000ea80000100800 */
[----:B------:R-:W2:Y:S04]  /*9140*/  LDL R96, [R1+0x58] ;  /* 0x0000580001607983 */ /* 0x000ea80000100800 */
[----:B------:R-:W2:Y:S04]  /*9150*/  LDL R127, [R1+0x50] ;  /* 0x00005000017f7983 */ /* 0x000ea80000100800 */
[----:B------:R-:W2:Y:S01]  /*9160*/  LDL R97, [R1+0x4c] ;  /* 0x00004c0001617983 */ /* 0x000ea20000100800 */
[----:B------:R-:W-:-:S02]  /*9170*/  PRMT R2, RZ, 0x7610, R2 ;  /* 0x00007610ff027816 */ /* 0x000fc40000000002 */
[----:B------:R-:W-:Y:S02]  /*9180*/  PRMT R6, RZ, 0x7610, R6 ;  /* 0x00007610ff067816 */ /* 0x000fe40000000006 */
[----:B------:R-:W-:Y:S01]  /*9190*/  PRMT R157, RZ, 0x7610, R157 ;  /* 0x00007610ff9d7816 */ /* 0x000fe2000000009d */
[----:B---3--:R-:W-:Y:S01]  /*91a0*/  IMAD.X R37, R194, 0x1, R41, P3 ;  /* 0x00000001c2257824 */ /* 0x008fe200018e0629 */
[----:B------:R0:W3:Y:S04]  /*91b0*/  @!P0 LDG.E.U8 R2, desc[UR8][R32.64] ;  /* 0x0000000820028981 */ /* 0x0000e8000c1e1100 */
[----:B------:R1:W3:Y:S04]  /*91c0*/  @!P0 LDG.E.U8 R157, desc[UR8][R34.64] ;  /* 0x00000008229d8981 */ /* 0x0002e8000c1e1100 */
[----:B------:R-:W3:Y:S01]  /*91d0*/  LDL R159, [R1+0x5c] ;  /* 0x00005c00019f7983 */ /* 0x000ee20000100800 */
[----:B0-----:R-:W-:-:S02]  /*91e0*/  IADD3 R32, P2, R195, R219, RZ ;  /* 0x000000dbc3207210 */ /* 0x001fc40007f5e0ff */
[----:B------:R-:W-:Y:S01]  /*91f0*/  PRMT R162, RZ, 0x7610, R162 ;  /* 0x00007610ffa27816 */ /* 0x000fe200000000a2 */
[----:B------:R-:W3:Y:S02]  /*9200*/  LDL R171, [R1+0x54] ;  /* 0x0000540001ab7983 */ /* 0x000ee40000100800 */
[C---:B------:R-:W-:Y:S01]  /*9210*/  IMAD.X R33, R194.reuse, 0x1, R218, P2 ;  /* 0x00000001c2217824 */ /* 0x040fe200010e06da */
[----:B-1----:R-:W-:Y:S01]  /*9220*/  IADD3 R34, P2, R195, R241, RZ ;  /* 0x000000f1c3227210 */ /* 0x002fe20007f5e0ff */
[----:B------:R-:W3:Y:S04]  /*9230*/  LDL R183, [R1+0x88] ;  /* 0x0000880001b77983 */ /* 0x000ee80000100800 */
[----:B------:R0:W3:Y:S01]  /*9240*/  @!P0 LDG.E.U8 R6, desc[UR8][R32.64] ;  /* 0x0000000820068981 */ /* 0x0000e2000c1e1100 */
[----:B------:R-:W-:-:S03]  /*9250*/  IMAD.X R35, R194, 0x1, R43, P2 ;  /* 0x00000001c2237824 */ /* 0x000fc600010e062b */
[----:B------:R-:W3:Y:S01]  /*9260*/  LDL R43, [R1+0x60] ;  /* 0x00006000012b7983 */ /* 0x000ee20000100800 */
[----:B------:R-:W-:Y:S02]  /*9270*/  PRMT R155, RZ, 0x7610, R155 ;  /* 0x00007610ff9b7816 */ /* 0x000fe4000000009b */
[----:B------:R-:W-:Y:S01]  /*9280*/  PRMT R3, RZ, 0x7610, R3 ;  /* 0x00007610ff037816 */ /* 0x000fe20000000003 */
[----:B------:R-:W3:Y:S01]  /*9290*/  @!P0 LDG.E.U8 R152, desc[UR8][R34.64] ;  /* 0x0000000822988981 */ /* 0x000ee2000c1e1100 */
[----:B0-----:R-:W-:Y:S02]  /*92a0*/  PRMT R33, RZ, 0x7610, R33 ;  /* 0x00007610ff217816 */ /* 0x001fe40000000021 */
[C---:B----4-:R-:W-:Y:S01]  /*92b0*/  IADD3 R38, P2, R195.reuse, R38, RZ ;  /* 0x00000026c3267210 */ /* 0x050fe20007f5e0ff */
[----:B------:R-:W4:Y:S04]  /*92c0*/  @!P0 LDG.E.U8 R155, desc[UR8][R4.64] ;  /* 0x00000008049b8981 */ /* 0x000f28000c1e1100 */
[----:B------:R0:W4:Y:S04]  /*92d0*/  @!P0 LDG.E.U8 R33, desc[UR8][R36.64] ;  /* 0x0000000824218981 */ /* 0x000128000c1e1100 */
[----:B------:R-:W4:Y:S04]  /*92e0*/  LDL R179, [R1+0x8c] ;  /* 0x00008c0001b37983 */ /* 0x000f280000100800 */
[----:B------:R-:W4:Y:S01]  /*92f0*/  LDL R180, [R1+0x84] ;  /* 0x0000840001b47983 */ /* 0x000f220000100800 */
[----:B0-----:R-:W-:-:S03]  /*9300*/  IADD3 R36, P1, R195, R39, RZ ;  /* 0x00000027c3247210 */ /* 0x001fc60007f3e0ff */
[----:B------:R-:W4:Y:S02]  /*9310*/  LDL R175, [R1+0xa4] ;  /* 0x0000a40001af7983 */ /* 0x000f240000100800 */
[C---:B------:R-:W-:Y:S02]  /*9320*/  IMAD.X R37, R194.reuse, 0x1, R42, P1 ;  /* 0x00000001c2257824 */ /* 0x040fe400008e062a */
[----:B------:R-:W4:Y:S04]  /*9330*/  LDL R174, [R1+0xac] ;  /* 0x0000ac0001ae7983 */ /* 0x000f280000100800 */
[----:B------:R-:W4:Y:S01]  /*9340*/  LDL R42, [R1+0x68] ;  /* 0x00006800012a7983 */ /* 0x000f220000100800 */
[----:B------:R-:W-:Y:S01]  /*9350*/  IMAD.X R39, R194, 0x1, R158, P2 ;  /* 0x00000001c2277824 */ /* 0x000fe200010e069e */
[----:B------:R-:W-:-:S02]  /*9360*/  PRMT R34, RZ, 0x7610, R34 ;  /* 0x00007610ff227816 */ /* 0x000fc40000000022 */
[----:B------:R-:W4:Y:S04]  /*9370*/  LDL R158, [R1+0x64] ;  /* 0x00006400019e7983 */ /* 0x000f280000100800 */
[----:B------:R2:W4:Y:S04]  /*9380*/  @!P0 LDG.E.U8 R162, desc[UR8][R38.64] ;  /* 0x0000000826a28981 */ /* 0x000528000c1e1100 */
[----:B------:R0:W4:Y:S01]  /*9390*/  @!P0 LDG.E.U8 R34, desc[UR8][R36.64] ;  /* 0x0000000824228981 */ /* 0x000122000c1e1100 */
[----:B--2---:R-:W-:-:S03]  /*93a0*/  IADD3 R38, P2, R195, R170, RZ ;  /* 0x000000aac3267210 */ /* 0x004fc60007f5e0ff */
[----:B------:R-:W2:Y:S01]  /*93b0*/  LDL R170, [R1+0x70] ;  /* 0x0000700001aa7983 */ /* 0x000ea20000100800 */
[C---:B0-----:R-:W-:Y:S02]  /*93c0*/  IADD3 R36, P1, R195.reuse, R172, RZ ;  /* 0x000000acc3247210 */ /* 0x041fe40007f3e0ff */
[----:B------:R-:W-:Y:S01]  /*93d0*/  IADD3 R40, P3, R195, R40, RZ ;  /* 0x00000028c3287210 */ /* 0x000fe20007f7e0ff */
[----:B------:R-:W2:Y:S02]  /*93e0*/  LDL R172, [R1+0xb8] ;  /* 0x0000b80001ac7983 */ /* 0x000ea40000100800 */
[C---:B------:R-:W-:Y:S02]  /*93f0*/  IMAD.X R37, R194.reuse, 0x1, R99, P1 ;  /* 0x00000001c2257824 */ /* 0x040fe400008e0663 */
[----:B------:R-:W2:Y:S01]  /*9400*/  LDL R99, [R1+0x80] ;  /* 0x0000800001637983 */ /* 0x000ea20000100800 */
[----:B------:R-:W-:-:S03]  /*9410*/  IMAD.X R39, R194, 0x1, R98, P2 ;  /* 0x00000001c2277824 */ /* 0x000fc600010e0662 */
[----:B------:R-:W2:Y:S04]  /*9420*/  LDL R98, [R1+0x6c] ;  /* 0x00006c0001627983 */ /* 0x000ea80000100800 */
[----:B------:R0:W2:Y:S01]  /*9430*/  @!P0 LDG.E.U8 R151, desc[UR8][R36.64] ;  /* 0x0000000824978981 */ /* 0x0000a2000c1e1100 */
[----:B------:R-:W-:Y:S01]  /*9440*/  PRMT R5, RZ, 0x7610, R5 ;  /* 0x00007610ff057816 */ /* 0x000fe20000000005 */
[----:B------:R-:W-:Y:S02]  /*9450*/  IMAD.X R41, R194, 0x1, R173, P3 ;  /* 0x00000001c2297824 */ /* 0x000fe400018e06ad */
[----:B------:R-:W2:Y:S04]  /*9460*/  @!P0 LDG.E.U8 R3, desc[UR8][R38.64] ;  /* 0x0000000826038981 */ /* 0x000ea8000c1e1100 */
[----:B------:R1:W2:Y:S01]  /*9470*/  @!P0 LDG.E.U8 R5, desc[UR8][R40.64] ;  /* 0x0000000828058981 */ /* 0x0002a2000c1e1100 */
[----:B0-----:R-:W-:-:S03]  /*9480*/  IADD3 R36, P1, R195, R96, RZ ;  /* 0x00000060c3247210 */ /* 0x001fc60007f3e0ff */
[----:B------:R-:W2:Y:S01]  /*9490*/  LDL R96, [R1+0x7c] ;  /* 0x00007c0001607983 */ /* 0x000ea20000100800 */
[----:B------:R-:W-:-:S03]  /*94a0*/  PRMT R35, RZ, 0x7610, R35 ;  /* 0x00007610ff237816 */ /* 0x000fc60000000023 */
[----:B------:R-:W2:Y:S01]  /*94b0*/  LDL R173, [R1+0x9c] ;  /* 0x00009c0001ad7983 */ /* 0x000ea20000100800 */
[----:B-1----:R-:W-:-:S03]  /*94c0*/  IADD3 R40, P3, R195, R127, RZ ;  /* 0x0000007fc3287210 */ /* 0x002fc60007f7e0ff */
[----:B------:R-:W2:Y:S02]  /*94d0*/  LDL R127, [R1+0x78] ;  /* 0x00007800017f7983 */ /* 0x000ea40000100800 */
[----:B------:R-:W-:Y:S02]  /*94e0*/  IMAD.X R41, R194, 0x1, R97, P3 ;  /* 0x00000001c2297824 */ /* 0x000fe400018e0661 */
[----:B------:R-:W2:Y:S01]  /*94f0*/  LDL R97, [R1+0x74] ;  /* 0x0000740001617983 */ /* 0x000ea20000100800 */
[----:B---3--:R-:W-:-:S05]  /*9500*/  IADD3 R38, P2, R195, R43, RZ ;  /* 0x0000002bc3267210 */ /* 0x008fca0007f5e0ff */
[C---:B------:R-:W-:Y:S02]  /*9510*/  IMAD.X R39, R194.reuse, 0x1, R159, P2 ;  /* 0x00000001c2277824 */ /* 0x040fe400010e069f */
[----:B------:R-:W3:Y:S01]  /*9520*/  LDL R159, [R1+0x90] ;  /* 0x00009000019f7983 */ /* 0x000ee20000100800 */
[----:B------:R-:W-:-:S03]  /*9530*/  IMAD.X R37, R194, 0x1, R171, P1 ;  /* 0x00000001c2257824 */ /* 0x000fc600008e06ab */
[----:B------:R-:W3:Y:S04]  /*9540*/  LDL R171, [R1+0xa8] ;  /* 0x0000a80001ab7983 */ /* 0x000ee80000100800 */
[----:B------:R2:W3:Y:S01]  /*9550*/  @!P0 LDG.E.U8 R153, desc[UR8][R36.64] ;  /* 0x0000000824998981 */ /* 0x0004e2000c1e1100 */
[----:B----4-:R-:W-:-:S05]  /*9560*/  IADD3 R42, P3, R195, R42, RZ ;  /* 0x0000002ac32a7210 */ /* 0x010fca0007f7e0ff */
[----:B------:R-:W-:Y:S02]  /*9570*/  IMAD.X R43, R194, 0x1, R158, P3 ;  /* 0x00000001c22b7824 */ /* 0x000fe400018e069e */
[----:B------:R-:W4:Y:S04]  /*9580*/  LDL R158, [R1+0xa0] ;  /* 0x0000a000019e7983 */ /* 0x000f280000100800 */
[----:B------:R0:W4:Y:S01]  /*9590*/  @!P0 LDG.E.U8 R35, desc[UR8][R42.64] ;  /* 0x000000082a238981 */ /* 0x000122000c1e1100 */
[----:B--2---:R-:W-:-:S03]  /*95a0*/  IADD3 R36, P1, R195, R170, RZ ;  /* 0x000000aac3247210 */ /* 0x004fc60007f3e0ff */
[----:B------:R-:W2:Y:S01]  /*95b0*/  LDL R170, [R1+0xb0] ;  /* 0x0000b00001aa7983 */ /* 0x000ea20000100800 */
[----:B0-----:R-:W-:-:S03]  /*95c0*/  IADD3 R42, P3, R195, R99, RZ ;  /* 0x00000063c32a7210 */ /* 0x001fc60007f7e0ff */
[----:B------:R-:W2:Y:S01]  /*95d0*/  LDL R99, [R1+0xc0] ;  /* 0x0000c00001637983 */ /* 0x000ea20000100800 */
[----:B------:R-:W-:-:S03]  /*95e0*/  IMAD.X R37, R194, 0x1, R98, P1 ;  /* 0x00000001c2257824 */ /* 0x000fc600008e0662 */
[----:B------:R-:W2:Y:S01]  /*95f0*/  LDL R98, [R1+0xd0] ;  /* 0x0000d00001627983 */ /* 0x000ea20000100800 */
[----:B------:R-:W-:-:S03]  /*9600*/  IMAD.X R43, R194, 0x1, R96, P3 ;  /* 0x00000001c22b7824 */ /* 0x000fc600018e0660 */
[----:B------:R-:W2:Y:S01]  /*9610*/  LDL R96, [R1+0xbc] ;  /* 0x0000bc0001607983 */ /* 0x000ea20000100800 */
[----:B------:R-:W-:-:S06]  /*9620*/  PRMT R4, RZ, 0x7610, R4 ;  /* 0x00007610ff047816 */ /* 0x000fcc0000000004 */
[----:B------:R0:W2:Y:S02]  /*9630*/  @!P0 LDG.E.U8 R4, desc[UR8][R40.64] ;  /* 0x0000000828048981 */ /* 0x0000a4000c1e1100 */
[----:B0-----:R-:W-:-:S06]  /*9640*/  PRMT R40, RZ, 0x7610, R40 ;  /* 0x00007610ff287816 */ /* 0x001fcc0000000028 */
[----:B------:R0:W2:Y:S02]  /*9650*/  @!P0 LDG.E.U8 R40, desc[UR8][R38.64] ;  /* 0x0000000826288981 */ /* 0x0000a4000c1e1100 */
[----:B0-----:R-:W-:Y:S02]  /*9660*/  IADD3 R38, P2, R195, R127, RZ ;  /* 0x0000007fc3267210 */ /* 0x001fe40007f5e0ff */
[----:B------:R-:W2:Y:S03]  /*9670*/  LDL R127, [R1+0xb4] ;  /* 0x0000b400017f7983 */ /* 0x000ea60000100800 */
[----:B------:R-:W-:Y:S02]  /*9680*/  IMAD.X R39, R194, 0x1, R97, P2 ;  /* 0x00000001c2277824 */ /* 0x000fe400010e0661 */
[----:B------:R-:W2:Y:S01]  /*9690*/  LDL R97, [R1+0xe0] ;  /* 0x0000e00001617983 */ /* 0x000ea20000100800 */
[----:B------:R-:W-:-:S02]  /*96a0*/  PRMT R150, RZ, 0x7610, R150 ;  /* 0x00007610ff967816 */ /* 0x000fc40000000096 */
[----:B------:R-:W-:-:S04]  /*96b0*/  PRMT R32, RZ, 0x7610, R32 ;  /* 0x00007610ff207816 */ /* 0x000fc80000000020 */
[----:B------:R3:W2:Y:S01]  /*96c0*/  @!P0 LDG.E.U8 R150, desc[UR8][R42.64] ;  /* 0x000000082a968981 */ /* 0x0006a2000c1e1100 */
[----:B------:R-:W-:Y:S02]  /*96d0*/  PRMT R163, RZ, 0x7610, R163 ;  /* 0x00007610ffa37816 */ /* 0x000fe400000000a3 */
[----:B------:R-:W-:Y:S01]  /*96e0*/  PRMT R154, RZ, 0x7610, R154 ;  /* 0x00007610ff9a7816 */ /* 0x000fe2000000009a */
[----:B------:R0:W2:Y:S01]  /*96f0*/  @!P0 LDG.E.U8 R32, desc[UR8][R38.64] ;  /* 0x0000000826208981 */ /* 0x0000a2000c1e1100 */
[----:B------:R-:W-:-:S03]  /*9700*/  PRMT R156, RZ, 0x7610, R156 ;  /* 0x00007610ff9c7816 */ /* 0x000fc6000000009c */
[----:B------:R1:W2:Y:S01]  /*9710*/  @!P0 LDG.E.U8 R163, desc[UR8][R36.64] ;  /* 0x0000000824a38981 */ /* 0x0002a2000c1e1100 */
[C---:B---3--:R-:W-:Y:S02]  /*9720*/  IADD3 R42, P2, R195.reuse, R159, RZ ;  /* 0x0000009fc32a7210 */ /* 0x048fe40007f5e0ff */
[----:B0-----:R-:W-:-:S03]  /*9730*/  IADD3 R38, P1, R195, R183, RZ ;  /* 0x000000b7c3267210 */ /* 0x001fc60007f3e0ff */
[C---:B------:R-:W-:Y:S01]  /*9740*/  IMAD.X R43, R194.reuse, 0x1, R179, P2 ;  /* 0x00000001c22b7824 */ /* 0x040fe200010e06b3 */
[----:B----4-:R-:W-:Y:S01]  /*9750*/  IADD3 R158, P3, R195, R158, RZ ;  /* 0x0000009ec39e7210 */ /* 0x010fe20007f7e0ff */
[----:B------:R-:W-:-:S03]  /*9760*/  IMAD.X R39, R194, 0x1, R180, P1 ;  /* 0x00000001c2277824 */ /* 0x000fc600008e06b4 */
[----:B------:R0:W3:Y:S01]  /*9770*/  @!P0 LDG.E.U8 R154, desc[UR8][R42.64] ;  /* 0x000000082a9a8981 */ /* 0x0000e2000c1e1100 */
[----:B-1----:R-:W-:Y:S01]  /*9780*/  PRMT R37, RZ, 0x7610, R37 ;  /* 0x00007610ff257816 */ /* 0x002fe20000000025 */
[----:B------:R-:W-:Y:S02]  /*9790*/  IMAD.X R159, R194, 0x1, R173, P3 ;  /* 0x00000001c29f7824 */ /* 0x000fe400018e06ad */
[----:B------:R1:W4:Y:S04]  /*97a0*/  @!P0 LDG.E.U8 R156, desc[UR8][R38.64] ;  /* 0x00000008269c8981 */ /* 0x000328000c1e1100 */
[----:B------:R1:W3:Y:S01]  /*97b0*/  @!P0 LDG.E.U8 R37, desc[UR8][R158.64] ;  /* 0x000000089e258981 */ /* 0x0002e2000c1e1100 */
[----:B0-----:R-:W-:Y:S02]  /*97c0*/  IADD3 R42, P1, R195, R171, RZ ;  /* 0x000000abc32a7210 */ /* 0x001fe40007f3e0ff */
[----:B-1----:R-:W-:-:S03]  /*97d0*/  PRMT R38, RZ, 0x7610, R38 ;  /* 0x00007610ff267816 */ /* 0x002fc60000000026 */
[----:B------:R-:W-:Y:S01]  /*97e0*/  IMAD.X R43, R194, 0x1, R175, P1 ;  /* 0x00000001c22b7824 */ /* 0x000fe200008e06af */
[----:B------:R-:W-:-:S04]  /*97f0*/  PRMT R159, RZ, 0x7610, R159 ;  /* 0x00007610ff9f7816 */ /* 0x000fc8000000009f */
[----:B------:R0:W4:Y:S01]  /*9800*/  @!P0 LDG.E.U8 R38, desc[UR8][R42.64] ;  /* 0x000000082a268981 */ /* 0x000122000c1e1100 */
[----:B--2---:R-:W-:-:S05]  /*9810*/  IADD3 R170, P2, R195, R170, RZ ;  /* 0x000000aac3aa7210 */ /* 0x004fca0007f5e0ff */
[----:B------:R-:W-:Y:S01]  /*9820*/  IMAD.X R171, R194, 0x1, R174, P2 ;  /* 0x00000001c2ab7824 */ /* 0x000fe200010e06ae */
[----:B0-----:R-:W-:-:S04]  /*9830*/  IADD3 R42, P1, R195, R99, RZ ;  /* 0x00000063c32a7210 */ /* 0x001fc80007f3e0ff */
[----:B------:R0:W2:Y:S02]  /*9840*/  @!P0 LDG.E.U8 R159, desc[UR8][R170.64] ;  /* 0x00000008aa9f8981 */ /* 0x0000a4000c1e1100 */
[----:B0-----:R-:W-:-:S05]  /*9850*/  IADD3 R170, P2, R195, R98, RZ ;  /* 0x00000062c3aa7210 */ /* 0x001fca0007f5e0ff */
[C---:B------:R-:W-:Y:S02]  /*9860*/  IMAD.X R171, R194.reuse, 0x1, R166, P2 ;  /* 0x00000001c2ab7824 */ /* 0x040fe400010e06a6 */
[----:B------:R-:W-:Y:S02]  /*9870*/  IMAD.X R43, R194, 0x1, R96, P1 ;  /* 0x00000001c22b7824 */ /* 0x000fe400008e0660 */
[----:B------:R-:W3:Y:S04]  /*9880*/  LDL R96, [R1+0xf0] ;  /* 0x0000f00001607983 */ /* 0x000ee80000100800 */
[----:B------:R0:W-:Y:S04]  /*9890*/  STL [R1+0x2ec], R166 ;  /* 0x0002eca601007387 */ /* 0x0001e80000100800 */
[----:B0-----:R-:W4:Y:S01]  /*98a0*/  LDL.LU R166, [R1+0xe8] ;  /* 0x0000e80001a67983 */ /* 0x001f220000300800 */
[----:B------:R-:W-:-:S02]  /*98b0*/  IADD3 R172, P3, R195, R172, RZ ;  /* 0x000000acc3ac7210 */ /* 0x000fc40007f7e0ff */
[----:B------:R-:W-:Y:S02]  /*98c0*/  PRMT R36, RZ, 0x7610, R36 ;  /* 0x00007610ff247816 */ /* 0x000fe40000000024 */
[----:B------:R-:W-:Y:S02]  /*98d0*/  PRMT R149, RZ, 0x7610, R149 ;  /* 0x00007610ff957816 */ /* 0x000fe40000000095 */
[----:B------:R-:W-:Y:S02]  /*98e0*/  PRMT R158, RZ, 0x7610, R158 ;  /* 0x00007610ff9e7816 */ /* 0x000fe4000000009e */
[----:B------:R-:W-:Y:S02]  /*98f0*/  PRMT R39, RZ, 0x7610, R39 ;  /* 0x00007610ff277816 */ /* 0x000fe40000000027 */
[----:B------:R-:W2:Y:S04]  /*9900*/  @!P0 LDG.E.U8 R149, desc[UR8][R42.64] ;  /* 0x000000082a958981 */ /* 0x000ea8000c1e1100 */
[----:B------:R0:W2:Y:S01]  /*9910*/  @!P0 LDG.E.U8 R158, desc[UR8][R170.64] ;  /* 0x00000008aa9e8981 */ /* 0x0000a2000c1e1100 */
[----:B------:R-:W-:-:S05]  /*9920*/  IMAD.X R173, R194, 0x1, R127, P3 ;  /* 0x00000001c2ad7824 */ /* 0x000fca00018e067f */
[----:B------:R1:W2:Y:S01]  /*9930*/  @!P0 LDG.E.U8 R36, desc[UR8][R172.64] ;  /* 0x00000008ac248981 */ /* 0x0002a2000c1e1100 */
[C---:B0-----:R-:W-:Y:S02]  /*9940*/  IADD3 R170, P1, R195.reuse, UR12, RZ ;  /* 0x0000000cc3aa7c10 */ /* 0x041fe4000ff3e0ff */
[----:B-1----:R-:W-:-:S05]  /*9950*/  IADD3 R172, P3, R195, R97, RZ ;  /* 0x00000061c3ac7210 */ /* 0x002fca0007f7e0ff */
[C---:B------:R-:W-:Y:S01]  /*9960*/  IMAD.X R173, R194.reuse, 0x1, R176, P3 ;  /* 0x00000001c2ad7824 */ /* 0x040fe200018e06b0 */
[----:B------:R-:W-:Y:S02]  /*9970*/  IADD3 R174, P3, R195, UR14, RZ ;  /* 0x0000000ec3ae7c10 */ /* 0x000fe4000ff7e0ff */
[----:B------:R-:W-:Y:S02]  /*9980*/  PRMT R43, RZ, 0x7610, R43 ;  /* 0x00007610ff2b7816 */ /* 0x000fe4000000002b */
[C---:B------:R-:W-:Y:S01]  /*9990*/  IADD3.X R175, R194.reuse, UR38, RZ, P3, !PT ;  /* 0x00000026c2af7c10 */ /* 0x040fe20009ffe4ff */
[----:B------:R0:W2:Y:S01]  /*99a0*/  @!P0 LDG.E.U8 R39, desc[UR8][R172.64] ;  /* 0x00000008ac278981 */ /* 0x0000a2000c1e1100 */
[----:B------:R-:W-:Y:S02]  /*99b0*/  PRMT R42, RZ, 0x7610, R42 ;  /* 0x00007610ff2a7816 */ /* 0x000fe4000000002a */
[----:B------:R-:W-:Y:S01]  /*99c0*/  IADD3.X R171, R194, UR36, RZ, P1, !PT ;  /* 0x00000024c2ab7c10 */ /* 0x000fe20008ffe4ff */
[----:B------:R1:W2:Y:S01]  /*99d0*/  @!P0 LDG.E.U8 R43, desc[UR8][R174.64] ;  /* 0x00000008ae2b8981 */ /* 0x0002a2000c1e1100 */
[----:B------:R-:W-:-:S03]  /*99e0*/  PRMT R41, RZ, 0x7610, R41 ;  /* 0x00007610ff297816 */ /* 0x000fc60000000029 */
[----:B------:R1:W2:Y:S01]  /*99f0*/  @!P0 LDG.E.U8 R42, desc[UR8][R170.64] ;  /* 0x00000008aa2a8981 */ /* 0x0002a2000c1e1100 */
[C---:B0-----:R-:W-:Y:S02]  /*9a00*/  IADD3 R172, P2, R195.reuse, UR13, RZ ;  /* 0x0000000dc3ac7c10 */ /* 0x041fe4000ff5e0ff */
[C---:B-1----:R-:W-:Y:S02]  /*9a10*/  IADD3 R174, P1, R195.reuse, UR15, RZ ;  /* 0x0000000fc3ae7c10 */ /* 0x042fe4000ff3e0ff */
[C---:B------:R-:W-:Y:S02]  /*9a20*/  IADD3.X R173, R194.reuse, UR37, RZ, P2, !PT ;  /* 0x00000025c2ad7c10 */ /* 0x040fe400097fe4ff */
[----:B------:R-:W-:Y:S02]  /*9a30*/  PRMT R170, RZ, 0x7610, R170 ;  /* 0x00007610ffaa7816 */ /* 0x000fe400000000aa */
[----:B------:R-:W-:Y:S01]  /*9a40*/  IADD3 R190, P2, R195, UR16, RZ ;  /* 0x00000010c3be7c10 */ /* 0x000fe2000ff5e0ff */
[----:B------:R0:W2:Y:S01]  /*9a50*/  @!P0 LDG.E.U8 R41, desc[UR8][R172.64] ;  /* 0x00000008ac298981 */ /* 0x0000a2000c1e1100 */
[----:B------:R-:W-:-:S02]  /*9a60*/  IADD3.X R175, R194, UR39, RZ, P1, !PT ;  /* 0x00000027c2af7c10 */ /* 0x000fc40008ffe4ff */
[----:B------:R-:W-:Y:S02]  /*9a70*/  IADD3 R192, P3, R195, UR17, RZ ;  /* 0x00000011c3c07c10 */ /* 0x000fe4000ff7e0ff */
[----:B------:R-:W-:Y:S01]  /*9a80*/  PRMT R171, RZ, 0x7610, R171 ;  /* 0x00007610ffab7816 */ /* 0x000fe200000000ab */
[----:B------:R1:W2:Y:S01]  /*9a90*/  @!P0 LDG.E.U8 R170, desc[UR8][R174.64] ;  /* 0x00000008aeaa8981 */ /* 0x0002a2000c1e1100 */
[C---:B------:R-:W-:Y:S02]  /*9aa0*/  IADD3.X R191, R194.reuse, UR40, RZ, P2, !PT ;  /* 0x00000028c2bf7c10 */ /* 0x040fe400097fe4ff */
[----:B------:R-:W-:Y:S02]  /*9ab0*/  IADD3.X R193, R194, UR41, RZ, P3, !PT ;  /* 0x00000029c2c17c10 */ /* 0x000fe40009ffe4ff */
[----:B0-----:R-:W-:Y:S01]  /*9ac0*/  PRMT R172, RZ, 0x7610, R172 ;  /* 0x00007610ffac7816 */ /* 0x001fe200000000ac */
[----:B------:R0:W2:Y:S01]  /*9ad0*/  @!P0 LDG.E.U8 R171, desc[UR8][R190.64] ;  /* 0x00000008beab8981 */ /* 0x0000a2000c1e1100 */
[----:B------:R-:W-:-:S02]  /*9ae0*/  PRMT R173, RZ, 0x7610, R173 ;  /* 0x00007610ffad7816 */ /* 0x000fc400000000ad */
[C---:B-1----:R-:W-:Y:S02]  /*9af0*/  IADD3 R174, P1, R195.reuse, UR18, RZ ;  /* 0x00000012c3ae7c10 */ /* 0x042fe4000ff3e0ff */
[----:B------:R1:W2:Y:S02]  /*9b00*/  @!P0 LDG.E.U8 R172, desc[UR8][R192.64] ;  /* 0x00000008c0ac8981 */ /* 0x0002a4000c1e1100 */
[----:B------:R-:W-:Y:S02]  /*9b10*/  IADD3.X R175, R194, UR42, RZ, P1, !PT ;  /* 0x0000002ac2af7c10 */ /* 0x000fe40008ffe4ff */
[----:B0-----:R-:W-:-:S03]  /*9b20*/  IADD3 R190, P2, R195, UR19, RZ ;  /* 0x00000013c3be7c10 */ /* 0x001fc6000ff5e0ff */
[----:B------:R0:W2:Y:S01]  /*9b30*/  @!P0 LDG.E.U8 R173, desc[UR8][R174.64] ;  /* 0x00000008aead8981 */ /* 0x0000a2000c1e1100 */
[----:B-1----:R-:W-:Y:S02]  /*9b40*/  IADD3 R192, P3, R195, UR20, RZ ;  /* 0x00000014c3c07c10 */ /* 0x002fe4000ff7e0ff */
[C---:B------:R-:W-:Y:S02]  /*9b50*/  IADD3.X R191, R194.reuse, UR43, RZ, P2, !PT ;  /* 0x0000002bc2bf7c10 */ /* 0x040fe400097fe4ff */
[----:B------:R-:W-:-:S03]  /*9b60*/  IADD3.X R193, R194, UR44, RZ, P3, !PT ;  /* 0x0000002cc2c17c10 */ /* 0x000fc60009ffe4ff */
[----:B------:R1:W2:Y:S01]  /*9b70*/  @!P0 LDG.E.U8 R198, desc[UR8][R190.64] ;  /* 0x00000008bec68981 */ /* 0x0002a2000c1e1100 */
[----:B0-----:R-:W-:-:S03]  /*9b80*/  IADD3 R174, P1, R195, UR21, RZ ;  /* 0x00000015c3ae7c10 */ /* 0x001fc6000ff3e0ff */
[----:B------:R0:W2:Y:S01]  /*9b90*/  @!P0 LDG.E.U8 R199, desc[UR8][R192.64] ;  /* 0x00000008c0c78981 */ /* 0x0000a2000c1e1100 */
[----:B------:R-:W-:Y:S02]  /*9ba0*/  IADD3.X R175, R194, UR45, RZ, P1, !PT ;  /* 0x0000002dc2af7c10 */ /* 0x000fe40008ffe4ff */
[----:B-1----:R-:W-:-:S03]  /*9bb0*/  IADD3 R190, P2, R195, UR22, RZ ;  /* 0x00000016c3be7c10 */ /* 0x002fc6000ff5e0ff */
[----:B------:R1:W2:Y:S01]  /*9bc0*/  @!P0 LDG.E.U8 R201, desc[UR8][R174.64] ;  /* 0x00000008aec98981 */ /* 0x0002a2000c1e1100 */
[C---:B0-----:R-:W-:Y:S02]  /*9bd0*/  IADD3 R192, P3, R195.reuse, UR23, RZ ;  /* 0x00000017c3c07c10 */ /* 0x041fe4000ff7e0ff */
[C---:B------:R-:W-:Y:S02]  /*9be0*/  IADD3.X R191, R194.reuse, UR46, RZ, P2, !PT ;  /* 0x0000002ec2bf7c10 */ /* 0x040fe400097fe4ff */
[C---:B------:R-:W-:Y:S02]  /*9bf0*/  IADD3.X R193, R194.reuse, UR47, RZ, P3, !PT ;  /* 0x0000002fc2c17c10 */ /* 0x040fe40009ffe4ff */
[----:B-1----:R-:W-:Y:S01]  /*9c00*/  IADD3 R174, P1, R195, UR24, RZ ;  /* 0x00000018c3ae7c10 */ /* 0x002fe2000ff3e0ff */
[----:B------:R0:W2:Y:S01]  /*9c10*/  @!P0 LDG.E.U8 R202, desc[UR8][R190.64] ;  /* 0x00000008beca8981 */ /* 0x0000a2000c1e1100 */
[----:B------:R-:W-:Y:S02]  /*9c20*/  PRMT R207, RZ, 0x7610, R207 ;  /* 0x00007610ffcf7816 */ /* 0x000fe400000000cf */
[----:B------:R-:W-:Y:S01]  /*9c30*/  IADD3.X R175, R194, UR48, RZ, P1, !PT ;  /* 0x00000030c2af7c10 */ /* 0x000fe20008ffe4ff */
[----:B------:R1:W2:Y:S01]  /*9c40*/  @!P0 LDG.E.U8 R200, desc[UR8][R192.64] ;  /* 0x00000008c0c88981 */ /* 0x0002a2000c1e1100 */
[----:B------:R-:W-:-:S02]  /*9c50*/  PRMT R205, RZ, 0x7610, R205 ;  /* 0x00007610ffcd7816 */ /* 0x000fc400000000cd */
[----:B------:R-:W-:Y:S01]  /*9c60*/  PRMT R206, RZ, 0x7610, R206 ;  /* 0x00007610ffce7816 */ /* 0x000fe200000000ce */
[----:B------:R1:W2:Y:S01]  /*9c70*/  @!P0 LDG.E.U8 R207, desc[UR8][R174.64] ;  /* 0x00000008aecf8981 */ /* 0x0002a2000c1e1100 */
[C---:B0-----:R-:W-:Y:S02]  /*9c80*/  IADD3 R190, P2, R195.reuse, UR27, RZ ;  /* 0x0000001bc3be7c10 */ /* 0x041fe4000ff5e0ff */
[C---:B-1----:R-:W-:Y:S02]  /*9c90*/  IADD3 R192, P3, R195.reuse, UR28, RZ ;  /* 0x0000001cc3c07c10 */ /* 0x042fe4000ff7e0ff */
[C---:B------:R-:W-:Y:S02]  /*9ca0*/  IADD3.X R191, R194.reuse, UR51, RZ, P2, !PT ;  /* 0x00000033c2bf7c10 */ /* 0x040fe400097fe4ff */
[----:B------:R-:W-:Y:S02]  /*9cb0*/  IADD3.X R193, R194, UR52, RZ, P3, !PT ;  /* 0x00000034c2c17c10 */ /* 0x000fe40009ffe4ff */
[----:B------:R-:W-:Y:S01]  /*9cc0*/  IADD3 R174, P1, R195, UR29, RZ ;  /* 0x0000001dc3ae7c10 */ /* 0x000fe2000ff3e0ff */
[----:B------:R0:W2:Y:S01]  /*9cd0*/  @!P0 LDG.E.U8 R205, desc[UR8][R190.64] ;  /* 0x00000008becd8981 */ /* 0x0000a2000c1e1100 */
[----:B------:R-:W-:-:S02]  /*9ce0*/  PRMT R214, RZ, 0x7610, R214 ;  /* 0x00007610ffd67816 */ /* 0x000fc400000000d6 */
[----:B------:R-:W-:Y:S01]  /*9cf0*/  IADD3.X R175, R194, UR53, RZ, P1, !PT ;  /* 0x00000035c2af7c10 */ /* 0x000fe20008ffe4ff */
[----:B------:R1:W2:Y:S01]  /*9d00*/  @!P0 LDG.E.U8 R206, desc[UR8][R192.64] ;  /* 0x00000008c0ce8981 */ /* 0x0002a2000c1e1100 */
[----:B------:R-:W-:-:S03]  /*9d10*/  PRMT R215, RZ, 0x7610, R215 ;  /* 0x00007610ffd77816 */ /* 0x000fc600000000d7 */
[----:B------:R3:W2:Y:S01]  /*9d20*/  @!P0 LDG.E.U8 R214, desc[UR8][R174.64] ;  /* 0x00000008aed68981 */ /* 0x0006a2000c1e1100 */
[C---:B0-----:R-:W-:Y:S02]  /*9d30*/  IADD3 R190, P2, R195.reuse, UR30, RZ ;  /* 0x0000001ec3be7c10 */ /* 0x041fe4000ff5e0ff */
[----:B-1----:R-:W-:Y:S02]  /*9d40*/  IADD3 R192, P3, R195, UR4, RZ ;  /* 0x00000004c3c07c10 */ /* 0x002fe4000ff7e0ff */
[C---:B------:R-:W-:Y:S01]  /*9d50*/  IADD3.X R191, R194.reuse, UR54, RZ, P2, !PT ;  /* 0x00000036c2bf7c10 */ /* 0x040fe200097fe4ff */
[----:B------:R0:W-:Y:S01]  /*9d60*/  STL [R1+0x2f0], R176 ;  /* 0x0002f0b001007387 */ /* 0x0001e20000100800 */
[----:B------:R-:W-:-:S03]  /*9d70*/  IADD3.X R193, R194, UR5, RZ, P3, !PT ;  /* 0x00000005c2c17c10 */ /* 0x000fc60009ffe4ff */
[----:B------:R4:W2:Y:S01]  /*9d80*/  @!P0 LDG.E.U8 R215, desc[UR8][R190.64] ;  /* 0x00000008bed78981 */ /* 0x0008a2000c1e1100 */
[----:B---3--:R-:W-:-:S03]  /*9d90*/  IADD3 R174, P3, R195, R96, RZ ;  /* 0x00000060c3ae7210 */ /* 0x008fc60007f7e0ff */
[----:B------:R-:W3:Y:S04]  /*9da0*/  LDL R96, [R1+0xc8] ;  /* 0x0000c80001607983 */ /* 0x000ee80000100800 */
[----:B0-----:R-:W2:Y:S01]  /*9db0*/  LDL.LU R176, [R1+0xd8] ;  /* 0x0000d80001b07983 */ /* 0x001ea20000300800 */
[----:B------:R-:W-:Y:S01]  /*9dc0*/  IMAD.X R175, R194, 0x1, R164, P3 ;  /* 0x00000001c2af7824 */ /* 0x000fe200018e06a4 */
[----:B------:R-:W-:Y:S02]  /*9dd0*/  PRMT R216, RZ, 0x7610, R216 ;  /* 0x00007610ffd87816 */ /* 0x000fe400000000d8 */
[----:B------:R-:W-:Y:S02]  /*9de0*/  PRMT R220, RZ, 0x7610, R220 ;  /* 0x00007610ffdc7816 */ /* 0x000fe400000000dc */
[----:B------:R-:W2:Y:S01]  /*9df0*/  @!P0 LDG.E.U8 R221, desc[UR8][R174.64] ;  /* 0x00000008aedd8981 */ /* 0x000ea2000c1e1100 */
[----:B----4-:R-:W-:-:S03]  /*9e00*/  IADD3 R190, P2, R195, R166, RZ ;  /* 0x000000a6c3be7210 */ /* 0x010fc60007f5e0ff */
[----:B------:R0:W-:Y:S04]  /*9e10*/  STL [R1+0x2f4], R166 ;  /* 0x0002f4a601007387 */ /* 0x0001e80000100800 */
[----:B------:R1:W4:Y:S04]  /*9e20*/  @!P0 LDG.E.U8 R216, desc[UR8][R192.64] ;  /* 0x00000008c0d88981 */ /* 0x000328000c1e1100 */
[----:B0-----:R-:W4:Y:S04]  /*9e30*/  LDL.LU R166, [R1+0x94] ;  /* 0x0000940001a67983 */ /* 0x001f280000300800 */
[----:B------:R0:W-:Y:S04]  /*9e40*/  STL [R1+0x2f8], R164 ;  /* 0x0002f8a401007387 */ /* 0x0001e80000100800 */
[----:B0-----:R-:W4:Y:S01]  /*9e50*/  LDL.LU R164, [R1+0x98] ;  /* 0x0000980001a47983 */ /* 0x001f220000300800 */
[----:B-1----:R-:W-:Y:S01]  /*9e60*/  IADD3 R192, P1, R195, UR35, RZ ;  /* 0x00000023c3c07c10 */ /* 0x002fe2000ff3e0ff */
[----:B------:R-:W-:-:S03]  /*9e70*/  IMAD.X R191, R194, 0x1, R167, P2 ;  /* 0x00000001c2bf7824 */ /* 0x000fc600010e06a7 */
[----:B------:R-:W-:Y:S02]  /*9e80*/  IADD3.X R193, R194, UR59, RZ, P1, !PT ;  /* 0x0000003bc2c17c10 */ /* 0x000fe40008ffe4ff */
[----:B------:R0:W4:Y:S01]  /*9e90*/  @!P0 LDG.E.U8 R222, desc[UR8][R190.64] ;  /* 0x00000008bede8981 */ /* 0x000122000c1e1100 */
[----:B------:R-:W-:-:S03]  /*9ea0*/  IADD3 R174, P1, R195, UR25, RZ ;  /* 0x00000019c3ae7c10 */ /* 0x000fc6000ff3e0ff */
[----:B------:R1:W4:Y:S01]  /*9eb0*/  @!P0 LDG.E.U8 R220, desc[UR8][R192.64] ;  /* 0x00000008c0dc8981 */ /* 0x000322000c1e1100 */
[----:B------:R-:W-:Y:S02]  /*9ec0*/  IADD3.X R175, R194, UR49, RZ, P1, !PT ;  /* 0x00000031c2af7c10 */ /* 0x000fe40008ffe4ff */
[----:B0-----:R-:W-:-:S03]  /*9ed0*/  IADD3 R190, P2, R195, UR26, RZ ;  /* 0x0000001ac3be7c10 */ /* 0x001fc6000ff5e0ff */
[----:B------:R0:W4:Y:S01]  /*9ee0*/  @!P0 LDG.E.U8 R226, desc[UR8][R174.64] ;  /* 0x00000008aee28981 */ /* 0x000122000c1e1100 */
[----:B-1----:R-:W-:Y:S02]  /*9ef0*/  IADD3 R192, P3, R195, UR31, RZ ;  /* 0x0000001fc3c07c10 */ /* 0x002fe4000ff7e0ff */
[C---:B------:R-:W-:Y:S02]  /*9f00*/  IADD3.X R191, R194.reuse, UR50, RZ, P2, !PT ;  /* 0x00000032c2bf7c10 */ /* 0x040fe400097fe4ff */
[----:B------:R-:W-:-:S03]  /*9f10*/  IADD3.X R193, R194, UR55, RZ, P3, !PT ;  /* 0x00000037c2c17c10 */ /* 0x000fc60009ffe4ff */
[----:B------:R1:W4:Y:S01]  /*9f20*/  @!P0 LDG.E.U8 R225, desc[UR8][R190.64] ;  /* 0x00000008bee18981 */ /* 0x000322000c1e1100 */
[----:B0-----:R-:W-:-:S03]  /*9f30*/  IADD3 R174, P1, R195, UR32, RZ ;  /* 0x00000020c3ae7c10 */ /* 0x001fc6000ff3e0ff */
[----:B------:R0:W4:Y:S01]  /*9f40*/  @!P0 LDG.E.U8 R224, desc[UR8][R192.64] ;  /* 0x00000008c0e08981 */ /* 0x000122000c1e1100 */
[----:B------:R-:W-:Y:S02]  /*9f50*/  IADD3.X R175, R194, UR56, RZ, P1, !PT ;  /* 0x00000038c2af7c10 */ /* 0x000fe40008ffe4ff */
[----:B-1----:R-:W-:-:S03]  /*9f60*/  IADD3 R190, P3, R195, UR34, RZ ;  /* 0x00000022c3be7c10 */ /* 0x002fc6000ff7e0ff */
[----:B------:R-:W4:Y:S01]  /*9f70*/  @!P0 LDG.E.U8 R228, desc[UR8][R174.64] ;  /* 0x00000008aee48981 */ /* 0x000f22000c1e1100 */
[----:B0-----:R-:W-:Y:S02]  /*9f80*/  IADD3 R192, P2, R195, UR33, RZ ;  /* 0x00000021c3c07c10 */ /* 0x001fe4000ff5e0ff */
[C---:B------:R-:W-:Y:S02]  /*9f90*/  IADD3.X R191, R194.reuse, UR58, RZ, P3, !PT ;  /* 0x0000003ac2bf7c10 */ /* 0x040fe40009ffe4ff */
[----:B------:R-:W-:-:S03]  /*9fa0*/  IADD3.X R193, R194, UR57, RZ, P2, !PT ;  /* 0x00000039c2c17c10 */ /* 0x000fc600097fe4ff */
[----:B------:R3:W4:Y:S04]  /*9fb0*/  @!P0 LDG.E.U8 R227, desc[UR8][R190.64] ;  /* 0x00000008bee38981 */ /* 0x000728000c1e1100 */
[----:B------:R-:W4:Y:S01]  /*9fc0*/  @!P0 LDG.E.U8 R229, desc[UR8][R192.64] ;  /* 0x00000008c0e58981 */ /* 0x000f22000c1e1100 */
[C---:B---3--:R-:W-:Y:S02]  /*9fd0*/  IADD3 R190, P2, R195.reuse, R96, RZ ;  /* 0x00000060c3be7210 */ /* 0x048fe40007f5e0ff */
[----:B--2---:R-:W-:-:S03]  /*9fe0*/  IADD3 R174, P3, R195, R176, RZ ;  /* 0x000000b0c3ae7210 */ /* 0x004fc60007f7e0ff */
[C---:B------:R-:W-:Y:S02]  /*9ff0*/  IMAD.X R191, R194.reuse, 0x1, R0, P2 ;  /* 0x00000001c2bf7824 */ /* 0x040fe400010e0600 */
[----:B------:R-:W-:-:S03]  /*a000*/  IMAD.X R175, R194, 0x1, R165, P3 ;  /* 0x00000001c2af7824 */ /* 0x000fc600018e06a5 */
[----:B------:R0:W2:Y:S04]  /*a010*/  @!P0 LDG.E.U8 R238, desc[UR8][R190.64] ;  /* 0x00000008beee8981 */ /* 0x0000a8000c1e1100 */
[----:B------:R1:W3:Y:S01]  /*a020*/  @!P0 LDG.E.U8 R237, desc[UR8][R174.64] ;  /* 0x00000008aeed8981 */ /* 0x0002e2000c1e1100 */
[C---:B0-----:R-:W-:Y:S02]  /*a030*/  IADD3 R190, P2, R195.reuse, R182, RZ ;  /* 0x000000b6c3be7210 */ /* 0x041fe40007f5e0ff */
[C---:B-1----:R-:W-:Y:S02]  /*a040*/  IADD3 R174, P3, R195.reuse, R239, RZ ;  /* 0x000000efc3ae7210 */ /* 0x042fe40007f7e0ff */
[----:B----4-:R-:W-:-:S05]  /*a050*/  IADD3 R192, P1, R195, R164, RZ ;  /* 0x000000a4c3c07210 */ /* 0x010fca0007f3e0ff */
[----:B------:R-:W-:-:S05]  /*a060*/  IMAD.X R193, R194, 0x1, R166, P1 ;  /* 0x00000001c2c17824 */ /* 0x000fca00008e06a6 */
[----:B------:R0:W4:Y:S01]  /*a070*/  @!P0 LDG.E.U8 R236, desc[UR8][R192.64] ;  /* 0x00000008c0ec8981 */ /* 0x000122000c1e1100 */
[C---:B------:R-:W-:Y:S02]  /*a080*/  IMAD.X R175, R194.reuse, 0x1, R223, P3 ;  /* 0x00000001c2af7824 */ /* 0x040fe400018e06df */
[----:B------:R-:W-:-:S03]  /*a090*/  IMAD.X R191, R194, 0x1, R181, P2 ;  /* 0x00000001c2bf7824 */ /* 0x000fc600010e06b5 */
[----:B------:R1:W4:Y:S01]  /*a0a0*/  @!P0 LDG.E.U8 R245, desc[UR8][R174.64] ;  /* 0x00000008aef58981 */ /* 0x000322000c1e1100 */
[----:B0-----:R-:W-:-:S03]  /*a0b0*/  IADD3 R192, P1, R195, R178, RZ ;  /* 0x000000b2c3c07210 */ /* 0x001fc60007f3e0ff */
[----:B------:R0:W4:Y:S02]  /*a0c0*/  @!P0 LDG.E.U8 R243, desc[UR8][R190.64] ;  /* 0x00000008bef38981 */ /* 0x000124000c1e1100 */
[----:B------:R-:W-:-:S05]  /*a0d0*/  IMAD.X R193, R194, 0x1, R177, P1 ;  /* 0x00000001c2c17824 */ /* 0x000fca00008e06b1 */
[----:B------:R0:W4:Y:S01]  /*a0e0*/  @!P0 LDG.E.U8 R244, desc[UR8][R192.64] ;  /* 0x00000008c0f48981 */ /* 0x000122000c1e1100 */
[----:B-1----:R-:W-:-:S04]  /*a0f0*/  SHF.R.S32.HI R174, RZ, 0x2, R230 ;  /* 0x00000002ffae7819 */ /* 0x002fc800000114e6 */
[----:B------:R-:W-:Y:S02]  /*a100*/  SGXT R174, R174, 0x1 ;  /* 0x00000001aeae781a */ /* 0x000fe40000000200 */
[----:B------:R-:W-:Y:S02]  /*a110*/  LOP3.LUT R175, R230, 0x3, RZ, 0xc0, !PT ;  /* 0x00000003e6af7812 */ /* 0x000fe400078ec0ff */
[----:B------:R-:W-:Y:S02]  /*a120*/  LOP3.LUT R174, R174, 0x90, RZ, 0xc0, !PT ;  /* 0x00000090aeae7812 */ /* 0x000fe400078ec0ff */
[----:B0-----:R-:W-:Y:S01]  /*a130*/  SHF.R.U32.HI R191, RZ, 0x2, R230 ;  /* 0x00000002ffbf7819 */ /* 0x001fe200000116e6 */
[C---:B------:R-:W-:Y:S02]  /*a140*/  IMAD R190, R175.reuse, 0x110, RZ ;  /* 0x00000110afbe7824 */ /* 0x040fe400078e02ff */
[----:B------:R-:W-:Y:S01]  /*a150*/  IMAD R174, R175, 0x20, R174 ;  /* 0x00000020afae7824 */ /* 0x000fe200078e02ae */
[----:B------:R-:W-:Y:S01]  /*a160*/  SGXT.U32 R175, R191, 0x3 ;  /* 0x00000003bfaf781a */ /* 0x000fe20000000000 */
[----:B------:R-:W-:Y:S03]  /*a170*/  STL [R1+0x334], R167 ;  /* 0x000334a701007387 */ /* 0x000fe60000100800 */
[----:B------:R-:W-:Y:S01]  /*a180*/  LOP3.LUT R190, R190, R175, RZ, 0xfc, !PT ;  /* 0x000000afbebe7212 */ /* 0x000fe200078efcff */
[----:B------:R-:W-:Y:S04]  /*a190*/  STL [R1+0x338], R176 ;  /* 0x000338b001007387 */ /* 0x000fe80000100800 */
[----:B------:R-:W-:Y:S04]  /*a1a0*/  STL [R1+0x33c], R164 ;  /* 0x00033ca401007387 */ /* 0x000fe80000100800 */
[----:B------:R-:W-:Y:S04]  /*a1b0*/  STL [R1+0x340], R165 ;  /* 0x000340a501007387 */ /* 0x000fe80000100800 */
[----:B------:R-:W-:Y:S04]  /*a1c0*/  STL [R1+0x344], R0 ;  /* 0x0003440001007387 */ /* 0x000fe80000100800 */
[----:B------:R-:W0:Y:S04]  /*a1d0*/  LDS.U8 R96, [R190+UR7+0x88] ;  /* 0x00008807be607984 */ /* 0x000e280008000000 */
[----:B------:R-:W1:Y:S01]  /*a1e0*/  LDS.U8 R0, [R190+UR7+0xc8] ;  /* 0x0000c807be007984 */ /* 0x000e620008000000 */
[----:B------:R-:W-:Y:S01]  /*a1f0*/  IMAD.SHL.U32 R230, R230, 0x10, RZ ;  /* 0x00000010e6e67824 */ /* 0x000fe200078e00ff */
[----:B------:R-:W-:-:S02]  /*a200*/  LOP3.LUT R240, R174, 0x10, R240, 0x78, !PT ;  /* 0x00000010aef07812 */ /* 0x000fc400078e78f0 */
[----:B------:R-:W-:Y:S01]  /*a210*/  STL [R1+0x348], R166 ;  /* 0x000348a601007387 */ /* 0x000fe20000100800 */
[----:B------:R-:W-:-:S03]  /*a220*/  LOP3.LUT R192, R190, 0x10, RZ, 0x3c, !PT ;  /* 0x00000010bec07812 */ /* 0x000fc600078e3cff */
[----:B------:R-:W-:Y:S01]  /*a230*/  STL [R1+0x34c], R239 ;  /* 0x00034cef01007387 */ /* 0x000fe20000100800 */
[----:B------:R-:W-:-:S03]  /*a240*/  LOP3.LUT R174, R230, 0x100, RZ, 0xc0, !PT ;  /* 0x00000100e6ae7812 */ /* 0x000fc600078ec0ff */
[----:B------:R-:W-:Y:S01]  /*a250*/  STL [R1+0x350], R182 ;  /* 0x000350b601007387 */ /* 0x000fe20000100800 */
[----:B------:R-:W-:-:S03]  /*a260*/  LOP3.LUT R249, R190, 0x20, RZ, 0x3c, !PT ;  /* 0x00000020bef97812 */ /* 0x000fc600078e3cff */
[----:B------:R-:W-:Y:S01]  /*a270*/  STL [R1+0x354], R178 ;  /* 0x000354b201007387 */ /* 0x000fe20000100800 */
[----:B------:R-:W-:-:S03]  /*a280*/  LOP3.LUT R252, R190, 0x30, RZ, 0x3c, !PT ;  /* 0x00000030befc7812 */ /* 0x000fc600078e3cff */
[----:B------:R-:W-:Y:S01]  /*a290*/  STL [R1+0x358], R223 ;  /* 0x000358df01007387 */ /* 0x000fe20000100800 */
[----:B------:R-:W-:-:S03]  /*a2a0*/  IADD3 R240, R240, UR7, R174 ;  /* 0x00000007f0f07c10 */ /* 0x000fc6000fffe0ae */
[----:B------:R-:W-:Y:S04]  /*a2b0*/  STL [R1+0x35c], R181 ;  /* 0x00035cb501007387 */ /* 0x000fe80000100800 */
[----:B------:R-:W-:Y:S04]  /*a2c0*/  STL [R1+0x360], R177 ;  /* 0x000360b101007387 */ /* 0x000fe80000100800 */
[----:B------:R-:W-:Y:S04]  /*a2d0*/  LDS.U8 R174, [R190+UR7] ;  /* 0x00000007beae7984 */ /* 0x000fe80008000000 */
[----:B0-----:R-:W-:Y:S04]  /*a2e0*/  STL [R1+0x14], R96 ;  /* 0x0000146001007387 */ /* 0x001fe80000100800 */
[----:B-1----:R-:W-:Y:S04]  /*a2f0*/  STL [R1+0x10], R0 ;  /* 0x0000100001007387 */ /* 0x002fe80000100800 */
[----:B------:R-:W0:Y:S04]  /*a300*/  LDS.U8 R175, [R190+UR7+0x40] ;  /* 0x00004007beaf7984 */ /* 0x000e280008000000 */
[----:B------:R-:W-:Y:S04]  /*a310*/  LDS.U8 R230, [R190+UR7+0x8] ;  /* 0x00000807bee67984 */ /* 0x000fe80008000000 */
[----:B------:R-:W1:Y:S04]  /*a320*/  LDS.U8 R231, [R190+UR7+0x48] ;  /* 0x00004807bee77984 */ /* 0x000e680008000000 */
[----:B------:R-:W-:Y:S04]  /*a330*/  LDS.U8 R96, [R190+UR7+0x80] ;  /* 0x00008007be607984 */ /* 0x000fe80008000000 */
[----:B------:R-:W-:Y:S04]  /*a340*/  LDS.U8 R97, [R190+UR7+0xc0] ;  /* 0x0000c007be617984 */ /* 0x000fe80008000000 */
        /* <DEDUP_REMOVED lines=8> */
[----:B------:R-:W-:Y:S04]  /*a3d0*/  LDS.U8 R208, [R192+UR7] ;  /* 0x00000007c0d07984 */ /* 0x000fe80008000000 */
        /* <DEDUP_REMOVED lines=12> */
[----:B------:R-:W-:Y:S04]  /*a4a0*/  LDS.U8 R204, [R192+UR7+0x448] ;  /* 0x00044807c0cc7984 */ /* 0x000fe80008000000 */
[----:B------:R-:W-:Y:S04]  /*a4b0*/  LDS.U8 R165, [R192+UR7+0x480] ;  /* 0x00048007c0a57984 */ /* 0x000fe80008000000 */
[----:B------:R-:W-:Y:S04]  /*a4c0*/  LDS.U8 R164, [R192+UR7+0x4c0] ;  /* 0x0004c007c0a47984 */ /* 0x000fe80008000000 */
[----:B------:R-:W-:Y:S04]  /*a4d0*/  LDS.U8 R194, [R249+UR7] ;  /* 0x00000007f9c27984 */ /* 0x000fe80008000000 */
[----:B------:R-:W-:Y:S04]  /*a4e0*/  LDS.U8 R195, [R249+UR7+0x40] ;  /* 0x00004007f9c37984 */ /* 0x000fe80008000000 */
        /* <DEDUP_REMOVED lines=29> */
[----:B------:R-:W-:Y:S01]  /*a6c0*/  LDS.U8 R252, [R252+UR7+0x4c0] ;  /* 0x0004c007fcfc7984 */ /* 0x000fe20008000000 */
[----:B------:R-:W-:Y:S06]  /*a6d0*/  BAR.SYNC.DEFER_BLOCKING 0x0 ;  /* 0x0000000000007b1d */ /* 0x000fec0000010000 */
[----:B------:R0:W-:Y:S04]  /*a6e0*/  STS.U8 [R169+UR7], R221 ;  /* 0x000000dda9007988 */ /* 0x0001e80008000007 */
        /* <DEDUP_REMOVED lines=42> */
[----:B------:R1:W-:Y:S04]  /*a990*/  STS.U8 [R148+UR7+0x2e0], R170 ;  /* 0x0002e0aa94007988 */ /* 0x0003e80008000007 */
[----:B---3--:R-:W-:Y:S04]  /*a9a0*/  STS.U8 [R148+UR7+0x380], R237 ;  /* 0x000380ed94007988 */ /* 0x008fe80008000007 */
[----:B------:R-:W-:Y:S04]  /*a9b0*/  STS.U8 [R148+UR7+0x3a0], R158 ;  /* 0x0003a09e94007988 */ /* 0x000fe80008000007 */
[----:B--2---:R-:W-:Y:S04]  /*a9c0*/  STS.U8 [R148+UR7+0x3c0], R238 ;  /* 0x0003c0ee94007988 */ /* 0x004fe80008000007 */
[----:B------:R-:W-:Y:S04]  /*a9d0*/  STS.U8 [R148+UR7+0x3e0], R149 ;  /* 0x0003e09594007988 */ /* 0x000fe80008000007 */
[----:B----4-:R-:W-:Y:S04]  /*a9e0*/  STS.U8 [R148+UR7+0x480], R236 ;  /* 0x000480ec94007988 */ /* 0x010fe80008000007 */
        /* <DEDUP_REMOVED lines=14> */
[----:B------:R-:W-:Y:S01]  /*aad0*/  STS.U8 [R148+UR7+0x7e0], R244 ;  /* 0x0007e0f494007988 */ /* 0x000fe20008000007 */
[----:B------:R-:W-:Y:S06]  /*aae0*/  BAR.SYNC.DEFER_BLOCKING 0x0 ;  /* 0x0000000000007b1d */ /* 0x000fec0000010000 */
[----:B0-----:R-:W2:Y:S01]  /*aaf0*/  LDL.LU R221, [R1+0x10] ;  /* 0x0000100001dd7983 */ /* 0x001ea20000300800 */
[----:B-1----:R-:W-:-:S03]  /*ab00*/  IMAD R172, R175, 0x100, R174 ;  /* 0x00000100afac7824 */ /* 0x002fc600078e02ae */
[----:B------:R-:W0:Y:S04]  /*ab10*/  LDSM.16.M88.4 R4, [R240] ;  /* 0x00000000f004783b */ /* 0x000e280000000200 */
[----:B------:R-:W1:Y:S04]  /*ab20*/  LDSM.16.M88.4 R32, [R240+0x200] ;  /* 0x00020000f020783b */ /* 0x000e680000000200 */
[----:B------:R-:W-:Y:S04]  /*ab30*/  LDSM.16.M88.4 R40, [R240+0x400] ;  /* 0x00040000f028783b */ /* 0x000fe80000000200 */
[----:B------:R-:W3:Y:S01]  /*ab40*/  LDSM.16.M88.4 R36, [R240+0x600] ;  /* 0x00060000f024783b */ /* 0x000ee20000000200 */
[----:B------:R-:W-:-:S02]  /*ab50*/  IMAD R173, R231, 0x100, R230 ;  /* 0x00000100e7ad7824 */ /* 0x000fc400078e02e6 */
[----:B------:R-:W-:Y:S01]  /*ab60*/  IMAD R174, R233, 0x100, R232 ;  /* 0x00000100e9ae7824 */ /* 0x000fe200078e02e8 */
[----:B------:R-:W2:Y:S01]  /*ab70*/  LDL.LU R222, [R1+0x14] ;  /* 0x0000140001de7983 */ /* 0x000ea20000300800 */
[----:B------:R-:W-:Y:S01]  /*ab80*/  IMAD R175, R235, 0x100, R234 ;  /* 0x00000100ebaf7824 */ /* 0x000fe200078e02ea */
[----:B------:R-:W-:Y:S02]  /*ab90*/  F2FP.F16.E5M2.UNPACK_B R172, R172 ;  /* 0x000000acffac723e */ /* 0x000fe400020004ff */
[----:B------:R-:W-:Y:S02]  /*aba0*/  F2FP.F16.E5M2.UNPACK_B R173, R173 ;  /* 0x000000adffad723e */ /* 0x000fe400020004ff */
[----:B------:R-:W-:Y:S02]  /*abb0*/  F2FP.F16.E5M2.UNPACK_B R174, R174 ;  /* 0x000000aeffae723e */ /* 0x000fe400020004ff */
[----:B------:R-:W-:Y:S01]  /*abc0*/  F2FP.F16.E5M2.UNPACK_B R175, R175 ;  /* 0x000000afffaf723e */ /* 0x000fe200020004ff */
[----:B------:R-:W-:-:S02]  /*abd0*/  IMAD R168, R209, 0x100, R208 ;  /* 0x00000100d1a87824 */ /* 0x000fc400078e02d0 */
[----:B------:R-:W-:Y:S02]  /*abe0*/  IMAD R169, R211, 0x100, R210 ;  /* 0x00000100d3a97824 */ /* 0x000fe400078e02d2 */
[----:B------:R-:W-:Y:S01]  /*abf0*/  IMAD R170, R213, 0x100, R212 ;  /* 0x00000100d5aa7824 */ /* 0x000fe200078e02d4 */
[----:B0-----:R-:W-:Y:S02]  /*ac00*/  F2FP.F16.E5M2.UNPACK_B R150, R4 ;  /* 0x00000004ff96723e */ /* 0x001fe400020004ff */
[----:B------:R-:W-:Y:S02]  /*ac10*/  F2FP.F16.E5M2.UNPACK_B R151, R5 ;  /* 0x00000005ff97723e */ /* 0x000fe400020004ff */
[----:B------:R-:W-:Y:S02]  /*ac20*/  F2FP.F16.E5M2.UNPACK_B R148, R6 ;  /* 0x00000006ff94723e */ /* 0x000fe400020004ff */
[----:B------:R-:W-:-:S03]  /*ac30*/  F2FP.F16.E5M2.UNPACK_B R149, R7 ;  /* 0x00000007ff95723e */ /* 0x000fc600020004ff */
[----:B------:R-:W-:Y:S01]  /*ac40*/  HMMA.16816.F32 R160, R172, R150, R28 ;  /* 0x00000096aca0723c */ /* 0x000fe2000000181c */
[----:B------:R-:W-:-:S06]  /*ac50*/  IMAD R171, R204, 0x100, R203 ;  /* 0x00000100ccab7824 */ /* 0x000fcc00078e02cb */
[----:B-1----:R-:W-:Y:S02]  /*ac60*/  F2FP.F16.E5M2.UNPACK_B R28, R32 ;  /* 0x00000020ff1c723e */ /* 0x002fe400020004ff */
[----:B------:R-:W-:Y:S01]  /*ac70*/  F2FP.F16.E5M2.UNPACK_B R29, R33 ;  /* 0x00000021ff1d723e */ /* 0x000fe200020004ff */
[C---:B------:R-:W-:Y:S01]  /*ac80*/  HMMA.16816.F32 R156, R172.reuse, R148, R24 ;  /* 0x00000094ac9c723c */ /* 0x040fe20000001818 */
[----:B------:R-:W-:Y:S02]  /*ac90*/  F2FP.F16.E5M2.UNPACK_B R168, R168 ;  /* 0x000000a8ffa8723e */ /* 0x000fe400020004ff */
[----:B------:R-:W-:Y:S02]  /*aca0*/  F2FP.F16.E5M2.UNPACK_B R169, R169 ;  /* 0x000000a9ffa9723e */ /* 0x000fe400020004ff */
[----:B------:R-:W-:Y:S01]  /*acb0*/  F2FP.F16.E5M2.UNPACK_B R170, R170 ;  /* 0x000000aaffaa723e */ /* 0x000fe200020004ff */
[----:B------:R-:W-:Y:S01]  /*acc0*/  HMMA.16816.F32 R152, R172, R28, R20 ;  /* 0x0000001cac98723c */ /* 0x000fe20000001814 */
[----:B------:R-:W-:-:S02]  /*acd0*/  F2FP.F16.E5M2.UNPACK_B R24, R34 ;  /* 0x00000022ff18723e */ /* 0x000fc400020004ff */
[----:B------:R-:W-:Y:S02]  /*ace0*/  F2FP.F16.E5M2.UNPACK_B R25, R35 ;  /* 0x00000023ff19723e */ /* 0x000fe400020004ff */
[----:B---3--:R-:W-:Y:S02]  /*acf0*/  F2FP.F16.E5M2.UNPACK_B R26, R36 ;  /* 0x00000024ff1a723e */ /* 0x008fe400020004ff */
[----:B------:R-:W-:Y:S02]  /*ad00*/  F2FP.F16.E5M2.UNPACK_B R20, R40 ;  /* 0x00000028ff14723e */ /* 0x000fe400020004ff */
[----:B------:R-:W-:Y:S02]  /*ad10*/  F2FP.F16.E5M2.UNPACK_B R21, R41 ;  /* 0x00000029ff15723e */ /* 0x000fe400020004ff */
[----:B------:R-:W-:Y:S02]  /*ad20*/  F2FP.F16.E5M2.UNPACK_B R22, R42 ;  /* 0x0000002aff16723e */ /* 0x000fe400020004ff */
[----:B------:R-:W-:-:S02]  /*ad30*/  F2FP.F16.E5M2.UNPACK_B R23, R43 ;  /* 0x0000002bff17723e */ /* 0x000fc400020004ff */
[----:B------:R-:W-:Y:S02]  /*ad40*/  F2FP.F16.E5M2.UNPACK_B R27, R37 ;  /* 0x00000025ff1b723e */ /* 0x000fe400020004ff */
[----:B------:R-:W-:Y:S02]  /*ad50*/  F2FP.F16.E5M2.UNPACK_B R2, R38 ;  /* 0x00000026ff02723e */ /* 0x000fe400020004ff */
[----:B------:R-:W-:Y:S02]  /*ad60*/  F2FP.F16.E5M2.UNPACK_B R3, R39 ;  /* 0x00000027ff03723e */ /* 0x000fe400020004ff */
[----:B------:R-:W-:-:S07]  /*ad70*/  F2FP.F16.E5M2.UNPACK_B R171, R171 ;  /* 0x000000abffab723e */ /* 0x000fce00020004ff */
[C---:B------:R-:W-:Y:S06]  /*ad80*/  HMMA.16816.F32 R44, R168.reuse, R150, R44 ;  /* 0x00000096a82c723c */ /* 0x040fec000000182c */
[C---:B------:R-:W-:Y:S06]  /*ad90*/  HMMA.16816.F32 R48, R168.reuse, R148, R48 ;  /* 0x00000094a830723c */ /* 0x040fec0000001830 */
[C---:B------:R-:W-:Y:S06]  /*ada0*/  HMMA.16816.F32 R52, R168.reuse, R28, R52 ;  /* 0x0000001ca834723c */ /* 0x040fec0000001834 */
[C---:B------:R-:W-:Y:S06]  /*adb0*/  HMMA.16816.F32 R56, R168.reuse, R24, R56 ;  /* 0x00000018a838723c */ /* 0x040fec0000001838 */
[C---:B------:R-:W-:Y:S06]  /*adc0*/  HMMA.16816.F32 R140, R168.reuse, R20, R140 ;  /* 0x00000014a88c723c */ /* 0x040fec000000188c */
[C---:B------:R-:W-:Y:S06]  /*add0*/  HMMA.16816.F32 R136, R168.reuse, R22, R136 ;  /* 0x00000016a888723c */ /* 0x040fec0000001888 */
[C---:B------:R-:W-:Y:S06]  /*ade0*/  HMMA.16816.F32 R112, R168.reuse, R26, R112 ;  /* 0x0000001aa870723c */ /* 0x040fec0000001870 */
[----:B------:R-:W-:Y:S07]  /*adf0*/  HMMA.16816.F32 R116, R168, R2, R116 ;  /* 0x00000002a874723c */ /* 0x000fee0000001874 */
[----:B------:R-:W-:-:S02]  /*ae00*/  IMAD R170, R251, 0x100, R127 ;  /* 0x00000100fbaa7824 */ /* 0x000fc400078e027f */
[----:B------:R-:W3:Y:S01]  /*ae10*/  LDL.LU R127, [R1+0x374] ;  /* 0x00037400017f7983 */ /* 0x000ee20000300800 */
[C---:B------:R-:W-:Y:S01]  /*ae20*/  HMMA.16816.F32 R16, R172.reuse, R24, R16 ;  /* 0x00000018ac10723c */ /* 0x040fe20000001810 */
[----:B------:R-:W-:Y:S02]  /*ae30*/  IMAD R168, R247, 0x100, R248 ;  /* 0x00000100f7a87824 */ /* 0x000fe400078e02f8 */
[----:B------:R-:W-:Y:S02]  /*ae40*/  IMAD R169, R242, 0x100, R246 ;  /* 0x00000100f2a97824 */ /* 0x000fe400078e02f6 */
[----:B------:R-:W-:Y:S01]  /*ae50*/  IMAD R171, R249, 0x100, R250 ;  /* 0x00000100f9ab7824 */ /* 0x000fe200078e02fa */
[C---:B------:R-:W-:Y:S06]  /*ae60*/  HMMA.16816.F32 R12, R172.reuse, R20, R12 ;  /* 0x00000014ac0c723c */ /* 0x040fec000000180c */
[C---:B------:R-:W-:Y:S06]  /*ae70*/  HMMA.16816.F32 R8, R172.reuse, R22, R8 ;  /* 0x00000016ac08723c */ /* 0x040fec0000001808 */
[C---:B------:R-:W-:Y:S06]  /*ae80*/  HMMA.16816.F32 R144, R172.reuse, R26, R144 ;  /* 0x0000001aac90723c */ /* 0x040fec0000001890 */
[----:B------:R-:W-:Y:S01]  /*ae90*/  HMMA.16816.F32 R120, R172, R2, R120 ;  /* 0x00000002ac78723c */ /* 0x000fe20000001878 */
[----:B------:R-:W-:-:S06]  /*aea0*/  F2FP.F16.E5M2.UNPACK_B R168, R168 ;  /* 0x000000a8ffa8723e */ /* 0x000fcc00020004ff */
[----:B------:R-:W-:Y:S02]  /*aeb0*/  IMAD R172, R195, 0x100, R194 ;  /* 0x00000100c3ac7824 */ /* 0x000fe400078e02c2 */
[----:B------:R-:W-:Y:S02]  /*aec0*/  IMAD R173, R197, 0x100, R196 ;  /* 0x00000100c5ad7824 */ /* 0x000fe400078e02c4 */
[----:B------:R-:W-:Y:S02]  /*aed0*/  IMAD R174, R191, 0x100, R190 ;  /* 0x00000100bfae7824 */ /* 0x000fe400078e02be */
[----:B------:R-:W-:Y:S01]  /*aee0*/  IMAD R175, R193, 0x100, R192 ;  /* 0x00000100c1af7824 */ /* 0x000fe200078e02c0 */
[----:B------:R-:W-:Y:S02]  /*aef0*/  F2FP.F16.E5M2.UNPACK_B R172, R172 ;  /* 0x000000acffac723e */ /* 0x000fe400020004ff */
[----:B------:R-:W-:Y:S02]  /*af00*/  F2FP.F16.E5M2.UNPACK_B R173, R173 ;  /* 0x000000adffad723e */ /* 0x000fe400020004ff */
[----:B------:R-:W-:-:S02]  /*af10*/  F2FP.F16.E5M2.UNPACK_B R174, R174 ;  /* 0x000000aeffae723e */ /* 0x000fc400020004ff */
[----:B------:R-:W-:Y:S02]  /*af20*/  F2FP.F16.E5M2.UNPACK_B R175, R175 ;  /* 0x000000afffaf723e */ /* 0x000fe400020004ff */
[----:B------:R-:W-:Y:S02]  /*af30*/  F2FP.F16.E5M2.UNPACK_B R169, R169 ;  /* 0x000000a9ffa9723e */ /* 0x000fe400020004ff */
[----:B------:R-:W-:Y:S02]  /*af40*/  F2FP.F16.E5M2.UNPACK_B R170, R170 ;  /* 0x000000aaffaa723e */ /* 0x000fe400020004ff */
[----:B------:R-:W-:Y:S01]  /*af50*/  F2FP.F16.E5M2.UNPACK_B R171, R171 ;  /* 0x000000abffab723e */ /* 0x000fe200020004ff */
[-C--:B------:R-:W-:Y:S06]  /*af60*/  HMMA.16816.F32 R64, R172, R148.reuse, R64 ;  /* 0x00000094ac40723c */ /* 0x080fec0000001840 */
[----:B------:R-:W-:Y:S06]  /*af70*/  HMMA.16816.F32 R76, R168, R148, R76 ;  /* 0x00000094a84c723c */ /* 0x000fec000000184c */
[----:B------:R-:W-:Y:S01]  /*af80*/  HMMA.16816.F32 R60, R172, R150, R60 ;  /* 0x00000096ac3c723c */ /* 0x000fe2000000183c */
[----:B------:R-:W-:-:S02]  /*af90*/  IMAD R149, R97, 0x100, R96 ;  /* 0x0000010061957824 */ /* 0x000fc400078e0260 */
[----:B------:R-:W4:Y:S03]  /*afa0*/  LDL.LU R96, [R1+0x370] ;  /* 0x0003700001607983 */ /* 0x000f260000300800 */
[----:B------:R-:W-:Y:S01]  /*afb0*/  HMMA.16816.F32 R108, R168, R150, R108 ;  /* 0x00000096a86c723c */ /* 0x000fe2000000186c */
[----:B------:R-:W4:Y:S06]  /*afc0*/  LDL.LU R97, [R1+0x36c] ;  /* 0x00036c0001617983 */ /* 0x000f2c0000300800 */
[----:B------:R-:W-:-:S02]  /*afd0*/  IMAD R150, R99, 0x100, R98 ;  /* 0x0000010063967824 */ /* 0x000fc400078e0262 */
[----:B------:R-:W4:Y:S01]  /*afe0*/  LDL.LU R98, [R1+0x368] ;  /* 0x0003680001627983 */ /* 0x000f220000300800 */
[----:B------:R-:W-:-:S03]  /*aff0*/  IMAD R151, R181, 0x100, R177 ;  /* 0x00000100b5977824 */ /* 0x000fc600078e02b1 */
[----:B------:R-:W4:Y:S01]  /*b000*/  LDL.LU R99, [R1+0x364] ;  /* 0x0003640001637983 */ /* 0x000f220000300800 */
[----:B------:R-:W-:Y:S02]  /*b010*/  F2FP.F16.E5M2.UNPACK_B R149, R149 ;  /* 0x00000095ff95723e */ /* 0x000fe400020004ff */
[----:B------:R-:W-:Y:S02]  /*b020*/  F2FP.F16.E5M2.UNPACK_B R150, R150 ;  /* 0x00000096ff96723e */ /* 0x000fe400020004ff */
[----:B------:R-:W-:Y:S02]  /*b030*/  F2FP.F16.E5M2.UNPACK_B R32, R32.H1 ;  /* 0x00000020ff20723e */ /* 0x000fe400030004ff */
[----:B------:R-:W-:Y:S01]  /*b040*/  F2FP.F16.E5M2.UNPACK_B R33, R33.H1 ;  /* 0x00000021ff21723e */ /* 0x000fe200030004ff */
[----:B------:R-:W-:Y:S01]  /*b050*/  HMMA.16816.F32 R132, R172, R20, R132 ;  /* 0x00000014ac84723c */ /* 0x000fe20000001884 */
[----:B------:R-:W-:Y:S01]  /*b060*/  F2FP.F16.E5M2.UNPACK_B R151, R151 ;  /* 0x00000097ff97723e */ /* 0x000fe200020004ff */
[----:B------:R-:W4:Y:S01]  /*b070*/  LDL.LU R177, [R1+0x360] ;  /* 0x0003600001b17983 */ /* 0x000f220000300800 */
[----:B------:R-:W-:-:S03]  /*b080*/  F2FP.F16.E5M2.UNPACK_B R4, R4.H1 ;  /* 0x00000004ff04723e */ /* 0x000fc600030004ff */
[----:B------:R-:W-:Y:S01]  /*b090*/  HMMA.16816.F32 R128, R172, R22, R128 ;  /* 0x00000016ac80723c */ /* 0x000fe20000001880 */
[----:B------:R-:W4:Y:S01]  /*b0a0*/  LDL.LU R181, [R1+0x35c] ;  /* 0x00035c0001b57983 */ /* 0x000f220000300800 */
[----:B------:R-:W-:Y:S02]  /*b0b0*/  F2FP.F16.E5M2.UNPACK_B R5, R5.H1 ;  /* 0x00000005ff05723e */ /* 0x000fe400030004ff */
[----:B------:R-:W-:Y:S02]  /*b0c0*/  F2FP.F16.E5M2.UNPACK_B R6, R6.H1 ;  /* 0x00000006ff06723e */ /* 0x000fe400030004ff */
[----:B------:R-:W-:Y:S01]  /*b0d0*/  HMMA.16816.F32 R88, R168, R20, R88 ;  /* 0x00000014a858723c */ /* 0x000fe20000001858 */
[----:B------:R-:W-:Y:S02]  /*b0e0*/  F2FP.F16.E5M2.UNPACK_B R7, R7.H1 ;  /* 0x00000007ff07723e */ /* 0x000fe400030004ff */
[----:B------:R-:W-:-:S03]  /*b0f0*/  F2FP.F16.E5M2.UNPACK_B R34, R34.H1 ;  /* 0x00000022ff22723e */ /* 0x000fc600030004ff */
[----:B------:R-:W-:Y:S01]  /*b100*/  HMMA.16816.F32 R92, R168, R22, R92 ;  /* 0x00000016a85c723c */ /* 0x000fe2000000185c */
[----:B------:R-:W-:Y:S02]  /*b110*/  F2FP.F16.E5M2.UNPACK_B R35, R35.H1 ;  /* 0x00000023ff23723e */ /* 0x000fe400030004ff */
[----:B------:R-:W-:Y:S02]  /*b120*/  F2FP.F16.E5M2.UNPACK_B R40, R40.H1 ;  /* 0x00000028ff28723e */ /* 0x000fe400030004ff */
[----:B------:R-:W-:Y:S02]  /*b130*/  F2FP.F16.E5M2.UNPACK_B R41, R41.H1 ;  /* 0x00000029ff29723e */ /* 0x000fe400030004ff */
[----:B------:R-:W-:Y:S02]  /*b140*/  F2FP.F16.E5M2.UNPACK_B R42, R42.H1 ;  /* 0x0000002aff2a723e */ /* 0x000fe400030004ff */
[----:B------:R-:W-:Y:S02]  /*b150*/  F2FP.F16.E5M2.UNPACK_B R43, R43.H1 ;  /* 0x0000002bff2b723e */ /* 0x000fe400030004ff */
[----:B------:R-:W-:-:S02]  /*b160*/  F2FP.F16.E5M2.UNPACK_B R36, R36.H1 ;  /* 0x00000024ff24723e */ /* 0x000fc400030004ff */
[----:B------:R-:W-:Y:S02]  /*b170*/  F2FP.F16.E5M2.UNPACK_B R37, R37.H1 ;  /* 0x00000025ff25723e */ /* 0x000fe400030004ff */
[----:B------:R-:W-:Y:S02]  /*b180*/  F2FP.F16.E5M2.UNPACK_B R38, R38.H1 ;  /* 0x00000026ff26723e */ /* 0x000fe400030004ff */
[----:B------:R-:W-:Y:S01]  /*b190*/  F2FP.F16.E5M2.UNPACK_B R39, R39.H1 ;  /* 0x00000027ff27723e */ /* 0x000fe200030004ff */
[C---:B------:R-:W-:Y:S06]  /*b1a0*/  HMMA.16816.F32 R68, R172.reuse, R28, R68 ;  /* 0x0000001cac44723c */ /* 0x040fec0000001844 */
[C---:B------:R-:W-:Y:S06]  /*b1b0*/  HMMA.16816.F32 R72, R172.reuse, R24, R72 ;  /* 0x00000018ac48723c */ /* 0x040fec0000001848 */
[----:B------:R-:W-:Y:S06]  /*b1c0*/  HMMA.16816.F32 R100, R172, R26, R100 ;  /* 0x0000001aac64723c */ /* 0x000fec0000001864 */
[C---:B------:R-:W-:Y:S06]  /*b1d0*/  HMMA.16816.F32 R80, R168.reuse, R28, R80 ;  /* 0x0000001ca850723c */ /* 0x040fec0000001850 */
[----:B------:R-:W-:Y:S01]  /*b1e0*/  HMMA.16816.F32 R84, R168, R24, R84 ;  /* 0x00000018a854723c */ /* 0x000fe20000001854 */
[----:B--2---:R-:W-:-:S05]  /*b1f0*/  IMAD R148, R221, 0x100, R222 ;  /* 0x00000100dd947824 */ /* 0x004fca00078e02de */
[----:B------:R-:W-:-:S07]  /*b200*/  F2FP.F16.E5M2.UNPACK_B R148, R148 ;  /* 0x00000094ff94723e */ /* 0x000fce00020004ff */
[----:B------:R-:W-:Y:S07]  /*b210*/  HMMA.16816.F32 R20, R148, R32, R152 ;  /* 0x000000209414723c */ /* 0x000fee0000001898 */
[----:B------:R-:W-:Y:S02]  /*b220*/  IMAD R152, R178, 0x100, R223 ;  /* 0x00000100b2987824 */ /* 0x000fe400078e02df */
[----:B------:R-:W2:Y:S01]  /*b230*/  LDL.LU R223, [R1+0x358] ;  /* 0x0003580001df7983 */ /* 0x000ea20000300800 */
[----:B------:R-:W-:-:S02]  /*b240*/  IMAD R153, R239, 0x100, R182 ;  /* 0x00000100ef997824 */ /* 0x000fc400078e02b6 */
[----:B------:R-:W-:Y:S01]  /*b250*/  IMAD R154, R0, 0x100, R166 ;  /* 0x00000100009a7824 */ /* 0x000fe200078e02a6 */
[----:B------:R-:W2:Y:S01]  /*b260*/  LDL.LU R178, [R1+0x354] ;  /* 0x0003540001b27983 */ /* 0x000ea20000300800 */
[----:B------:R-:W-:-:S03]  /*b270*/  IMAD R155, R164, 0x100, R165 ;  /* 0x00000100a49b7824 */ /* 0x000fc600078e02a5 */
[----:B------:R-:W2:Y:S01]  /*b280*/  LDL.LU R182, [R1+0x350] ;  /* 0x0003500001b67983 */ /* 0x000ea20000300800 */
[----:B------:R-:W-:Y:S03]  /*b290*/  HMMA.16816.F32 R28, R148, R4, R160 ;  /* 0x00000004941c723c */ /* 0x000fe600000018a0 */
[----:B------:R-:W2:Y:S01]  /*b2a0*/  LDL.LU R239, [R1+0x34c] ;  /* 0x00034c0001ef7983 */ /* 0x000ea20000300800 */
[----:B------:R-:W-:-:S03]  /*b2b0*/  F2FP.F16.E5M2.UNPACK_B R152, R152 ;  /* 0x00000098ff98723e */ /* 0x000fc600020004ff */
[----:B------:R-:W2:Y:S01]  /*b2c0*/  LDL.LU R166, [R1+0x348] ;  /* 0x0003480001a67983 */ /* 0x000ea20000300800 */
[C---:B------:R-:W-:Y:S01]  /*b2d0*/  HMMA.16816.F32 R16, R148.reuse, R34, R16 ;  /* 0x000000229410723c */ /* 0x040fe20000001810 */
[----:B------:R-:W-:Y:S02]  /*b2e0*/  F2FP.F16.E5M2.UNPACK_B R153, R153 ;  /* 0x00000099ff99723e */ /* 0x000fe400020004ff */
[----:B------:R-:W2:Y:S01]  /*b2f0*/  LDL.LU R0, [R1+0x344] ;  /* 0x0003440001007983 */ /* 0x000ea20000300800 */
[----:B------:R-:W-:Y:S02]  /*b300*/  F2FP.F16.E5M2.UNPACK_B R154, R154 ;  /* 0x0000009aff9a723e */ /* 0x000fe400020004ff */
[----:B------:R-:W-:Y:S01]  /*b310*/  HMMA.16816.F32 R12, R148, R40, R12 ;  /* 0x00000028940c723c */ /* 0x000fe2000000180c */
[----:B------:R-:W2:Y:S01]  /*b320*/  LDL.LU R165, [R1+0x340] ;  /* 0x0003400001a57983 */ /* 0x000ea20000300800 */
[----:B------:R-:W-:-:S03]  /*b330*/  F2FP.F16.E5M2.UNPACK_B R155, R155 ;  /* 0x0000009bff9b723e */ /* 0x000fc600020004ff */
[----:B------:R-:W2:Y:S01]  /*b340*/  LDL.LU R164, [R1+0x33c] ;  /* 0x00033c0001a47983 */ /* 0x000ea20000300800 */
[C---:B------:R-:W-:Y:S06]  /*b350*/  HMMA.16816.F32 R8, R148.reuse, R42, R8 ;  /* 0x0000002a9408723c */ /* 0x040fec0000001808 */
[C---:B------:R-:W-:Y:S06]  /*b360*/  HMMA.16816.F32 R144, R148.reuse, R36, R144 ;  /* 0x000000249490723c */ /* 0x040fec0000001890 */
[----:B------:R-:W-:Y:S06]  /*b370*/  HMMA.16816.F32 R120, R148, R38, R120 ;  /* 0x000000269478723c */ /* 0x000fec0000001878 */
        /* <DEDUP_REMOVED lines=8> */
[----:B------:R-:W-:Y:S01]  /*b400*/  IMAD R152, R183, 0x100, R185 ;  /* 0x00000100b7987824 */ /* 0x000fe200078e02b9 */
[----:B---3--:R-:W-:Y:S06]  /*b410*/  HMMA.16816.F32 R124, R168, R26, R124 ;  /* 0x0000001aa87c723c */ /* 0x008fec000000187c */
[----:B------:R-:W-:Y:S07]  /*b420*/  HMMA.16816.F32 R24, R148, R6, R156 ;  /* 0x000000069418723c */ /* 0x000fee000000189c */
[----:B------:R-:W-:-:S02]  /*b430*/  IMAD R148, R167, 0x100, R176 ;  /* 0x00000100a7947824 */ /* 0x000fc400078e02b0 */
[----:B------:R-:W3:Y:S01]  /*b440*/  LDL.LU R176, [R1+0x338] ;  /* 0x0003380001b07983 */ /* 0x000ee20000300800 */
[----:B------:R-:W-:-:S03]  /*b450*/  IMAD R149, R218, 0x100, R241 ;  /* 0x00000100da957824 */ /* 0x000fc600078e02f1 */
[----:B------:R-:W3:Y:S01]  /*b460*/  LDL.LU R167, [R1+0x334] ;  /* 0x0003340001a77983 */ /* 0x000ee20000300800 */
[----:B------:R-:W-:-:S03]  /*b470*/  IMAD R150, R219, 0x100, R189 ;  /* 0x00000100db967824 */ /* 0x000fc600078e02bd */
[----:B------:R-:W3:Y:S01]  /*b480*/  LDL.LU R241, [R1+0x330] ;  /* 0x0003300001f17983 */ /* 0x000ee20000300800 */
[----:B------:R-:W-:-:S03]  /*b490*/  IMAD R151, R187, 0x100, R217 ;  /* 0x00000100bb977824 */ /* 0x000fc600078e02d9 */
[----:B------:R-:W3:Y:S04]  /*b4a0*/  LDL.LU R218, [R1+0x32c] ;  /* 0x00032c0001da7983 */ /* 0x000ee80000300800 */
[----:B------:R-:W3:Y:S04]  /*b4b0*/  LDL.LU R189, [R1+0x328] ;  /* 0x0003280001bd7983 */ /* 0x000ee80000300800 */
[----:B------:R-:W3:Y:S01]  /*b4c0*/  LDL.LU R219, [R1+0x324] ;  /* 0x0003240001db7983 */ /* 0x000ee20000300800 */
[----:B------:R-:W-:-:S03]  /*b4d0*/  IMAD R153, R186, 0x100, R188 ;  /* 0x00000100ba997824 */ /* 0x000fc600078e02bc */
[----:B------:R-:W3:Y:S04]  /*b4e0*/  LDL.LU R217, [R1+0x320] ;  /* 0x0003200001d97983 */ /* 0x000ee80000300800 */
[----:B------:R-:W3:Y:S01]  /*b4f0*/  LDL.LU R187, [R1+0x31c] ;  /* 0x00031c0001bb7983 */ /* 0x000ee20000300800 */
[----:B------:R-:W-:-:S03]  /*b500*/  IMAD R154, R179, 0x100, R184 ;  /* 0x00000100b39a7824 */ /* 0x000fc600078e02b8 */
[----:B------:R-:W3:Y:S04]  /*b510*/  LDL.LU R185, [R1+0x318] ;  /* 0x0003180001b97983 */ /* 0x000ee80000300800 */
[----:B------:R-:W3:Y:S01]  /*b520*/  LDL.LU R183, [R1+0x314] ;  /* 0x0003140001b77983 */ /* 0x000ee20000300800 */
[----:B------:R-:W-:-:S03]  /*b530*/  IMAD R155, R252, 0x100, R180 ;  /* 0x00000100fc9b7824 */ /* 0x000fc600078e02b4 */
[----:B------:R-:W3:Y:S04]  /*b540*/  LDL.LU R188, [R1+0x310] ;  /* 0x0003100001bc7983 */ /* 0x000ee80000300800 */
[----:B------:R-:W3:Y:S04]  /*b550*/  LDL.LU R186, [R1+0x30c] ;  /* 0x00030c0001ba7983 */ /* 0x000ee80000300800 */
[----:B------:R-:W3:Y:S04]  /*b560*/  LDL.LU R184, [R1+0x308] ;  /* 0x0003080001b87983 */ /* 0x000ee80000300800 */
[----:B------:R-:W3:Y:S04]  /*b570*/  LDL.LU R179, [R1+0x304] ;  /* 0x0003040001b37983 */ /* 0x000ee80000300800 */
[----:B------:R-:W3:Y:S04]  /*b580*/  LDL.LU R180, [R1+0x300] ;  /* 0x0003000001b47983 */ /* 0x000ee80000300800 */
[----:B------:R-:W3:Y:S04]  /*b590*/  LDL.LU R221, [R1] ;  /* 0x0000000001dd7983 */ /* 0x000ee80000300800 */
[----:B------:R-:W3:Y:S01]  /*b5a0*/  LDL.LU R202, [R1+0x8] ;  /* 0x0000080001ca7983 */ /* 0x000ee20000300800 */
[-C--:B------:R-:W-:Y:S03]  /*b5b0*/  HMMA.16816.F32 R104, R172, R2.reuse, R104 ;  /* 0x00000002ac68723c */ /* 0x080fe60000001868 */
[----:B------:R-:W3:Y:S03]  /*b5c0*/  LDL.LU R224, [R1+0x20] ;  /* 0x0000200001e07983 */ /* 0x000ee60000300800 */
[----:B----4-:R-:W-:Y:S01]  /*b5d0*/  HMMA.16816.F32 R96, R168, R2, R96 ;  /* 0x00000002a860723c */ /* 0x010fe20000001860 */
[----:B------:R-:W0:Y:S01]  /*b5e0*/  LDC R2, c[0x0][0x23c] ;  /* 0x00008f00ff027b82 */ /* 0x000e220000000800 */
[----:B------:R-:W4:Y:S04]  /*b5f0*/  LDL.LU R228, [R1+0x28] ;  /* 0x0000280001e47983 */ /* 0x000f280000300800 */
[----:B------:R-:W4:Y:S04]  /*b600*/  LDL.LU R229, [R1+0x30] ;  /* 0x0000300001e57983 */ /* 0x000f280000300800 */
[----:B------:R-:W4:Y:S04]  /*b610*/  LDL.LU R227, [R1+0x38] ;  /* 0x0000380001e37983 */ /* 0x000f280000300800 */
[----:B------:R-:W4:Y:S04]  /*b620*/  LDL.LU R198, [R1+0x40] ;  /* 0x0000400001c67983 */ /* 0x000f280000300800 */
[----:B------:R-:W4:Y:S04]  /*b630*/  LDL.LU R205, [R1+0x4] ;  /* 0x0000040001cd7983 */ /* 0x000f280000300800 */
[----:B------:R-:W4:Y:S01]  /*b640*/  LDL.LU R206, [R1+0x48] ;  /* 0x0000480001ce7983 */ /* 0x000f220000300800 */
[----:B0-----:R-:W-:-:S03]  /*b650*/  IMAD.SHL.U32 R2, R2, 0x20, RZ ;  /* 0x0000002002027824 */ /* 0x001fc600078e00ff */
[----:B------:R-:W4:Y:S02]  /*b660*/  LDL.LU R214, [R1+0xc] ;  /* 0x00000c0001d67983 */ /* 0x000f240000300800 */
[----:B------:R-:W-:Y:S02]  /*b670*/  SHF.R.S32.HI R3, RZ, 0x1f, R2 ;  /* 0x0000001fff037819 */ /* 0x000fe40000011402 */
[----:B------:R-:W4:Y:S04]  /*b680*/  LDL.LU R215, [R1+0x50] ;  /* 0x0000500001d77983 */ /* 0x000f280000300800 */
[----:B------:R-:W4:Y:S04]  /*b690*/  LDL.LU R220, [R1+0x1c] ;  /* 0x00001c0001dc7983 */ /* 0x000f280000300800 */
[----:B------:R-:W4:Y:S04]  /*b6a0*/  LDL.LU R216, [R1+0x58] ;  /* 0x0000580001d87983 */ /* 0x000f280000300800 */
[----:B------:R-:W4:Y:S04]  /*b6b0*/  LDL.LU R222, [R1+0x24] ;  /* 0x0000240001de7983 */ /* 0x000f280000300800 */
[----:B------:R-:W4:Y:S01]  /*b6c0*/  LDL.LU R199, [R1+0x60] ;  /* 0x0000600001c77983 */ /* 0x000f220000300800 */
[----:B--2---:R-:W-:-:S05]  /*b6d0*/  IADD3 R182, P6, R2, R182, RZ ;  /* 0x000000b602b67210 */ /* 0x004fca0007fde0ff */
[----:B------:R-:W-:Y:S01]  /*b6e0*/  IMAD.X R181, R3, 0x1, R181, P6 ;  /* 0x0000000103b57824 */ /* 0x000fe200030e06b5 */
[C---:B---3--:R-:W-:Y:S02]  /*b6f0*/  IADD3 R186, P1, R2.reuse, R186, RZ ;  /* 0x000000ba02ba7210 */ /* 0x048fe40007f3e0ff */
[----:B------:R-:W-:-:S03]  /*b700*/  IADD3 R184, P0, R2, R184, RZ ;  /* 0x000000b802b87210 */ /* 0x000fc60007f1e0ff */
[C---:B------:R-:W-:Y:S01]  /*b710*/  IMAD.X R185, R3.reuse, 0x1, R185, P1 ;  /* 0x0000000103b97824 */ /* 0x040fe200008e06b9 */
[C---:B------:R-:W-:Y:S01]  /*b720*/  IADD3 R241, P1, R2.reuse, R241, RZ ;  /* 0x000000f102f17210 */ /* 0x040fe20007f3e0ff */
[----:B------:R-:W-:Y:S01]  /*b730*/  IMAD.X R183, R3, 0x1, R183, P0 ;  /* 0x0000000103b77824 */ /* 0x000fe200000e06b7 */
[C---:B------:R-:W-:Y:S02]  /*b740*/  IADD3 R221, P6, R2.reuse, R221, RZ ;  /* 0x000000dd02dd7210 */ /* 0x040fe40007fde0ff */
[----:B------:R-:W-:-:S03]  /*b750*/  IADD3 R202, P0, R2, R202, RZ ;  /* 0x000000ca02ca7210 */ /* 0x000fc60007f1e0ff */
[----:B------:R0:W-:Y:S04]  /*b760*/  STL [R1], R221 ;  /* 0x000000dd01007387 */ /* 0x0001e80000100800 */
[----:B0-----:R-:W2:Y:S04]  /*b770*/  LDL.LU R221, [R1+0x2c] ;  /* 0x00002c0001dd7983 */ /* 0x001ea80000300800 */
[----:B------:R-:W3:Y:S04]  /*b780*/  LDL.LU R201, [R1+0x68] ;  /* 0x0000680001c97983 */ /* 0x000ee80000300800 */
[----:B------:R-:W-:Y:S04]  /*b790*/  STL [R1+0x8], R202 ;  /* 0x000008ca01007387 */ /* 0x000fe80000100800 */
[----:B------:R0:W-:Y:S04]  /*b7a0*/  STL [R1+0x18], R241 ;  /* 0x000018f101007387 */ /* 0x0001e80000100800 */
[----:B0-----:R-:W3:Y:S04]  /*b7b0*/  LDL.LU R241, [R1+0x2fc] ;  /* 0x0002fc0001f17983 */ /* 0x001ee80000300800 */
[----:B------:R-:W3:Y:S01]  /*b7c0*/  LDL.LU R202, [R1+0x34] ;  /* 0x0000340001ca7983 */ /* 0x000ee20000300800 */
[----:B------:R-:W-:-:S02]  /*b7d0*/  IADD3 R178, P4, R2, R178, RZ ;  /* 0x000000b202b27210 */ /* 0x000fc40007f9e0ff */
[C---:B------:R-:W-:Y:S02]  /*b7e0*/  IADD3 R180, P5, R2.reuse, R180, RZ ;  /* 0x000000b402b47210 */ /* 0x040fe40007fbe0ff */
[C---:B------:R-:W-:Y:S01]  /*b7f0*/  IADD3 R188, P2, R2.reuse, R188, RZ ;  /* 0x000000bc02bc7210 */ /* 0x040fe20007f5e0ff */
[C---:B------:R-:W-:Y:S01]  /*b800*/  IMAD.X R177, R3.reuse, 0x1, R177, P4 ;  /* 0x0000000103b17824 */ /* 0x040fe200020e06b1 */
[C---:B------:R-:W-:Y:S01]  /*b810*/  IADD3 R217, P3, R2.reuse, R217, RZ ;  /* 0x000000d902d97210 */ /* 0x040fe20007f7e0ff */
[C---:B------:R-:W-:Y:S01]  /*b820*/  IMAD.X R179, R3.reuse, 0x1, R179, P5 ;  /* 0x0000000103b37824 */ /* 0x040fe200028e06b3 */
[C---:B------:R-:W-:Y:S02]  /*b830*/  IADD3 R219, P4, R2.reuse, R219, RZ ;  /* 0x000000db02db7210 */ /* 0x040fe40007f9e0ff */
[C---:B------:R-:W-:Y:S01]  /*b840*/  IADD3 R239, P5, R2.reuse, R239, RZ ;  /* 0x000000ef02ef7210 */ /* 0x040fe20007fbe0ff */
[C---:B------:R-:W-:Y:S01]  /*b850*/  IMAD.X R187, R3.reuse, 0x1, R187, P2 ;  /* 0x0000000103bb7824 */ /* 0x040fe200010e06bb */
[C---:B------:R-:W-:Y:S01]  /*b860*/  IADD3 R224, P2, R2.reuse, R224, RZ ;  /* 0x000000e002e07210 */ /* 0x040fe20007f5e0ff */
[C---:B------:R-:W-:Y:S01]  /*b870*/  IMAD.X R189, R3.reuse, 0x1, R189, P3 ;  /* 0x0000000103bd7824 */ /* 0x040fe200018e06bd */
[C---:B----4-:R-:W-:Y:S01]  /*b880*/  IADD3 R228, P3, R2.reuse, R228, RZ ;  /* 0x000000e402e47210 */ /* 0x050fe20007f7e0ff */
[C---:B------:R-:W-:Y:S01]  /*b890*/  IMAD.X R218, R3.reuse, 0x1, R218, P4 ;  /* 0x0000000103da7824 */ /* 0x040fe200020e06da */
[C---:B------:R-:W-:Y:S01]  /*b8a0*/  IADD3 R229, P4, R2.reuse, R229, RZ ;  /* 0x000000e502e57210 */ /* 0x040fe20007f9e0ff */
[C---:B------:R-:W-:Y:S01]  /*b8b0*/  IMAD.X R223, R3.reuse, 0x1, R223, P5 ;  /* 0x0000000103df7824 */ /* 0x040fe200028e06df */
[C---:B------:R-:W-:Y:S01]  /*b8c0*/  IADD3 R227, P5, R2.reuse, R227, RZ ;  /* 0x000000e302e37210 */ /* 0x040fe20007fbe0ff */
[----:B------:R-:W-:Y:S01]  /*b8d0*/  IMAD.X R205, R3, 0x1, R205, P0 ;  /* 0x0000000103cd7824 */ /* 0x000fe200000e06cd */
[----:B------:R-:W-:Y:S01]  /*b8e0*/  STL [R1+0x20], R224 ;  /* 0x000020e001007387 */ /* 0x000fe20000100800 */
[----:B------:R-:W-:-:S03]  /*b8f0*/  IADD3 R206, P0, R2, R206, RZ ;  /* 0x000000ce02ce7210 */ /* 0x000fc60007f1e0ff */
[----:B------:R-:W-:Y:S01]  /*b900*/  STL [R1+0x28], R228 ;  /* 0x000028e401007387 */ /* 0x000fe20000100800 */
[----:B------:R-:W-:-:S03]  /*b910*/  IMAD.X R214, R3, 0x1, R214, P1 ;  /* 0x0000000103d67824 */ /* 0x000fc600008e06d6 */
[----:B------:R-:W-:Y:S01]  /*b920*/  STL [R1+0x30], R229 ;  /* 0x000030e501007387 */ /* 0x000fe20000100800 */
[----:B------:R-:W-:-:S03]  /*b930*/  IADD3 R215, P1, R2, R215, RZ ;  /* 0x000000d702d77210 */ /* 0x000fc60007f3e0ff */
[----:B------:R-:W-:Y:S04]  /*b940*/  STL [R1+0x38], R227 ;  /* 0x000038e301007387 */ /* 0x000fe80000100800 */
[----:B------:R0:W-:Y:S01]  /*b950*/  STL [R1+0x4], R205 ;  /* 0x000004cd01007387 */ /* 0x0001e20000100800 */
[C---:B------:R-:W-:Y:S01]  /*b960*/  IMAD.X R220, R3.reuse, 0x1, R220, P2 ;  /* 0x0000000103dc7824 */ /* 0x040fe200010e06dc */
[C---:B------:R-:W-:Y:S01]  /*b970*/  IADD3 R216, P2, R2.reuse, R216, RZ ;  /* 0x000000d802d87210 */ /* 0x040fe20007f5e0ff */
[C---:B------:R-:W-:Y:S01]  /*b980*/  IMAD.X R222, R3.reuse, 0x1, R222, P3 ;  /* 0x0000000103de7824 */ /* 0x040fe200018e06de */
[C---:B------:R-:W-:Y:S01]  /*b990*/  IADD3 R199, P3, R2.reuse, R199, RZ ;  /* 0x000000c702c77210 */ /* 0x040fe20007f7e0ff */
[C---:B--2---:R-:W-:Y:S02]  /*b9a0*/  IMAD.X R221, R3.reuse, 0x1, R221, P4 ;  /* 0x0000000103dd7824 */ /* 0x044fe400020e06dd */
[----:B---3--:R-:W-:Y:S01]  /*b9b0*/  IMAD.X R241, R3, 0x1, R241, P6 ;  /* 0x0000000103f17824 */ /* 0x008fe200030e06f1 */
[----:B------:R-:W-:-:S05]  /*b9c0*/  IADD3 R198, P6, R2, R198, RZ ;  /* 0x000000c602c67210 */ /* 0x000fca0007fde0ff */
[----:B------:R-:W-:Y:S04]  /*b9d0*/  STL [R1+0x40], R198 ;  /* 0x000040c601007387 */ /* 0x000fe80000100800 */
[----:B0-----:R-:W2:Y:S04]  /*b9e0*/  LDL.LU R205, [R1+0x70] ;  /* 0x0000700001cd7983 */ /* 0x001ea80000300800 */
[----:B------:R0:W-:Y:S04]  /*b9f0*/  STL [R1+0x48], R206 ;  /* 0x000048ce01007387 */ /* 0x0001e80000100800 */
[----:B0-----:R-:W3:Y:S04]  /*ba00*/  LDL.LU R206, [R1+0x3c] ;  /* 0x00003c0001ce7983 */ /* 0x001ee80000300800 */
[----:B------:R0:W-:Y:S04]  /*ba10*/  STL [R1+0xc], R214 ;  /* 0x00000cd601007387 */ /* 0x0001e80000100800 */
[----:B0-----:R-:W4:Y:S04]  /*ba20*/  LDL.LU R214, [R1+0x78] ;  /* 0x0000780001d67983 */ /* 0x001f280000300800 */
[----:B------:R0:W-:Y:S01]  /*ba30*/  STL [R1+0x50], R215 ;  /* 0x000050d701007387 */ /* 0x0001e20000100800 */
[----:B------:R-:W-:-:S03]  /*ba40*/  IADD3 R201, P4, R2, R201, RZ ;  /* 0x000000c902c97210 */ /* 0x000fc60007f9e0ff */
[----:B0-----:R-:W4:Y:S04]  /*ba50*/  LDL.LU R215, [R1+0x44] ;  /* 0x0000440001d77983 */ /* 0x001f280000300800 */
[----:B------:R0:W-:Y:S04]  /*ba60*/  STL [R1+0x1c], R220 ;  /* 0x00001cdc01007387 */ /* 0x0001e80000100800 */
[----:B0-----:R-:W4:Y:S04]  /*ba70*/  LDL.LU R220, [R1+0x80] ;  /* 0x0000800001dc7983 */ /* 0x001f280000300800 */
[----:B------:R0:W-:Y:S01]  /*ba80*/  STL [R1+0x58], R216 ;  /* 0x000058d801007387 */ /* 0x0001e20000100800 */
[----:B------:R-:W-:-:S03]  /*ba90*/  IMAD.X R202, R3, 0x1, R202, P5 ;  /* 0x0000000103ca7824 */ /* 0x000fc600028e06ca */
[----:B0-----:R-:W4:Y:S04]  /*baa0*/  LDL.LU R216, [R1+0x4c] ;  /* 0x00004c0001d87983 */ /* 0x001f280000300800 */
[----:B------:R0:W-:Y:S04]  /*bab0*/  STL [R1+0x24], R222 ;  /* 0x000024de01007387 */ /* 0x0001e80000100800 */
[----:B0-----:R-:W4:Y:S04]  /*bac0*/  LDL.LU R222, [R1+0x88] ;  /* 0x0000880001de7983 */ /* 0x001f280000300800 */
[----:B------:R0:W-:Y:S04]  /*bad0*/  STL [R1+0x2c], R221 ;  /* 0x00002cdd01007387 */ /* 0x0001e80000100800 */
[----:B0-----:R-:W4:Y:S04]  /*bae0*/  LDL.LU R221, [R1+0x54] ;  /* 0x0000540001dd7983 */ /* 0x001f280000300800 */
[----:B------:R0:W-:Y:S04]  /*baf0*/  STL [R1+0x60], R199 ;  /* 0x000060c701007387 */ /* 0x0001e80000100800 */
[----:B------:R-:W4:Y:S04]  /*bb00*/  LDL.LU R238, [R1+0x90] ;  /* 0x0000900001ee7983 */ /* 0x000f280000300800 */
[----:B------:R-:W4:Y:S04]  /*bb10*/  LDL.LU R237, [R1+0x5c] ;  /* 0x00005c0001ed7983 */ /* 0x000f280000300800 */
[----:B------:R1:W-:Y:S04]  /*bb20*/  STL [R1+0x68], R201 ;  /* 0x000068c901007387 */ /* 0x0003e80000100800 */
[----:B------:R-:W4:Y:S04]  /*bb30*/  LDL.LU R200, [R1+0x64] ;  /* 0x0000640001c87983 */ /* 0x000f280000300800 */
[----:B------:R-:W4:Y:S04]  /*bb40*/  LDL.LU R207, [R1+0xa0] ;  /* 0x0000a00001cf7983 */ /* 0x000f280000300800 */
[----:B------:R-:W4:Y:S04]  /*bb50*/  LDL.LU R226, [R1+0x6c] ;  /* 0x00006c0001e27983 */ /* 0x000f280000300800 */
[----:B------:R1:W-:Y:S04]  /*bb60*/  STL [R1+0x34], R202 ;  /* 0x000034ca01007387 */ /* 0x0003e80000100800 */
[----:B------:R-:W4:Y:S04]  /*bb70*/  LDL.LU R225, [R1+0xa8] ;  /* 0x0000a80001e17983 */ /* 0x000f280000300800 */
[----:B------:R-:W4:Y:S04]  /*bb80*/  LDL.LU R224, [R1+0x74] ;  /* 0x0000740001e07983 */ /* 0x000f280000300800 */
[----:B------:R-:W4:Y:S04]  /*bb90*/  LDL.LU R228, [R1+0xb0] ;  /* 0x0000b00001e47983 */ /* 0x000f280000300800 */
[----:B------:R-:W4:Y:S04]  /*bba0*/  LDL.LU R229, [R1+0x7c] ;  /* 0x00007c0001e57983 */ /* 0x000f280000300800 */
[----:B------:R-:W4:Y:S04]  /*bbb0*/  LDL.LU R227, [R1+0xb8] ;  /* 0x0000b80001e37983 */ /* 0x000f280000300800 */
[----:B------:R-:W4:Y:S04]  /*bbc0*/  LDL.LU R198, [R1+0x84] ;  /* 0x0000840001c67983 */ /* 0x000f280000300800 */
[----:B0-----:R-:W4:Y:S04]  /*bbd0*/  LDL.LU R199, [R1+0xc0] ;  /* 0x0000c00001c77983 */ /* 0x001f280000300800 */
[----:B-1----:R-:W4:Y:S04]  /*bbe0*/  LDL.LU R201, [R1+0x8c] ;  /* 0x00008c0001c97983 */ /* 0x002f280000300800 */
[----:B------:R-:W4:Y:S01]  /*bbf0*/  LDL.LU R202, [R1+0xc8] ;  /* 0x0000c80001ca7983 */ /* 0x000f220000300800 */
[----:B--2---:R-:W-:-:S05]  /*bc00*/  IADD3 R205, P5, R2, R205, RZ ;  /* 0x000000cd02cd7210 */ /* 0x004fca0007fbe0ff */
[----:B------:R0:W-:Y:S01]  /*bc10*/  STL [R1+0x70], R205 ;  /* 0x000070cd01007387 */ /* 0x0001e20000100800 */
[----:B---3--:R-:W-:-:S03]  /*bc20*/  IMAD.X R206, R3, 0x1, R206, P6 ;  /* 0x0000000103ce7824 */ /* 0x008fc600030e06ce */
[----:B0-----:R-:W2:Y:S04]  /*bc30*/  LDL.LU R205, [R1+0xd0] ;  /* 0x0000d00001cd7983 */ /* 0x001ea80000300800 */
[----:B------:R0:W-:Y:S01]  /*bc40*/  STL [R1+0x3c], R206 ;  /* 0x00003cce01007387 */ /* 0x0001e20000100800 */
[----:B----4-:R-:W-:-:S03]  /*bc50*/  IADD3 R214, P6, R2, R214, RZ ;  /* 0x000000d602d67210 */ /* 0x010fc60007fde0ff */
[----:B0-----:R-:W3:Y:S04]  /*bc60*/  LDL.LU R206, [R1+0x9c] ;  /* 0x00009c0001ce7983 */ /* 0x001ee80000300800 */
[----:B------:R0:W-:Y:S01]  /*bc70*/  STL [R1+0x78], R214 ;  /* 0x000078d601007387 */ /* 0x0001e20000100800 */
[----:B------:R-:W-:-:S03]  /*bc80*/  IMAD.X R215, R3, 0x1, R215, P0 ;  /* 0x0000000103d77824 */ /* 0x000fc600000e06d7 */
[----:B0-----:R-:W4:Y:S04]  /*bc90*/  LDL.LU R214, [R1+0xa4] ;  /* 0x0000a40001d67983 */ /* 0x001f280000300800 */
[----:B------:R0:W-:Y:S01]  /*bca0*/  STL [R1+0x44], R215 ;  /* 0x000044d701007387 */ /* 0x0001e20000100800 */
[----:B------:R-:W-:-:S03]  /*bcb0*/  IADD3 R220, P0, R2, R220, RZ ;  /* 0x000000dc02dc7210 */ /* 0x000fc60007f1e0ff */
[----:B0-----:R-:W4:Y:S04]  /*bcc0*/  LDL.LU R215, [R1+0xe0] ;  /* 0x0000e00001d77983 */ /* 0x001f280000300800 */
        /* <DEDUP_REMOVED lines=10> */
[C---:B------:R-:W-:Y:S01]  /*bd70*/  IADD3 R238, P2, R2.reuse, R238, RZ ;  /* 0x000000ee02ee7210 */ /* 0x040fe20007f5e0ff */
[C---:B------:R-:W-:Y:S01]  /*bd80*/  IMAD.X R237, R3.reuse, 0x1, R237, P3 ;  /* 0x0000000103ed7824 */ /* 0x040fe200018e06ed */
[----:B------:R-:W-:Y:S01]  /*bd90*/  IADD3 R164, P3, R2, R164, RZ ;  /* 0x000000a402a47210 */ /* 0x000fe20007f7e0ff */
[----:B0-----:R-:W4:Y:S04]  /*bda0*/  LDL.LU R221, [R1+0xbc] ;  /* 0x0000bc0001dd7983 */ /* 0x001f280000300800 */
[----:B------:R0:W-:Y:S01]  /*bdb0*/  STL [R1+0x98], R164 ;  /* 0x000098a401007387 */ /* 0x0001e20000100800 */
[----:B------:R-:W-:-:S03]  /*bdc0*/  IMAD.X R200, R3, 0x1, R200, P4 ;  /* 0x0000000103c87824 */ /* 0x000fc600020e06c8 */
[----:B------:R-:W-:Y:S01]  /*bdd0*/  STL [R1+0x90], R238 ;  /* 0x000090ee01007387 */ /* 0x000fe20000100800 */
[C---:B------:R-:W-:Y:S01]  /*bde0*/  IADD3 R207, P4, R2.reuse, R207, RZ ;  /* 0x000000cf02cf7210 */ /* 0x040fe20007f9e0ff */
[----:B------:R-:W-:Y:S02]  /*bdf0*/  IMAD.X R226, R3, 0x1, R226, P5 ;  /* 0x0000000103e27824 */ /* 0x000fe400028e06e2 */
[----:B0-----:R-:W4:Y:S04]  /*be00*/  LDL.LU R164, [R1+0x2f8] ;  /* 0x0002f80001a47983 */ /* 0x001f280000300800 */
[----:B------:R-:W-:Y:S01]  /*be10*/  STL [R1+0x5c], R237 ;  /* 0x00005ced01007387 */ /* 0x000fe20000100800 */
[----:B------:R-:W-:-:S03]  /*be20*/  IADD3 R225, P5, R2, R225, RZ ;  /* 0x000000e102e17210 */ /* 0x000fc60007fbe0ff */
[----:B------:R-:W-:Y:S01]  /*be30*/  STL [R1+0x64], R200 ;  /* 0x000064c801007387 */ /* 0x000fe20000100800 */
[----:B------:R-:W-:-:S03]  /*be40*/  IMAD.X R224, R3, 0x1, R224, P6 ;  /* 0x0000000103e07824 */ /* 0x000fc600030e06e0 */
[----:B------:R-:W-:Y:S01]  /*be50*/  STL [R1+0xa0], R207 ;  /* 0x0000a0cf01007387 */ /* 0x000fe20000100800 */
[----:B------:R-:W-:-:S03]  /*be60*/  IADD3 R228, P6, R2, R228, RZ ;  /* 0x000000e402e47210 */ /* 0x000fc60007fde0ff */
[----:B------:R-:W-:Y:S01]  /*be70*/  STL [R1+0x6c], R226 ;  /* 0x00006ce201007387 */ /* 0x000fe20000100800 */
[----:B------:R-:W-:-:S03]  /*be80*/  IMAD.X R229, R3, 0x1, R229, P0 ;  /* 0x0000000103e57824 */ /* 0x000fc600000e06e5 */
[----:B------:R-:W-:Y:S01]  /*be90*/  STL [R1+0xa8], R225 ;  /* 0x0000a8e101007387 */ /* 0x000fe20000100800 */
[----:B------:R-:W-:-:S03]  /*bea0*/  IADD3 R227, P0, R2, R227, RZ ;  /* 0x000000e302e37210 */ /* 0x000fc60007f1e0ff */
[----:B------:R-:W-:Y:S01]  /*beb0*/  STL [R1+0x74], R224 ;  /* 0x000074e001007387 */ /* 0x000fe20000100800 */
[C---:B------:R-:W-:Y:S02]  /*bec0*/  IMAD.X R166, R3.reuse, 0x1, R166, P3 ;  /* 0x0000000103a67824 */ /* 0x040fe400018e06a6 */
[----:B------:R-:W-:Y:S01]  /*bed0*/  IMAD.X R198, R3, 0x1, R198, P1 ;  /* 0x0000000103c67824 */ /* 0x000fe200008e06c6 */
[----:B------:R-:W-:Y:S01]  /*bee0*/  STL [R1+0xb0], R228 ;  /* 0x0000b0e401007387 */ /* 0x000fe20000100800 */
[----:B------:R-:W-:-:S03]  /*bef0*/  IADD3 R199, P1, R2, R199, RZ ;  /* 0x000000c702c77210 */ /* 0x000fc60007f3e0ff */
[----:B------:R-:W-:Y:S01]  /*bf00*/  STL [R1+0x7c], R229 ;  /* 0x00007ce501007387 */ /* 0x000fe20000100800 */
[----:B------:R-:W-:-:S03]  /*bf10*/  IMAD.X R201, R3, 0x1, R201, P2 ;  /* 0x0000000103c97824 */ /* 0x000fc600010e06c9 */
[----:B------:R-:W-:Y:S04]  /*bf20*/  STL [R1+0xb8], R227 ;  /* 0x0000b8e301007387 */ /* 0x000fe80000100800 */
[----:B------:R-:W-:Y:S04]  /*bf30*/  STL [R1+0x84], R198 ;  /* 0x000084c601007387 */ /* 0x000fe80000100800 */
[----:B------:R-:W-:Y:S04]  /*bf40*/  STL [R1+0xc0], R199 ;  /* 0x0000c0c701007387 */ /* 0x000fe80000100800 */
[----:B------:R0:W-:Y:S04]  /*bf50*/  STL [R1+0x94], R166 ;  /* 0x000094a601007387 */ /* 0x0001e80000100800 */
[----:B------:R-:W-:Y:S04]  /*bf60*/  STL [R1+0x8c], R201 ;  /* 0x00008cc901007387 */ /* 0x000fe80000100800 */
[----:B0-----:R-:W4:Y:S01]  /*bf70*/  LDL.LU R166, [R1+0x2f4] ;  /* 0x0002f40001a67983 */ /* 0x001f220000300800 */
[----:B------:R-:W-:-:S05]  /*bf80*/  IADD3 R202, P2, R2, R202, RZ ;  /* 0x000000ca02ca7210 */ /* 0x000fca0007f5e0ff */
[----:B------:R-:W-:Y:S01]  /*bf90*/  STL [R1+0xc8], R202 ;  /* 0x0000c8ca01007387 */ /* 0x000fe20000100800 */
[----:B--2---:R-:W-:-:S05]  /*bfa0*/  IADD3 R205, P3, R2, R205, RZ ;  /* 0x000000cd02cd7210 */ /* 0x004fca0007f7e0ff */
[----:B------:R-:W-:Y:S01]  /*bfb0*/  STL [R1+0xd0], R205 ;  /* 0x0000d0cd01007387 */ /* 0x000fe20000100800 */
[----:B---3--:R-:W-:Y:S01]  /*bfc0*/  IMAD.X R206, R3, 0x1, R206, P4 ;  /* 0x0000000103ce7824 */ /* 0x008fe200020e06ce */
[----:B------:R-:W-:-:S05]  /*bfd0*/  IADD3 R176, P4, R2, R176, RZ ;  /* 0x000000b002b07210 */ /* 0x000fca0007f9e0ff */
[----:B------:R0:W-:Y:S01]  /*bfe0*/  STL [R1+0xd8], R176 ;  /* 0x0000d8b001007387 */ /* 0x0001e20000100800 */
[----:B----4-:R-:W-:-:S03]  /*bff0*/  IMAD.X R214, R3, 0x1, R214, P5 ;  /* 0x0000000103d67824 */ /* 0x010fc600028e06d6 */
[----:B0-----:R-:W2:Y:S04]  /*c000*/  LDL.LU R176, [R1+0x2f0] ;  /* 0x0002f00001b07983 */ /* 0x001ea80000300800 */
[----:B------:R-:W-:Y:S04]  /*c010*/  STL [R1+0x9c], R206 ;  /* 0x00009cce01007387 */ /* 0x000fe80000100800 */
[----:B------:R-:W-:Y:S01]  /*c020*/  STL [R1+0xa4], R214 ;  /* 0x0000a4d601007387 */ /* 0x000fe20000100800 */
[----:B------:R-:W-:-:S05]  /*c030*/  IADD3 R215, P5, R2, R215, RZ ;  /* 0x000000d702d77210 */ /* 0x000fca0007fbe0ff */
[----:B------:R-:W-:Y:S01]  /*c040*/  STL [R1+0xe0], R215 ;  /* 0x0000e0d701007387 */ /* 0x000fe20000100800 */
[----:B------:R-:W-:Y:S01]  /*c050*/  IMAD.X R220, R3, 0x1, R220, P6 ;  /* 0x0000000103dc7824 */ /* 0x000fe200030e06dc */
[----:B------:R-:W-:-:S05]  /*c060*/  IADD3 R166, P6, R2, R166, RZ ;  /* 0x000000a602a67210 */ /* 0x000fca0007fde0ff */
[----:B------:R0:W-:Y:S04]  /*c070*/  STL [R1+0xe8], R166 ;  /* 0x0000e8a601007387 */ /* 0x0001e80000100800 */
[----:B0-----:R-:W3:Y:S01]  /*c080*/  LDL.LU R166, [R1+0x2ec] ;  /* 0x0002ec0001a67983 */ /* 0x001ee20000300800 */
[C---:B------:R-:W-:Y:S01]  /*c090*/  IMAD.X R216, R3.reuse, 0x1, R216, P0 ;  /* 0x0000000103d87824 */ /* 0x040fe200000e06d8 */
[----:B------:R-:W-:Y:S01]  /*c0a0*/  IADD3 R222, P0, R2, R222, RZ ;  /* 0x000000de02de7210 */ /* 0x000fe20007f1e0ff */
[C---:B------:R-:W-:Y:S01]  /*c0b0*/  IMAD.X R221, R3.reuse, 0x1, R221, P1 ;  /* 0x0000000103dd7824 */ /* 0x040fe200008e06dd */
[----:B------:R-:W-:Y:S01]  /*c0c0*/  STL [R1+0xac], R220 ;  /* 0x0000acdc01007387 */ /* 0x000fe20000100800 */
[----:B------:R-:W-:-:S03]  /*c0d0*/  IMAD.X R0, R3, 0x1, R0, P2 ;  /* 0x0000000103007824 */ /* 0x000fc600010e0600 */
[----:B------:R-:W-:Y:S01]  /*c0e0*/  STL [R1+0xb4], R216 ;  /* 0x0000b4d801007387 */ /* 0x000fe20000100800 */
[----:B------:R-:W-:-:S03]  /*c0f0*/  IMAD.X R165, R3, 0x1, R165, P4 ;  /* 0x0000000103a57824 */ /* 0x000fc600020e06a5 */
[----:B------:R-:W-:Y:S04]  /*c100*/  STL [R1+0xf0], R222 ;  /* 0x0000f0de01007387 */ /* 0x000fe80000100800 */
[----:B------:R-:W-:Y:S01]  /*c110*/  STL [R1+0xbc], R221 ;  /* 0x0000bcdd01007387 */ /* 0x000fe20000100800 */
[----:B------:R-:W-:-:S03]  /*c120*/  IMAD.X R167, R3, 0x1, R167, P6 ;  /* 0x0000000103a77824 */ /* 0x000fc600030e06a7 */
[----:B------:R0:W-:Y:S01]  /*c130*/  STL [R1+0xc4], R0 ;  /* 0x0000c40001007387 */ /* 0x0001e20000100800 */
[----:B------:R-:W-:-:S03]  /*c140*/  IMAD.X R164, R3, 0x1, R164, P0 ;  /* 0x0000000103a47824 */ /* 0x000fc600000e06a4 */
[----:B0-----:R-:W4:Y:S01]  /*c150*/  LDL.LU R0, [R1+0x2e8] ;  /* 0x0002e80001007983 */ /* 0x001f220000300800 */
[C---:B--2---:R-:W-:Y:S02]  /*c160*/  IMAD.X R176, R3.reuse, 0x1, R176, P5 ;  /* 0x0000000103b07824 */ /* 0x044fe400028e06b0 */
[----:B---3--:R-:W-:-:S05]  /*c170*/  IMAD.X R166, R3, 0x1, R166, P3 ;  /* 0x0000000103a67824 */ /* 0x008fca00018e06a6 */
[----:B------:R0:W-:Y:S04]  /*c180*/  STL [R1+0xcc], R166 ;  /* 0x0000cca601007387 */ /* 0x0001e80000100800 */
[----:B0-----:R0:W5:Y:S04]  /*c190*/  LDL.LU R166, [R1+0x2e4] ;  /* 0x0002e40001a67983 */ /* 0x0011680000300800 */
[----:B------:R1:W-:Y:S04]  /*c1a0*/  STL [R1+0xd4], R165 ;  /* 0x0000d4a501007387 */ /* 0x0003e80000100800 */
[----:B-1----:R0:W5:Y:S04]  /*c1b0*/  LDL.LU R165, [R1+0x2e0] ;  /* 0x0002e00001a57983 */ /* 0x0021680000300800 */
[----:B------:R1:W-:Y:S04]  /*c1c0*/  STL [R1+0xdc], R176 ;  /* 0x0000dcb001007387 */ /* 0x0003e80000100800 */
[----:B-1----:R0:W5:Y:S04]  /*c1d0*/  LDL.LU R176, [R1+0x2dc] ;  /* 0x0002dc0001b07983 */ /* 0x0021680000300800 */
[----:B------:R1:W-:Y:S04]  /*c1e0*/  STL [R1+0xe4], R167 ;  /* 0x0000e4a701007387 */ /* 0x0003e80000100800 */
[----:B-1----:R0:W5:Y:S04]  /*c1f0*/  LDL.LU R167, [R1+0x2d8] ;  /* 0x0002d80001a77983 */ /* 0x0021680000300800 */
[----:B------:R1:W-:Y:S04]  /*c200*/  STL [R1+0xec], R164 ;  /* 0x0000eca401007387 */ /* 0x0003e80000100800 */
[----:B-1----:R0:W5:Y:S01]  /*c210*/  LDL.LU R164, [R1+0x2d4] ;  /* 0x0002d40001a47983 */ /* 0x0021620000300800 */
[----:B------:R-:W-:-:S02]  /*c220*/  R2UR UR7, R2 ;  /* 0x00000000020772ca */ /* 0x000fc400000e0000 */
[----:B------:R-:W-:-:S11]  /*c230*/  R2UR UR61, R3 ;  /* 0x00000000033d72ca */ /* 0x000fd600000e0000 */
[----:B------:R-:W-:Y:S02]  /*c240*/  UIADD3 UR12, UP3, UR7, UR12, URZ ;  /* 0x0000000c070c7290 */ /* 0x000fe4000ff7e03f */
[----:B------:R-:W-:Y:S02]  /*c250*/  UIADD3 UR13, UP2, UR7, UR13, URZ ;  /* 0x0000000d070d7290 */ /* 0x000fe4000ff5e03f */
[----:B------:R-:W-:Y:S02]  /*c260*/  UIADD3.X UR36, UR61, UR36, URZ, UP3, !UPT ;  /* 0x000000243d247290 */ /* 0x000fe40009ffe43f */
[----:B------:R-:W-:Y:S02]  /*c270*/  UIADD3 UR14, UP1, UR7, UR14, URZ ;  /* 0x0000000e070e7290 */ /* 0x000fe4000ff3e03f */
[----:B------:R-:W-:Y:S02]  /*c280*/  UIADD3 UR15, UP6, UR7, UR15, URZ ;  /* 0x0000000f070f7290 */ /* 0x000fe4000ffde03f */
[----:B------:R-:W-:-:S02]  /*c290*/  UIADD3 UR16, UP5, UR7, UR16, URZ ;  /* 0x0000001007107290 */ /* 0x000fc4000ffbe03f */
[----:B------:R-:W-:Y:S02]  /*c2a0*/  UIADD3 UR17, UP4, UR7, UR17, URZ ;  /* 0x0000001107117290 */ /* 0x000fe4000ff9e03f */
[----:B------:R-:W-:Y:S02]  /*c2b0*/  UIADD3 UR18, UP3, UR7, UR18, URZ ;  /* 0x0000001207127290 */ /* 0x000fe4000ff7e03f */
[----:B------:R-:W-:Y:S02]  /*c2c0*/  UIADD3.X UR37, UR61, UR37, URZ, UP2, !UPT ;  /* 0x000000253d257290 */ /* 0x000fe400097fe43f */
[----:B------:R-:W-:Y:S02]  /*c2d0*/  UIADD3.X UR38, UR61, UR38, URZ, UP1, !UPT ;  /* 0x000000263d267290 */ /* 0x000fe40008ffe43f */
[----:B------:R-:W-:Y:S02]  /*c2e0*/  UIADD3.X UR39, UR61, UR39, URZ, UP6, !UPT ;  /* 0x000000273d277290 */ /* 0x000fe4000b7fe43f */
[----:B------:R-:W-:-:S02]  /*c2f0*/  UIADD3.X UR40, UR61, UR40, URZ, UP5, !UPT ;  /* 0x000000283d287290 */ /* 0x000fc4000affe43f */
[----:B------:R-:W-:Y:S02]  /*c300*/  UIADD3.X UR41, UR61, UR41, URZ, UP4, !UPT ;  /* 0x000000293d297290 */ /* 0x000fe4000a7fe43f */
[----:B------:R-:W-:Y:S02]  /*c310*/  UIADD3.X UR42, UR61, UR42, URZ, UP3, !UPT ;  /* 0x0000002a3d2a7290 */ /* 0x000fe40009ffe43f */
[----:B------:R-:W-:Y:S02]  /*c320*/  UIADD3 UR19, UP2, UR7, UR19, URZ ;  /* 0x0000001307137290 */ /* 0x000fe4000ff5e03f */
[----:B------:R-:W-:Y:S02]  /*c330*/  UIADD3 UR20, UP1, UR7, UR20, URZ ;  /* 0x0000001407147290 */ /* 0x000fe4000ff3e03f */
[----:B------:R-:W-:Y:S02]  /*c340*/  UIADD3 UR21, UP6, UR7, UR21, URZ ;  /* 0x0000001507157290 */ /* 0x000fe4000ffde03f */
[----:B------:R-:W-:-:S02]  /*c350*/  UIADD3 UR22, UP5, UR7, UR22, URZ ;  /* 0x0000001607167290 */ /* 0x000fc4000ffbe03f */
[----:B------:R-:W-:Y:S02]  /*c360*/  UIADD3 UR23, UP4, UR7, UR23, URZ ;  /* 0x0000001707177290 */ /* 0x000fe4000ff9e03f */
[----:B------:R-:W-:Y:S01]  /*c370*/  UIADD3 UR24, UP3, UR7, UR24, URZ ;  /* 0x0000001807187290 */ /* 0x000fe2000ff7e03f */
[----:B------:R-:W-:Y:S01]  /*c380*/  ISETP.NE.U32.AND P1, PT, RZ, UR6, PT ;  /* 0x00000006ff007c0c */ /* 0x000fe2000bf25070 */
        /* <DEDUP_REMOVED lines=12> */
[----:B------:R-:W-:Y:S01]  /*c450*/  F2FP.F16.E5M2.UNPACK_B R148, R148 ;  /* 0x00000094ff94723e */ /* 0x000fe200020004ff */
[----:B------:R-:W-:Y:S01]  /*c460*/  USHF.L.U32 UR60, UR60, 0x5, URZ ;  /* 0x000000053c3c7899 */ /* 0x000fe2000800063f */
[----:B------:R-:W-:Y:S02]  /*c470*/  F2FP.F16.E5M2.UNPACK_B R149, R149 ;  /* 0x00000095ff95723e */ /* 0x000fe400020004ff */
[----:B------:R-:W-:Y:S02]  /*c480*/  F2FP.F16.E5M2.UNPACK_B R150, R150 ;  /* 0x00000096ff96723e */ /* 0x000fe400020004ff */
[----:B------:R-:W-:Y:S02]  /*c490*/  F2FP.F16.E5M2.UNPACK_B R151, R151 ;  /* 0x00000097ff97723e */ /* 0x000fe400020004ff */
[----:B------:R-:W-:-:S02]  /*c4a0*/  F2FP.F16.E5M2.UNPACK_B R152, R152 ;  /* 0x00000098ff98723e */ /* 0x000fc400020004ff */
[----:B------:R-:W-:Y:S02]  /*c4b0*/  F2FP.F16.E5M2.UNPACK_B R153, R153 ;  /* 0x00000099ff99723e */ /* 0x000fe400020004ff */
[----:B------:R-:W-:Y:S02]  /*c4c0*/  F2FP.F16.E5M2.UNPACK_B R154, R154 ;  /* 0x0000009aff9a723e */ /* 0x000fe400020004ff */
[----:B------:R-:W-:Y:S01]  /*c4d0*/  F2FP.F16.E5M2.UNPACK_B R155, R155 ;  /* 0x0000009bff9b723e */ /* 0x000fe200020004ff */
        /* <DEDUP_REMOVED lines=11> */
[----:B------:R-:W-:Y:S02]  /*c590*/  UIADD3 UR35, UP4, UR7, UR35, URZ ;  /* 0x0000002307237290 */ /* 0x000fe4000ff9e03f */
[----:B------:R-:W-:Y:S01]  /*c5a0*/  UIADD3 UR4, UP3, UR7, UR4, URZ ;  /* 0x0000000407047290 */ /* 0x000fe2000ff7e03f */
[C---:B------:R-:W-:Y:S01]  /*c5b0*/  HMMA.16816.F32 R60, R148.reuse, R4, R60 ;  /* 0x00000004943c723c */ /* 0x040fe2000000183c */
[----:B------:R-:W-:Y:S02]  /*c5c0*/  UIADD3.X UR55, UR61, UR55, URZ, UP2, !UPT ;  /* 0x000000373d377290 */ /* 0x000fe400097fe43f */
[----:B------:R-:W-:Y:S02]  /*c5d0*/  UIADD3.X UR56, UR61, UR56, URZ, UP1, !UPT ;  /* 0x000000383d387290 */ /* 0x000fe40008ffe43f */
[----:B------:R-:W-:Y:S01]  /*c5e0*/  UIADD3.X UR57, UR61, UR57, URZ, UP6, !UPT ;  /* 0x000000393d397290 */ /* 0x000fe2000b7fe43f */
[----:B------:R-:W-:Y:S01]  /*c5f0*/  HMMA.16816.F32 R64, R148, R6, R64 ;  /* 0x000000069440723c */ /* 0x000fe20000001840 */
[----:B------:R-:W-:-:S02]  /*c600*/  UIADD3.X UR58, UR61, UR58, URZ, UP5, !UPT ;  /* 0x0000003a3d3a7290 */ /* 0x000fc4000affe43f */
[----:B------:R-:W-:Y:S02]  /*c610*/  UIADD3.X UR59, UR61, UR59, URZ, UP4, !UPT ;  /* 0x0000003b3d3b7290 */ /* 0x000fe4000a7fe43f */
[----:B------:R-:W-:Y:S01]  /*c620*/  UIADD3.X UR5, UR61, UR5, URZ, UP3, !UPT ;  /* 0x000000053d057290 */ /* 0x000fe20009ffe43f */
[----:B------:R-:W-:Y:S01]  /*c630*/  HMMA.16816.F32 R68, R148, R32, R68 ;  /* 0x000000209444723c */ /* 0x000fe20000001844 */
[----:B------:R-:W-:Y:S01]  /*c640*/  ULEA.HI.X.SX32 UR11, UR60, UR11, 0x1, UP0 ;  /* 0x0000000b3c0b7291 */ /* 0x000fe200080f0e3f */
[----:B----4-:R-:W-:-:S04]  /*c650*/  VIADD R0, R0, 0xffffffe0 ;  /* 0xffffffe000007836 */ /* 0x010fc80000000000 */
[C---:B------:R-:W-:Y:S06]  /*c660*/  HMMA.16816.F32 R72, R148.reuse, R34, R72 ;  /* 0x000000229448723c */ /* 0x040fec0000001848 */
[C---:B------:R-:W-:Y:S06]  /*c670*/  HMMA.16816.F32 R132, R148.reuse, R40, R132 ;  /* 0x000000289484723c */ /* 0x040fec0000001884 */
        /* <DEDUP_REMOVED lines=10> */
[----:B------:R-:W-:Y:S01]  /*c720*/  HMMA.16816.F32 R96, R152, R38, R96 ;  /* 0x000000269860723c */ /* 0x000fe20000001860 */
[----:B------:R-:W-:-:S08]  /*c730*/  NOP ;  /* 0x0000000000007918 */ /* 0x000fd00000000000 */
[----:B0-----:R-:W-:-:S15]  /*c740*/  @P1 BRA `(.L_x_1) ;  /* 0xffffffa400441947 */ /* 0x001fde000383ffff */
.L_x_0:
[----:B------:R-:W-:Y:S01]  /*c750*/  F2FP.SATFINITE.E5M2.F32.PACK_AB_MERGE_C R28, R29, R28, RZ ;  /* 0x0000001c1d1c723e */ /* 0x000fe200048060ff */
[----:B-----5:R-:W-:Y:S01]  /*c760*/  VIADD R0, R164, 0x3f ;  /* 0x0000003fa4007836 */ /* 0x020fe20000000000 */
[----:B------:R-:W-:Y:S01]  /*c770*/  F2FP.SATFINITE.E5M2.F32.PACK_AB_MERGE_C R60, R61, R60, RZ ;  /* 0x0000003c3d3c723e */ /* 0x000fe200048060ff */
[----:B------:R-:W-:Y:S01]  /*c780*/  ULDC.64 UR28, c[0x0][0x228] ;  /* 0x00008a00001c7ab9 */ /* 0x000fe20000000a00 */
[----:B------:R-:W-:Y:S01]  /*c790*/  LOP3.LUT R28, R28, 0xffff, RZ, 0xc0, !PT ;  /* 0x0000ffff1c1c7812 */ /* 0x000fe200078ec0ff */
[----:B------:R-:W-:Y:S01]  /*c7a0*/  VIADD R6, R164, 0x1 ;  /* 0x00000001a4067836 */ /* 0x000fe20000000000 */
[----:B------:R-:W-:Y:S01]  /*c7b0*/  LOP3.LUT R5, R60, 0xffff, RZ, 0xc0, !PT ;  /* 0x0000ffff3c057812 */ /* 0x000fe200078ec0ff */
[----:B------:R-:W-:Y:S01]  /*c7c0*/  ULDC UR4, c[0x0][0x22c] ;  /* 0x00008b0000047ab9 */ /* 0x000fe20000000800 */
[----:B------:R-:W-:Y:S01]  /*c7d0*/  F2FP.SATFINITE.E5M2.F32.PACK_AB_MERGE_C R44, R45, R44, RZ ;  /* 0x0000002c2d2c723e */ /* 0x000fe200048060ff */
[----:B------:R-:W-:Y:S01]  /*c7e0*/  VIADD R4, R164, 0x2 ;  /* 0x00000002a4047836 */ /* 0x000fe20000000000 */
[----:B------:R-:W-:Y:S01]  /*c7f0*/  F2FP.SATFINITE.E5M2.F32.PACK_AB_MERGE_C R108, R109, R108, RZ ;  /* 0x0000006c6d6c723e */ /* 0x000fe200048060ff */
[----:B------:R-:W-:Y:S01]  /*c800*/  ULDC UR5, c[0x0][0x22c] ;  /* 0x00008b0000057ab9 */ /* 0x000fe20000000800 */
[----:B------:R-:W-:Y:S01]  /*c810*/  F2FP.SATFINITE.E5M2.F32.PACK_AB_MERGE_C R46, R47, R46, RZ ;  /* 0x0000002e2f2e723e */ /* 0x000fe200048060ff */
[----:B------:R-:W-:Y:S01]  /*c820*/  ULDC UR26, c[0x0][0x248] ;  /* 0x00009200001a7ab9 */ /* 0x000fe20000000800 */
[----:B------:R-:W-:Y:S01]  /*c830*/  F2FP.SATFINITE.E5M2.F32.PACK_AB_MERGE_C R110, R111, R110, RZ ;  /* 0x0000006e6f6e723e */ /* 0x000fe200048060ff */
[----:B------:R-:W-:Y:S01]  /*c840*/  ULDC.64 UR6, c[0x0][0x228] ;  /* 0x00008a0000067ab9 */ /* 0x000fe20000000a00 */
[----:B------:R-:W-:Y:S01]  /*c850*/  F2FP.SATFINITE.E5M2.F32.PACK_AB_MERGE_C R21, R21, R20, RZ ;  /* 0x000000141515723e */ /* 0x000fe200048060ff */
[----:B------:R-:W-:Y:S01]  /*c860*/  ULDC.64 UR30, c[0x0][0x228] ;  /* 0x00008a00001e7ab9 */ /* 0x000fe20000000a00 */
[----:B------:R-:W-:Y:S01]  /*c870*/  ISETP.GE.AND P0, PT, R0, UR29, PT ;  /* 0x0000001d00007c0c */ /* 0x000fe2000bf06270 */
[----:B------:R-:W-:Y:S01]  /*c880*/  ULDC.64 UR12, c[0x0][0x228] ;  /* 0x00008a00000c7ab9 */ /* 0x000fe20000000a00 */
[----:B------:R-:W-:Y:S01]  /*c890*/  F2FP.SATFINITE.E5M2.F32.PACK_AB_MERGE_C R20, R17, R16, RZ ;  /* 0x000000101114723e */ /* 0x000fe200048060ff */
[----:B------:R-:W-:Y:S01]  /*c8a0*/  ULDC.64 UR10, c[0x0][0x228] ;  /* 0x00008a00000a7ab9 */ /* 0x000fe20000000a00 */
[----:B------:R-:W-:Y:S01]  /*c8b0*/  SHF.R.U32.HI R0, RZ, 0x8, R28 ;  /* 0x00000008ff007819 */ /* 0x000fe2000001161c */
[----:B------:R-:W-:Y:S01]  /*c8c0*/  ULDC.64 UR16, c[0x0][0x228] ;  /* 0x00008a0000107ab9 */ /* 0x000fe20000000a00 */
[----:B------:R-:W-:Y:S01]  /*c8d0*/  SHF.R.U32.HI R2, RZ, 0x8, R5 ;  /* 0x00000008ff027819 */ /* 0x000fe20000011605 */
[----:B------:R-:W-:Y:S01]  /*c8e0*/  ULDC.64 UR14, c[0x0][0x228] ;  /* 0x00008a00000e7ab9 */ /* 0x000fe20000000a00 */
[----:B------:R-:W-:Y:S01]  /*c8f0*/  F2FP.SATFINITE.E5M2.F32.PACK_AB_MERGE_C R24, R25, R24, RZ ;  /* 0x000000181918723e */ /* 0x000fe200048060ff */
[----:B------:R-:W-:Y:S01]  /*c900*/  ULDC.64 UR20, c[0x0][0x228] ;  /* 0x00008a0000147ab9 */ /* 0x000fe20000000a00 */
[----:B------:R-:W-:Y:S01]  /*c910*/  F2FP.SATFINITE.E5M2.F32.PACK_AB_MERGE_C R18, R19, R18, RZ ;  /* 0x000000121312723e */ /* 0x000fe200048060ff */
[----:B------:R-:W-:Y:S01]  /*c920*/  ULDC.64 UR18, c[0x0][0x228] ;  /* 0x00008a0000127ab9 */ /* 0x000fe20000000a00 */
[----:B------:R-:W-:Y:S01]  /*c930*/  F2FP.SATFINITE.E5M2.F32.PACK_AB_MERGE_C R64, R65, R64, RZ ;  /* 0x000000404140723e */ /* 0x000fe200048060ff */
[----:B------:R-:W-:Y:S01]  /*c940*/  ULDC.64 UR24, c[0x0][0x228] ;  /* 0x00008a0000187ab9 */ /* 0x000fe20000000a00 */
[----:B------:R-:W-:Y:S01]  /*c950*/  LOP3.LUT R44, R44, 0xffff, RZ, 0xc0, !PT ;  /* 0x0000ffff2c2c7812 */ /* 0x000fe200078ec0ff */
[----:B------:R-:W-:Y:S01]  /*c960*/  ULDC.64 UR22, c[0x0][0x228] ;  /* 0x00008a0000167ab9 */ /* 0x000fe20000000a00 */
[----:B------:R-:W-:-:S02]  /*c970*/  LOP3.LUT R17, R108, 0xffff, RZ, 0xc0, !PT ;  /* 0x0000ffff6c117812 */ /* 0x000fc400078ec0ff */
[----:B------:R-:W-:Y:S02]  /*c980*/  LOP3.LUT R46, R46, 0xffff, RZ, 0xc0, !PT ;  /* 0x0000ffff2e2e7812 */ /* 0x000fe400078ec0ff */
[----:B------:R-:W-:Y:S02]  /*c990*/  LOP3.LUT R19, R110, 0xffff, RZ, 0xc0, !PT ;  /* 0x0000ffff6e137812 */ /* 0x000fe400078ec0ff */
[----:B------:R-:W-:Y:S02]  /*c9a0*/  F2FP.SATFINITE.E5M2.F32.PACK_AB_MERGE_C R30, R31, R30, RZ ;  /* 0x0000001e1f1e723e */ /* 0x000fe400048060ff */
[----:B------:R-:W-:Y:S02]  /*c9b0*/  F2FP.SATFINITE.E5M2.F32.PACK_AB_MERGE_C R62, R63, R62, RZ ;  /* 0x0000003e3f3e723e */ /* 0x000fe400048060ff */
[----:B------:R-:W-:Y:S02]  /*c9c0*/  F2FP.SATFINITE.E5M2.F32.PACK_AB_MERGE_C R22, R23, R22, RZ ;  /* 0x000000161716723e */ /* 0x000fe400048060ff */
[----:B------:R-:W-:-:S02]  /*c9d0*/  LOP3.LUT R3, R0, 0xffff, RZ, 0xc0, !PT ;  /* 0x0000ffff00037812 */ /* 0x000fc400078ec0ff */
[----:B------:R-:W-:Y:S02]  /*c9e0*/  LOP3.LUT R2, R2, 0xffff, RZ, 0xc0, !PT ;  /* 0x0000ffff02027812 */ /* 0x000fe400078ec0ff */
[----:B------:R-:W-:Y:S01]  /*c9f0*/  ISETP.GE.AND P2, PT, R6, UR4, PT ;  /* 0x0000000406007c0c */ /* 0x000fe2000bf46270 */
[----:B------:R-:W-:Y:S01]  /*ca00*/  UMOV UR4, 0x400 ;  /* 0x0000040000047882 */ /* 0x000fe20000000000 */
[----:B------:R-:W-:Y:S02]  /*ca10*/  F2FP.SATFINITE.E5M2.F32.PACK_AB_MERGE_C R10, R11, R10, RZ ;  /* 0x0000000a0b0a723e */ /* 0x000fe400048060ff */
[----:B------:R-:W-:Y:S02]  /*ca20*/  LOP3.LUT R24, R24, 0xffff, RZ, 0xc0, !PT ;  /* 0x0000ffff18187812 */ /* 0x000fe400078ec0ff */
[----:B------:R-:W-:Y:S02]  /*ca30*/  LOP3.LUT R23, R64, 0xffff, RZ, 0xc0, !PT ;  /* 0x0000ffff40177812 */ /* 0x000fe400078ec0ff */
[----:B------:R-:W-:-:S02]  /*ca40*/  PRMT R6, R44, 0x3340, R17 ;  /* 0x000033402c067816 */ /* 0x000fc40000000011 */
[----:B------:R-:W-:Y:S02]  /*ca50*/  F2FP.SATFINITE.E5M2.F32.PACK_AB_MERGE_C R12, R13, R12, RZ ;  /* 0x0000000c0d0c723e */ /* 0x000fe400048060ff */
[----:B------:R-:W-:Y:S02]  /*ca60*/  F2FP.SATFINITE.E5M2.F32.PACK_AB_MERGE_C R14, R15, R14, RZ ;  /* 0x0000000e0f0e723e */ /* 0x000fe400048060ff */
[----:B------:R-:W-:Y:S02]  /*ca70*/  SHF.R.U32.HI R11, RZ, 0x8, R44 ;  /* 0x00000008ff0b7819 */ /* 0x000fe4000001162c */
[----:B------:R-:W-:Y:S02]  /*ca80*/  SHF.R.U32.HI R17, RZ, 0x8, R17 ;  /* 0x00000008ff117819 */ /* 0x000fe40000011611 */
[----:B------:R-:W-:Y:S02]  /*ca90*/  PRMT R7, R46, 0x3340, R19 ;  /* 0x000033402e077816 */ /* 0x000fe40000000013 */
[----:B------:R-:W-:-:S02]  /*caa0*/  LOP3.LUT R30, R30, 0xffff, RZ, 0xc0, !PT ;  /* 0x0000ffff1e1e7812 */ /* 0x000fc400078ec0ff */
[----:B------:R-:W-:Y:S02]  /*cab0*/  LOP3.LUT R15, R62, 0xffff, RZ, 0xc0, !PT ;  /* 0x0000ffff3e0f7812 */ /* 0x000fe400078ec0ff */
[----:B------:R-:W-:Y:S02]  /*cac0*/  SHF.R.U32.HI R13, RZ, 0x8, R46 ;  /* 0x00000008ff0d7819 */ /* 0x000fe4000001162e */
[----:B------:R-:W-:Y:S02]  /*cad0*/  SHF.R.U32.HI R19, RZ, 0x8, R19 ;  /* 0x00000008ff137819 */ /* 0x000fe40000011613 */
[----:B------:R-:W-:Y:S02]  /*cae0*/  F2FP.SATFINITE.E5M2.F32.PACK_AB_MERGE_C R26, R27, R26, RZ ;  /* 0x0000001a1b1a723e */ /* 0x000fe400048060ff */
[----:B------:R-:W-:Y:S02]  /*caf0*/  F2FP.SATFINITE.E5M2.F32.PACK_AB_MERGE_C R8, R9, R8, RZ ;  /* 0x000000080908723e */ /* 0x000fe400048060ff */
[----:B------:R-:W-:-:S02]  /*cb00*/  F2FP.SATFINITE.E5M2.F32.PACK_AB_MERGE_C R66, R67, R66, RZ ;  /* 0x000000424342723e */ /* 0x000fc400048060ff */
[----:B------:R-:W-:Y:S02]  /*cb10*/  PRMT R3, R3, 0x3340, R2 ;  /* 0x0000334003037816 */ /* 0x000fe40000000002 */
[----:B------:R-:W-:Y:S01]  /*cb20*/  ISETP.GE.AND P3, PT, R4, UR5, PT ;  /* 0x0000000504007c0c */ /* 0x000fe2000bf66270 */
[----:B------:R-:W0:Y:S01]  /*cb30*/  S2UR UR5, SR_CgaCtaId ;  /* 0x00000000000579c3 */ /* 0x000e220000008800 */
[----:B------:R-:W-:Y:S02]  /*cb40*/  SHF.R.U32.HI R9, RZ, 0x8, R24 ;  /* 0x00000008ff097819 */ /* 0x000fe40000011618 */
[----:B------:R-:W-:Y:S02]  /*cb50*/  PRMT R2, R24, 0x3340, R23 ;  /* 0x0000334018027816 */ /* 0x000fe40000000017 */
[----:B------:R-:W-:Y:S02]  /*cb60*/  F2FP.SATFINITE.E5M2.F32.PACK_AB_MERGE_C R50, R51, R50, RZ ;  /* 0x000000323332723e */ /* 0x000fe400048060ff */
[----:B------:R-:W-:-:S02]  /*cb70*/  F2FP.SATFINITE.E5M2.F32.PACK_AB_MERGE_C R78, R79, R78, RZ ;  /* 0x0000004e4f4e723e */ /* 0x000fc400048060ff */
[----:B------:R-:W-:Y:S02]  /*cb80*/  PRMT R4, R28, 0x3340, R5 ;  /* 0x000033401c047816 */ /* 0x000fe40000000005 */
[----:B------:R-:W-:Y:S02]  /*cb90*/  LOP3.LUT R24, R11, 0xffff, RZ, 0xc0, !PT ;  /* 0x0000ffff0b187812 */ /* 0x000fe400078ec0ff */
[----:B------:R-:W-:Y:S02]  /*cba0*/  LOP3.LUT R17, R17, 0xffff, RZ, 0xc0, !PT ;  /* 0x0000ffff11117812 */ /* 0x000fe400078ec0ff */
[----:B------:R-:W-:Y:S02]  /*cbb0*/  F2FP.SATFINITE.E5M2.F32.PACK_AB_MERGE_C R48, R49, R48, RZ ;  /* 0x000000303130723e */ /* 0x000fe400048060ff */
[----:B------:R-:W-:Y:S02]  /*cbc0*/  F2FP.SATFINITE.E5M2.F32.PACK_AB_MERGE_C R76, R77, R76, RZ ;  /* 0x0000004c4d4c723e */ /* 0x000fe400048060ff */
[----:B------:R-:W-:-:S02]  /*cbd0*/  SHF.R.U32.HI R0, RZ, 0x8, R30 ;  /* 0x00000008ff007819 */ /* 0x000fc4000001161e */
[----:B------:R-:W-:Y:S02]  /*cbe0*/  PRMT R5, R30, 0x3340, R15 ;  /* 0x000033401e057816 */ /* 0x000fe4000000000f */
[----:B------:R-:W-:Y:S01]  /*cbf0*/  SHF.R.U32.HI R16, RZ, 0x8, R23 ;  /* 0x00000008ff107819 */ /* 0x000fe20000011617 */
[----:B0-----:R-:W-:Y:S01]  /*cc00*/  ULEA UR4, UR5, UR4, 0x18 ;  /* 0x0000000405047291 */ /* 0x001fe2000f8ec03f */
[----:B------:R-:W-:Y:S02]  /*cc10*/  LOP3.LUT R28, R13, 0xffff, RZ, 0xc0, !PT ;  /* 0x0000ffff0d1c7812 */ /* 0x000fe400078ec0ff */
[----:B------:R-:W-:Y:S02]  /*cc20*/  LOP3.LUT R19, R19, 0xffff, RZ, 0xc0, !PT ;  /* 0x0000ffff13137812 */ /* 0x000fe400078ec0ff */
[----:B------:R-:W-:Y:S02]  /*cc30*/  F2FP.SATFINITE.E5M2.F32.PACK_AB_MERGE_C R68, R69, R68, RZ ;  /* 0x000000444544723e */ /* 0x000fe400048060ff */
[----:B------:R-:W-:-:S02]  /*cc40*/  SHF.R.U32.HI R15, RZ, 0x8, R15 ;  /* 0x00000008ff0f7819 */ /* 0x000fc4000001160f */
[----:B------:R-:W-:Y:S02]  /*cc50*/  LOP3.LUT R26, R26, 0xffff, RZ, 0xc0, !PT ;  /* 0x0000ffff1a1a7812 */ /* 0x000fe400078ec0ff */
[----:B------:R-:W-:Y:S02]  /*cc60*/  LOP3.LUT R13, R66, 0xffff, RZ, 0xc0, !PT ;  /* 0x0000ffff420d7812 */ /* 0x000fe400078ec0ff */
[----:B------:R-:W-:Y:S02]  /*cc70*/  LOP3.LUT R30, R9, 0xffff, RZ, 0xc0, !PT ;  /* 0x0000ffff091e7812 */ /* 0x000fe400078ec0ff */
[----:B------:R-:W-:Y:S02]  /*cc80*/  PRMT R17, R24, 0x3340, R17 ;  /* 0x0000334018117816 */ /* 0x000fe40000000011 */
[----:B------:R-:W-:Y:S02]  /*cc90*/  LOP3.LUT R11, R21, 0xffff, RZ, 0xc0, !PT ;  /* 0x0000ffff150b7812 */ /* 0x000fe400078ec0ff */
[----:B------:R-:W-:-:S02]  /*cca0*/  LOP3.LUT R50, R50, 0xffff, RZ, 0xc0, !PT ;  /* 0x0000ffff32327812 */ /* 0x000fc400078ec0ff */
        /* <DEDUP_REMOVED lines=8> */
[----:B------:R-:W-:Y:S02]  /*cd30*/  SHF.R.U32.HI R19, RZ, 0x8, R26 ;  /* 0x00000008ff137819 */ /* 0x000fe4000001161a */
[--C-:B------:R-:W-:Y:S02]  /*cd40*/  PRMT R16, R26, 0x3340, R13.reuse ;  /* 0x000033401a107816 */ /* 0x100fe4000000000d */
[----:B------:R-:W-:Y:S02]  /*cd50*/  SHF.R.U32.HI R26, RZ, 0x8, R13 ;  /* 0x00000008ff1a7819 */ /* 0x000fe4000001160d */
[----:B------:R-:W-:-:S02]  /*cd60*/  PRMT R13, R50, 0x3340, R29 ;  /* 0x00003340320d7816 */ /* 0x000fc4000000001d */
[--C-:B------:R-:W-:Y:S02]  /*cd70*/  PRMT R15, R48, 0x3340, R21.reuse ;  /* 0x00003340300f7816 */ /* 0x100fe40000000015 */
[----:B------:R-:W-:Y:S02]  /*cd80*/  SHF.R.U32.HI R28, RZ, 0x8, R21 ;  /* 0x00000008ff1c7819 */ /* 0x000fe40000011615 */
[----:B------:R-:W-:Y:S02]  /*cd90*/  SHF.R.U32.HI R25, RZ, 0x8, R50 ;  /* 0x00000008ff197819 */ /* 0x000fe40000011632 */
[----:B------:R-:W-:Y:S02]  /*cda0*/  SHF.R.U32.HI R29, RZ, 0x8, R29 ;  /* 0x00000008ff1d7819 */ /* 0x000fe4000001161d */
[----:B------:R-:W-:Y:S02]  /*cdb0*/  PRMT R0, R23, 0x3340, R0 ;  /* 0x0000334017007816 */ /* 0x000fe40000000000 */
[----:B------:R-:W-:-:S02]  /*cdc0*/  PRMT R9, R30, 0x3340, R9 ;  /* 0x000033401e097816 */ /* 0x000fc40000000009 */
[----:B------:R-:W-:Y:S02]  /*cdd0*/  SHF.R.U32.HI R21, RZ, 0x8, R11 ;  /* 0x00000008ff157819 */ /* 0x000fe4000001160b */
[----:B------:R-:W-:Y:S02]  /*cde0*/  SHF.R.U32.HI R27, RZ, 0x8, R68 ;  /* 0x00000008ff1b7819 */ /* 0x000fe40000011644 */
[----:B------:R-:W-:Y:S02]  /*cdf0*/  SHF.R.U32.HI R23, RZ, 0x8, R48 ;  /* 0x00000008ff177819 */ /* 0x000fe40000011630 */
[----:B------:R-:W-:Y:S02]  /*ce00*/  LOP3.LUT R30, R19, 0xffff, RZ, 0xc0, !PT ;  /* 0x0000ffff131e7812 */ /* 0x000fe400078ec0ff */
[----:B------:R-:W-:Y:S02]  /*ce10*/  LOP3.LUT R19, R26, 0xffff, RZ, 0xc0, !PT ;  /* 0x0000ffff1a137812 */ /* 0x000fe400078ec0ff */
[----:B------:R-:W-:-:S02]  /*ce20*/  LOP3.LUT R26, R25, 0xffff, RZ, 0xc0, !PT ;  /* 0x0000ffff191a7812 */ /* 0x000fc400078ec0ff */
[----:B------:R-:W-:Y:S02]  /*ce30*/  LOP3.LUT R29, R29, 0xffff, RZ, 0xc0, !PT ;  /* 0x0000ffff1d1d7812 */ /* 0x000fe400078ec0ff */
[----:B------:R-:W-:Y:S02]  /*ce40*/  LOP3.LUT R32, R21, 0xffff, RZ, 0xc0, !PT ;  /* 0x0000ffff15207812 */ /* 0x000fe400078ec0ff */
[----:B------:R-:W-:Y:S02]  /*ce50*/  LOP3.LUT R27, R27, 0xffff, RZ, 0xc0, !PT ;  /* 0x0000ffff1b1b7812 */ /* 0x000fe400078ec0ff */
[----:B------:R-:W-:Y:S02]  /*ce60*/  F2FP.SATFINITE.E5M2.F32.PACK_AB_MERGE_C R52, R53, R52, RZ ;  /* 0x000000343534723e */ /* 0x000fe400048060ff */
[----:B------:R-:W-:Y:S02]  /*ce70*/  F2FP.SATFINITE.E5M2.F32.PACK_AB_MERGE_C R80, R81, R80, RZ ;  /* 0x000000505150723e */ /* 0x000fe400048060ff */
[----:B------:R-:W-:-:S02]  /*ce80*/  LOP3.LUT R23, R23, 0xffff, RZ, 0xc0, !PT ;  /* 0x0000ffff17177812 */ /* 0x000fc400078ec0ff */
[----:B------:R-:W-:Y:S02]  /*ce90*/  LOP3.LUT R28, R28, 0xffff, RZ, 0xc0, !PT ;  /* 0x0000ffff1c1c7812 */ /* 0x000fe400078ec0ff */
[----:B------:R-:W-:Y:S02]  /*cea0*/  F2FP.SATFINITE.E5M2.F32.PACK_AB_MERGE_C R70, R71, R70, RZ ;  /* 0x000000464746723e */ /* 0x000fe400048060ff */
[----:B------:R-:W-:Y:S02]  /*ceb0*/  PRMT R19, R30, 0x3340, R19 ;  /* 0x000033401e137816 */ /* 0x000fe40000000013 */
[----:B------:R-:W-:Y:S02]  /*cec0*/  PRMT R30, R26, 0x3340, R29 ;  /* 0x000033401a1e7816 */ /* 0x000fe4000000001d */
[----:B------:R-:W-:Y:S02]  /*ced0*/  PRMT R26, R32, 0x3340, R27 ;  /* 0x00003340201a7816 */ /* 0x000fe4000000001b */
[----:B------:R-:W-:-:S02]  /*cee0*/  F2FP.SATFINITE.E5M2.F32.PACK_AB_MERGE_C R72, R73, R72, RZ ;  /* 0x000000484948723e */ /* 0x000fc400048060ff */
[----:B------:R-:W-:Y:S02]  /*cef0*/  PRMT R28, R23, 0x3340, R28 ;  /* 0x00003340171c7816 */ /* 0x000fe4000000001c */
[----:B------:R-:W-:Y:S02]  /*cf00*/  LOP3.LUT R52, R52, 0xffff, RZ, 0xc0, !PT ;  /* 0x0000ffff34347812 */ /* 0x000fe400078ec0ff */
[----:B------:R-:W-:Y:S02]  /*cf10*/  LOP3.LUT R27, R80, 0xffff, RZ, 0xc0, !PT ;  /* 0x0000ffff501b7812 */ /* 0x000fe400078ec0ff */
[----:B------:R-:W-:Y:S02]  /*cf20*/  LOP3.LUT R22, R22, 0xffff, RZ, 0xc0, !PT ;  /* 0x0000ffff16167812 */ /* 0x000fe400078ec0ff */
[----:B------:R-:W-:Y:S02]  /*cf30*/  LOP3.LUT R23, R70, 0xffff, RZ, 0xc0, !PT ;  /* 0x0000ffff46177812 */ /* 0x000fe400078ec0ff */
[----:B------:R-:W-:-:S02]  /*cf40*/  LOP3.LUT R20, R20, 0xffff, RZ, 0xc0, !PT ;  /* 0x0000ffff14147812 */ /* 0x000fc400078ec0ff */
[----:B------:R-:W-:Y:S02]  /*cf50*/  LOP3.LUT R33, R72, 0xffff, RZ, 0xc0, !PT ;  /* 0x0000ffff48217812 */ /* 0x000fe400078ec0ff */
[----:B------:R-:W-:Y:S02]  /*cf60*/  SHF.R.U32.HI R29, RZ, 0x8, R52 ;  /* 0x00000008ff1d7819 */ /* 0x000fe40000011634 */
[----:B------:R-:W-:Y:S02]  /*cf70*/  SHF.R.U32.HI R34, RZ, 0x8, R27 ;  /* 0x00000008ff227819 */ /* 0x000fe4000001161b */
[----:B------:R-:W-:Y:S02]  /*cf80*/  SHF.R.U32.HI R25, RZ, 0x8, R22 ;  /* 0x00000008ff197819 */ /* 0x000fe40000011616 */
[----:B------:R-:W-:Y:S02]  /*cf90*/  PRMT R21, R22, 0x3340, R23 ;  /* 0x0000334016157816 */ /* 0x000fe40000000017 */
[----:B------:R-:W-:-:S02]  /*cfa0*/  PRMT R22, R52, 0x3340, R27 ;  /* 0x0000334034167816 */ /* 0x000fc4000000001b */
[----:B------:R-:W-:Y:S02]  /*cfb0*/  SHF.R.U32.HI R27, RZ, 0x8, R20 ;  /* 0x00000008ff1b7819 */ /* 0x000fe40000011614 */
[----:B------:R-:W-:Y:S02]  /*cfc0*/  F2FP.SATFINITE.E5M2.F32.PACK_AB_MERGE_C R54, R55, R54, RZ ;  /* 0x000000363736723e */ /* 0x000fe400048060ff */
[----:B------:R-:W-:Y:S02]  /*cfd0*/  PRMT R20, R20, 0x3340, R33 ;  /* 0x0000334014147816 */ /* 0x000fe40000000021 */
[----:B------:R-:W-:Y:S02]  /*cfe0*/  LOP3.LUT R29, R29, 0xffff, RZ, 0xc0, !PT ;  /* 0x0000ffff1d1d7812 */ /* 0x000fe400078ec0ff */
[----:B------:R-:W-:Y:S02]  /*cff0*/  LOP3.LUT R34, R34, 0xffff, RZ, 0xc0, !PT ;  /* 0x0000ffff22227812 */ /* 0x000fe400078ec0ff */
[----:B------:R-:W-:-:S02]  /*d000*/  F2FP.SATFINITE.E5M2.F32.PACK_AB_MERGE_C R74, R75, R74, RZ ;  /* 0x0000004a4b4a723e */ /* 0x000fc400048060ff */
[----:B------:R-:W-:Y:S02]  /*d010*/  SHF.R.U32.HI R32, RZ, 0x8, R23 ;  /* 0x00000008ff207819 */ /* 0x000fe40000011617 */
[----:B------:R-:W-:Y:S02]  /*d020*/  SHF.R.U32.HI R33, RZ, 0x8, R33 ;  /* 0x00000008ff217819 */ /* 0x000fe40000011621 */
[----:B------:R-:W-:Y:S02]  /*d030*/  F2FP.SATFINITE.E5M2.F32.PACK_AB_MERGE_C R56, R57, R56, RZ ;  /* 0x000000383938723e */ /* 0x000fe400048060ff */
[----:B------:R-:W-:Y:S02]  /*d040*/  F2FP.SATFINITE.E5M2.F32.PACK_AB_MERGE_C R84, R85, R84, RZ ;  /* 0x000000545554723e */ /* 0x000fe400048060ff */
[----:B------:R-:W-:Y:S02]  /*d050*/  F2FP.SATFINITE.E5M2.F32.PACK_AB_MERGE_C R58, R59, R58, RZ ;  /* 0x0000003a3b3a723e */ /* 0x000fe400048060ff */
[----:B------:R-:W-:-:S02]  /*d060*/  LOP3.LUT R54, R54, 0xffff, RZ, 0xc0, !PT ;  /* 0x0000ffff36367812 */ /* 0x000fc400078ec0ff */
[----:B------:R-:W-:Y:S02]  /*d070*/  PRMT R41, R29, 0x3340, R34 ;  /* 0x000033401d297816 */ /* 0x000fe40000000022 */
[----:B------:R-:W-:Y:S02]  /*d080*/  LOP3.LUT R25, R25, 0xffff, RZ, 0xc0, !PT ;  /* 0x0000ffff19197812 */ /* 0x000fe400078ec0ff */
[----:B------:R-:W-:Y:S02]  /*d090*/  LOP3.LUT R32, R32, 0xffff, RZ, 0xc0, !PT ;  /* 0x0000ffff20207812 */ /* 0x000fe400078ec0ff */
[----:B------:R-:W-:Y:S02]  /*d0a0*/  LOP3.LUT R38, R27, 0xffff, RZ, 0xc0, !PT ;  /* 0x0000ffff1b267812 */ /* 0x000fe400078ec0ff */
[----:B------:R-:W-:Y:S02]  /*d0b0*/  LOP3.LUT R33, R33, 0xffff, RZ, 0xc0, !PT ;  /* 0x0000ffff21217812 */ /* 0x000fe400078ec0ff */
[----:B------:R-:W-:-:S02]  /*d0c0*/  LOP3.LUT R18, R18, 0xffff, RZ, 0xc0, !PT ;  /* 0x0000ffff12127812 */ /* 0x000fc400078ec0ff */
[----:B------:R-:W-:Y:S02]  /*d0d0*/  LOP3.LUT R29, R74, 0xffff, RZ, 0xc0, !PT ;  /* 0x0000ffff4a1d7812 */ /* 0x000fe400078ec0ff */
[----:B------:R-:W-:Y:S02]  /*d0e0*/  F2FP.SATFINITE.E5M2.F32.PACK_AB_MERGE_C R86, R87, R86, RZ ;  /* 0x000000565756723e */ /* 0x000fe400048060ff */
[----:B------:R-:W-:Y:S02]  /*d0f0*/  LOP3.LUT R56, R56, 0xffff, RZ, 0xc0, !PT ;  /* 0x0000ffff38387812 */ /* 0x000fe400078ec0ff */
[----:B------:R-:W-:Y:S02]  /*d100*/  LOP3.LUT R27, R84, 0xffff, RZ, 0xc0, !PT ;  /* 0x0000ffff541b7812 */ /* 0x000fe400078ec0ff */
[----:B------:R-:W-:Y:S02]  /*d110*/  LOP3.LUT R58, R58, 0xffff, RZ, 0xc0, !PT ;  /* 0x0000ffff3a3a7812 */ /* 0x000fe400078ec0ff */
[----:B------:R-:W-:-:S02]  /*d120*/  SHF.R.U32.HI R31, RZ, 0x8, R54 ;  /* 0x00000008ff1f7819 */ /* 0x000fc40000011636 */
[----:B------:R-:W-:Y:S02]  /*d130*/  F2FP.SATFINITE.E5M2.F32.PACK_AB_MERGE_C R132, R133, R132, RZ ;  /* 0x000000848584723e */ /* 0x000fe400048060ff */
[----:B------:R-:W-:Y:S02]  /*d140*/  PRMT R40, R25, 0x3340, R32 ;  /* 0x0000334019287816 */ /* 0x000fe40000000020 */
[----:B------:R-:W-:Y:S02]  /*d150*/  PRMT R43, R38, 0x3340, R33 ;  /* 0x00003340262b7816 */ /* 0x000fe40000000021 */
[----:B------:R-:W-:Y:S02]  /*d160*/  LOP3.LUT R50, R12, 0xffff, RZ, 0xc0, !PT ;  /* 0x0000ffff0c327812 */ /* 0x000fe400078ec0ff */
[----:B------:R-:W-:Y:S02]  /*d170*/  PRMT R44, R18, 0x3340, R29 ;  /* 0x00003340122c7816 */ /* 0x000fe4000000001d */
[----:B------:R-:W-:-:S02]  /*d180*/  LOP3.LUT R33, R86, 0xffff, RZ, 0xc0, !PT ;  /* 0x0000ffff56217812 */ /* 0x000fc400078ec0ff */
[----:B------:R-:W-:Y:S02]  /*d190*/  SHF.R.U32.HI R12, RZ, 0x8, R18 ;  /* 0x00000008ff0c7819 */ /* 0x000fe40000011612 */
[----:B------:R-:W-:Y:S02]  /*d1a0*/  SHF.R.U32.HI R29, RZ, 0x8, R29 ;  /* 0x00000008ff1d7819 */ /* 0x000fe4000001161d */
[--C-:B------:R-:W-:Y:S02]  /*d1b0*/  PRMT R46, R56, 0x3340, R27.reuse ;  /* 0x00003340382e7816 */ /* 0x100fe4000000001b */
[----:B------:R-:W-:Y:S02]  /*d1c0*/  SHF.R.U32.HI R32, RZ, 0x8, R27 ;  /* 0x00000008ff207819 */ /* 0x000fe4000001161b */
[----:B------:R-:W-:Y:S02]  /*d1d0*/  SHF.R.U32.HI R27, RZ, 0x8, R58 ;  /* 0x00000008ff1b7819 */ /* 0x000fe4000001163a */
[----:B------:R-:W-:-:S02]  /*d1e0*/  F2FP.SATFINITE.E5M2.F32.PACK_AB_MERGE_C R128, R129, R128, RZ ;  /* 0x000000808180723e */ /* 0x000fc400048060ff */
[----:B------:R-:W-:Y:S02]  /*d1f0*/  LOP3.LUT R36, R31, 0xffff, RZ, 0xc0, !PT ;  /* 0x0000ffff1f247812 */ /* 0x000fe400078ec0ff */
[----:B------:R-:W-:Y:S02]  /*d200*/  LOP3.LUT R31, R132, 0xffff, RZ, 0xc0, !PT ;  /* 0x0000ffff841f7812 */ /* 0x000fe400078ec0ff */
[----:B------:R-:W-:Y:S02]  /*d210*/  PRMT R48, R58, 0x3340, R33 ;  /* 0x000033403a307816 */ /* 0x000fe40000000021 */
[----:B------:R-:W-:Y:S02]  /*d220*/  LOP3.LUT R12, R12, 0xffff, RZ, 0xc0, !PT ;  /* 0x0000ffff0c0c7812 */ /* 0x000fe400078ec0ff */
[----:B------:R-:W-:Y:S02]  /*d230*/  LOP3.LUT R29, R29, 0xffff, RZ, 0xc0, !PT ;  /* 0x0000ffff1d1d7812 */ /* 0x000fe400078ec0ff */
[----:B------:R-:W-:-:S02]  /*d240*/  SHF.R.U32.HI R25, RZ, 0x8, R56 ;  /* 0x00000008ff197819 */ /* 0x000fc40000011638 */
[----:B------:R-:W-:Y:S02]  /*d250*/  LOP3.LUT R34, R27, 0xffff, RZ, 0xc0, !PT ;  /* 0x0000ffff1b227812 */ /* 0x000fe400078ec0ff */
[----:B------:R-:W-:Y:S02]  /*d260*/  LOP3.LUT R58, R8, 0xffff, RZ, 0xc0, !PT ;  /* 0x0000ffff083a7812 */ /* 0x000fe400078ec0ff */
[----:B------:R-:W-:Y:S02]  /*d270*/  SHF.R.U32.HI R18, RZ, 0x8, R50 ;  /* 0x00000008ff127819 */ /* 0x000fe40000011632 */
[----:B------:R-:W-:Y:S02]  /*d280*/  LOP3.LUT R27, R128, 0xffff, RZ, 0xc0, !PT ;  /* 0x0000ffff801b7812 */ /* 0x000fe400078ec0ff */
[--C-:B------:R-:W-:Y:S02]  /*d290*/  PRMT R50, R50, 0x3340, R31.reuse ;  /* 0x0000334032327816 */ /* 0x100fe4000000001f */
[----:B------:R-:W-:-:S02]  /*d2a0*/  SHF.R.U32.HI R31, RZ, 0x8, R31 ;  /* 0x00000008ff1f7819 */ /* 0x000fc4000001161f */
[----:B------:R-:W-:Y:S02]  /*d2b0*/  LOP3.LUT R32, R32, 0xffff, RZ, 0xc0, !PT ;  /* 0x0000ffff20207812 */ /* 0x000fe400078ec0ff */
[----:B------:R-:W-:Y:S02]  /*d2c0*/  PRMT R45, R12, 0x3340, R29 ;  /* 0x000033400c2d7816 */ /* 0x000fe4000000001d */
[----:B------:R-:W-:Y:S02]  /*d2d0*/  LOP3.LUT R25, R25, 0xffff, RZ, 0xc0, !PT ;  /* 0x0000ffff19197812 */ /* 0x000fe400078ec0ff */
[----:B------:R-:W-:Y:S02]  /*d2e0*/  SHF.R.U32.HI R12, RZ, 0x8, R58 ;  /* 0x00000008ff0c7819 */ /* 0x000fe4000001163a */
[--C-:B------:R-:W-:Y:S02]  /*d2f0*/  PRMT R58, R58, 0x3340, R27.reuse ;  /* 0x000033403a3a7816 */ /* 0x100fe4000000001b */
[----:B------:R-:W-:-:S02]  /*d300*/  SHF.R.U32.HI R27, RZ, 0x8, R27 ;  /* 0x00000008ff1b7819 */ /* 0x000fc4000001161b */
[----:B------:R-:W-:Y:S02]  /*d310*/  F2FP.SATFINITE.E5M2.F32.PACK_AB_MERGE_C R134, R135, R134, RZ ;  /* 0x000000868786723e */ /* 0x000fe400048060ff */
[----:B------:R-:W-:Y:S02]  /*d320*/  LOP3.LUT R18, R18, 0xffff, RZ, 0xc0, !PT ;  /* 0x0000ffff12127812 */ /* 0x000fe400078ec0ff */
[----:B------:R-:W-:Y:S02]  /*d330*/  LOP3.LUT R31, R31, 0xffff, RZ, 0xc0, !PT ;  /* 0x0000ffff1f1f7812 */ /* 0x000fe400078ec0ff */
[----:B------:R-:W-:Y:S02]  /*d340*/  F2FP.SATFINITE.E5M2.F32.PACK_AB_MERGE_C R142, R143, R142, RZ ;  /* 0x0000008e8f8e723e */ /* 0x000fe400048060ff */
[----:B------:R-:W-:Y:S02]  /*d350*/  F2FP.SATFINITE.E5M2.F32.PACK_AB_MERGE_C R90, R91, R90, RZ ;  /* 0x0000005a5b5a723e */ /* 0x000fe400048060ff */
[----:B------:R-:W-:-:S02]  /*d360*/  PRMT R47, R25, 0x3340, R32 ;  /* 0x00003340192f7816 */ /* 0x000fc40000000020 */
[----:B------:R-:W0:Y:S01]  /*d370*/  S2R R32, SR_TID.X ;  /* 0x0000000000207919 */ /* 0x000e220000002100 */
[----:B------:R-:W-:Y:S02]  /*d380*/  LOP3.LUT R12, R12, 0xffff, RZ, 0xc0, !PT ;  /* 0x0000ffff0c0c7812 */ /* 0x000fe400078ec0ff */
[----:B------:R-:W-:Y:S02]  /*d390*/  LOP3.LUT R27, R27, 0xffff, RZ, 0xc0, !PT ;  /* 0x0000ffff1b1b7812 */ /* 0x000fe400078ec0ff */
[----:B------:R-:W-:Y:S02]  /*d3a0*/  F2FP.SATFINITE.E5M2.F32.PACK_AB_MERGE_C R136, R137, R136, RZ ;  /* 0x000000888988723e */ /* 0x000fe400048060ff */
[----:B------:R-:W-:Y:S02]  /*d3b0*/  F2FP.SATFINITE.E5M2.F32.PACK_AB_MERGE_C R92, R93, R92, RZ ;  /* 0x0000005c5d5c723e */ /* 0x000fe400048060ff */
[----:B------:R-:W-:Y:S02]  /*d3c0*/  PRMT R51, R18, 0x3340, R31 ;  /* 0x0000334012337816 */ /* 0x000fe4000000001f */
[----:B------:R-:W-:-:S02]  /*d3d0*/  LOP3.LUT R14, R14, 0xffff, RZ, 0xc0, !PT ;  /* 0x0000ffff0e0e7812 */ /* 0x000fc400078ec0ff */
[----:B------:R-:W-:Y:S02]  /*d3e0*/  LOP3.LUT R25, R134, 0xffff, RZ, 0xc0, !PT ;  /* 0x0000ffff86197812 */ /* 0x000fe400078ec0ff */
[----:B------:R-:W-:Y:S02]  /*d3f0*/  F2FP.SATFINITE.E5M2.F32.PACK_AB_MERGE_C R82, R83, R82, RZ ;  /* 0x000000525352723e */ /* 0x000fe400048060ff */
[----:B------:R-:W-:Y:S02]  /*d400*/  LOP3.LUT R142, R142, 0xffff, RZ, 0xc0, !PT ;  /* 0x0000ffff8e8e7812 */ /* 0x000fe400078ec0ff */
[----:B------:R-:W-:Y:S02]  /*d410*/  LOP3.LUT R31, R90, 0xffff, RZ, 0xc0, !PT ;  /* 0x0000ffff5a1f7812 */ /* 0x000fe400078ec0ff */
[----:B------:R-:W-:Y:S02]  /*d420*/  F2FP.SATFINITE.E5M2.F32.PACK_AB_MERGE_C R140, R141, R140, RZ ;  /* 0x0000008c8d8c723e */ /* 0x000fe400048060ff */
[----:B------:R-:W-:-:S02]  /*d430*/  F2FP.SATFINITE.E5M2.F32.PACK_AB_MERGE_C R88, R89, R88, RZ ;  /* 0x000000585958723e */ /* 0x000fc400048060ff */
[----:B------:R-:W-:Y:S02]  /*d440*/  PRMT R59, R12, 0x3340, R27 ;  /* 0x000033400c3b7816 */ /* 0x000fe4000000001b */
[----:B------:R-:W-:Y:S02]  /*d450*/  PRMT R52, R14, 0x3340, R25 ;  /* 0x000033400e347816 */ /* 0x000fe40000000019 */
[----:B------:R-:W-:Y:S02]  /*d460*/  LOP3.LUT R136, R136, 0xffff, RZ, 0xc0, !PT ;  /* 0x0000ffff88887812 */ /* 0x000fe400078ec0ff */
[----:B------:R-:W-:Y:S02]  /*d470*/  LOP3.LUT R27, R92, 0xffff, RZ, 0xc0, !PT ;  /* 0x0000ffff5c1b7812 */ /* 0x000fe400078ec0ff */
[----:B------:R-:W-:Y:S02]  /*d480*/  LOP3.LUT R35, R82, 0xffff, RZ, 0xc0, !PT ;  /* 0x0000ffff52237812 */ /* 0x000fe400078ec0ff */
[----:B------:R-:W-:-:S02]  /*d490*/  SHF.R.U32.HI R8, RZ, 0x8, R14 ;  /* 0x00000008ff087819 */ /* 0x000fc4000001160e */
[----:B------:R-:W-:Y:S02]  /*d4a0*/  SHF.R.U32.HI R25, RZ, 0x8, R25 ;  /* 0x00000008ff197819 */ /* 0x000fe40000011619 */
[--C-:B------:R-:W-:Y:S02]  /*d4b0*/  PRMT R56, R142, 0x3340, R31.reuse ;  /* 0x000033408e387816 */ /* 0x100fe4000000001f */
[----:B------:R-:W-:Y:S02]  /*d4c0*/  LOP3.LUT R140, R140, 0xffff, RZ, 0xc0, !PT ;  /* 0x0000ffff8c8c7812 */ /* 0x000fe400078ec0ff */
[----:B------:R-:W-:Y:S02]  /*d4d0*/  LOP3.LUT R29, R88, 0xffff, RZ, 0xc0, !PT ;  /* 0x0000ffff581d7812 */ /* 0x000fe400078ec0ff */
[----:B------:R-:W-:Y:S02]  /*d4e0*/  SHF.R.U32.HI R18, RZ, 0x8, R142 ;  /* 0x00000008ff127819 */ /* 0x000fe4000001168e */
[----:B------:R-:W-:-:S02]  /*d4f0*/  SHF.R.U32.HI R31, RZ, 0x8, R31 ;  /* 0x00000008ff1f7819 */ /* 0x000fc4000001161f */
[----:B------:R-:W-:Y:S02]  /*d500*/  PRMT R62, R136, 0x3340, R27 ;  /* 0x00003340883e7816 */ /* 0x000fe4000000001b */
[----:B------:R-:W-:Y:S02]  /*d510*/  PRMT R23, R54, 0x3340, R35 ;  /* 0x0000334036177816 */ /* 0x000fe40000000023 */
[----:B------:R-:W-:Y:S02]  /*d520*/  LOP3.LUT R8, R8, 0xffff, RZ, 0xc0, !PT ;  /* 0x0000ffff08087812 */ /* 0x000fe400078ec0ff */
[----:B------:R-:W-:Y:S02]  /*d530*/  LOP3.LUT R25, R25, 0xffff, RZ, 0xc0, !PT ;  /* 0x0000ffff19197812 */ /* 0x000fe400078ec0ff */
[----:B------:R-:W-:Y:S02]  /*d540*/  SHF.R.U32.HI R12, RZ, 0x8, R136 ;  /* 0x00000008ff0c7819 */ /* 0x000fe40000011688 */
[----:B------:R-:W-:-:S02]  /*d550*/  SHF.R.U32.HI R27, RZ, 0x8, R27 ;  /* 0x00000008ff1b7819 */ /* 0x000fc4000001161b */
[----:B------:R-:W-:Y:S02]  /*d560*/  F2FP.SATFINITE.E5M2.F32.PACK_AB_MERGE_C R130, R131, R130, RZ ;  /* 0x000000828382723e */ /* 0x000fe400048060ff */
[----:B------:R-:W-:Y:S02]  /*d570*/  PRMT R54, R140, 0x3340, R29 ;  /* 0x000033408c367816 */ /* 0x000fe4000000001d */
[----:B------:R-:W-:Y:S02]  /*d580*/  LOP3.LUT R18, R18, 0xffff, RZ, 0xc0, !PT ;  /* 0x0000ffff12127812 */ /* 0x000fe400078ec0ff */
[----:B------:R-:W-:Y:S02]  /*d590*/  LOP3.LUT R31, R31, 0xffff, RZ, 0xc0, !PT ;  /* 0x0000ffff1f1f7812 */ /* 0x000fe400078ec0ff */
[----:B------:R-:W-:Y:S02]  /*d5a0*/  F2FP.SATFINITE.E5M2.F32.PACK_AB_MERGE_C R144, R145, R144, RZ ;  /* 0x000000909190723e */ /* 0x000fe400048060ff */
[----:B------:R-:W-:-:S02]  /*d5b0*/  F2FP.SATFINITE.E5M2.F32.PACK_AB_MERGE_C R100, R101, R100, RZ ;  /* 0x000000646564723e */ /* 0x000fc400048060ff */
[----:B------:R-:W-:Y:S02]  /*d5c0*/  SHF.R.U32.HI R14, RZ, 0x8, R140 ;  /* 0x00000008ff0e7819 */ /* 0x000fe4000001168c */
[----:B------:R-:W-:Y:S02]  /*d5d0*/  SHF.R.U32.HI R29, RZ, 0x8, R29 ;  /* 0x00000008ff1d7819 */ /* 0x000fe4000001161d */
[----:B------:R-:W-:Y:S02]  /*d5e0*/  PRMT R53, R8, 0x3340, R25 ;  /* 0x0000334008357816 */ /* 0x000fe40000000019 */
[----:B------:R-:W-:Y:S02]  /*d5f0*/  LOP3.LUT R12, R12, 0xffff, RZ, 0xc0, !PT ;  /* 0x0000ffff0c0c7812 */ /* 0x000fe400078ec0ff */
[----:B------:R-:W-:Y:S02]  /*d600*/  LOP3.LUT R27, R27, 0xffff, RZ, 0xc0, !PT ;  /* 0x0000ffff1b1b7812 */ /* 0x000fe400078ec0ff */
[----:B------:R-:W-:-:S02]  /*d610*/  F2FP.SATFINITE.E5M2.F32.PACK_AB_MERGE_C R112, R113, R112, RZ ;  /* 0x000000707170723e */ /* 0x000fc400048060ff */
[----:B------:R-:W-:Y:S02]  /*d620*/  F2FP.SATFINITE.E5M2.F32.PACK_AB_MERGE_C R124, R125, R124, RZ ;  /* 0x0000007c7d7c723e */ /* 0x000fe400048060ff */
[----:B------:R-:W-:Y:S02]  /*d630*/  PRMT R57, R18, 0x3340, R31 ;  /* 0x0000334012397816 */ /* 0x000fe4000000001f */
[----:B------:R-:W-:Y:S02]  /*d640*/  LOP3.LUT R10, R10, 0xffff, RZ, 0xc0, !PT ;  /* 0x0000ffff0a0a7812 */ /* 0x000fe400078ec0ff */
[----:B------:R-:W-:Y:S02]  /*d650*/  LOP3.LUT R25, R130, 0xffff, RZ, 0xc0, !PT ;  /* 0x0000ffff82197812 */ /* 0x000fe400078ec0ff */
[----:B------:R-:W-:Y:S02]  /*d660*/  LOP3.LUT R14, R14, 0xffff, RZ, 0xc0, !PT ;  /* 0x0000ffff0e0e7812 */ /* 0x000fe400078ec0ff */
[----:B------:R-:W-:-:S02]  /*d670*/  LOP3.LUT R29, R29, 0xffff, RZ, 0xc0, !PT ;  /* 0x0000ffff1d1d7812 */ /* 0x000fc400078ec0ff */
[----:B------:R-:W-:Y:S02]  /*d680*/  LOP3.LUT R144, R144, 0xffff, RZ, 0xc0, !PT ;  /* 0x0000ffff90907812 */ /* 0x000fe400078ec0ff */
[----:B------:R-:W-:Y:S02]  /*d690*/  LOP3.LUT R31, R100, 0xffff, RZ, 0xc0, !PT ;  /* 0x0000ffff641f7812 */ /* 0x000fe400078ec0ff */
[----:B------:R-:W-:Y:S02]  /*d6a0*/  F2FP.SATFINITE.E5M2.F32.PACK_AB_MERGE_C R138, R139, R138, RZ ;  /* 0x0000008a8b8a723e */ /* 0x000fe400048060ff */
[----:B------:R-:W-:Y:S02]  /*d6b0*/  F2FP.SATFINITE.E5M2.F32.PACK_AB_MERGE_C R94, R95, R94, RZ ;  /* 0x0000005e5f5e723e */ /* 0x000fe400048060ff */
[----:B------:R-:W-:Y:S02]  /*d6c0*/  PRMT R63, R12, 0x3340, R27 ;  /* 0x000033400c3f7816 */ /* 0x000fe4000000001b */
[----:B------:R-:W-:-:S02]  /*d6d0*/  SHF.R.U32.HI R8, RZ, 0x8, R10 ;  /* 0x00000008ff087819 */ /* 0x000fc4000001160a */
[--C-:B------:R-:W-:Y:S02]  /*d6e0*/  PRMT R60, R10, 0x3340, R25.reuse ;  /* 0x000033400a3c7816 */ /* 0x100fe40000000019 */
[----:B------:R-:W-:Y:S02]  /*d6f0*/  SHF.R.U32.HI R18, RZ, 0x8, R25 ;  /* 0x00000008ff127819 */ /* 0x000fe40000011619 */
[----:B------:R-:W-:Y:S02]  /*d700*/  LOP3.LUT R112, R112, 0xffff, RZ, 0xc0, !PT ;  /* 0x0000ffff70707812 */ /* 0x000fe400078ec0ff */
[----:B------:R-:W-:Y:S02]  /*d710*/  LOP3.LUT R27, R124, 0xffff, RZ, 0xc0, !PT ;  /* 0x0000ffff7c1b7812 */ /* 0x000fe400078ec0ff */
[----:B------:R-:W-:Y:S02]  /*d720*/  PRMT R55, R14, 0x3340, R29 ;  /* 0x000033400e377816 */ /* 0x000fe4000000001d */
[----:B------:R-:W-:-:S02]  /*d730*/  SHF.R.U32.HI R10, RZ, 0x8, R144 ;  /* 0x00000008ff0a7819 */ /* 0x000fc40000011690 */
[----:B------:R-:W-:Y:S02]  /*d740*/  SHF.R.U32.HI R25, RZ, 0x8, R31 ;  /* 0x00000008ff197819 */ /* 0x000fe4000001161f */
[----:B------:R-:W-:Y:S02]  /*d750*/  LOP3.LUT R138, R138, 0xffff, RZ, 0xc0, !PT ;  /* 0x0000ffff8a8a7812 */ /* 0x000fe400078ec0ff */
[----:B------:R-:W-:Y:S02]  /*d760*/  LOP3.LUT R29, R94, 0xffff, RZ, 0xc0, !PT ;  /* 0x0000ffff5e1d7812 */ /* 0x000fe400078ec0ff */
[----:B------:R-:W-:Y:S02]  /*d770*/  F2FP.SATFINITE.E5M2.F32.PACK_AB_MERGE_C R122, R123, R122, RZ ;  /* 0x0000007a7b7a723e */ /* 0x000fe400048060ff */
[----:B------:R-:W-:Y:S02]  /*d780*/  PRMT R70, R112, 0x3340, R27 ;  /* 0x0000334070467816 */ /* 0x000fe4000000001b */
[----:B------:R-:W-:-:S02]  /*d790*/  PRMT R66, R144, 0x3340, R31 ;  /* 0x0000334090427816 */ /* 0x000fc4000000001f */
[----:B------:R-:W-:Y:S02]  /*d7a0*/  LOP3.LUT R10, R10, 0xffff, RZ, 0xc0, !PT ;  /* 0x0000ffff0a0a7812 */ /* 0x000fe400078ec0ff */
[----:B------:R-:W-:Y:S02]  /*d7b0*/  LOP3.LUT R25, R25, 0xffff, RZ, 0xc0, !PT ;  /* 0x0000ffff19197812 */ /* 0x000fe400078ec0ff */
[----:B------:R-:W-:Y:S02]  /*d7c0*/  SHF.R.U32.HI R12, RZ, 0x8, R112 ;  /* 0x00000008ff0c7819 */ /* 0x000fe40000011670 */
[----:B------:R-:W-:Y:S02]  /*d7d0*/  SHF.R.U32.HI R27, RZ, 0x8, R27 ;  /* 0x00000008ff1b7819 */ /* 0x000fe4000001161b */
[----:B------:R-:W-:Y:S02]  /*d7e0*/  F2FP.SATFINITE.E5M2.F32.PACK_AB_MERGE_C R146, R147, R146, RZ ;  /* 0x000000929392723e */ /* 0x000fe400048060ff */
[----:B------:R-:W-:-:S02]  /*d7f0*/  F2FP.SATFINITE.E5M2.F32.PACK_AB_MERGE_C R116, R117, R116, RZ ;  /* 0x000000747574723e */ /* 0x000fc400048060ff */
[----:B------:R-:W-:Y:S02]  /*d800*/  F2FP.SATFINITE.E5M2.F32.PACK_AB_MERGE_C R102, R103, R102, RZ ;  /* 0x000000666766723e */ /* 0x000fe400048060ff */
[----:B------:R-:W-:Y:S02]  /*d810*/  F2FP.SATFINITE.E5M2.F32.PACK_AB_MERGE_C R96, R97, R96, RZ ;  /* 0x000000606160723e */ /* 0x000fe400048060ff */
[----:B------:R-:W-:Y:S02]  /*d820*/  PRMT R64, R138, 0x3340, R29 ;  /* 0x000033408a407816 */ /* 0x000fe4000000001d */
[----:B------:R-:W-:Y:S02]  /*d830*/  LOP3.LUT R31, R8, 0xffff, RZ, 0xc0, !PT ;  /* 0x0000ffff081f7812 */ /* 0x000fe400078ec0ff */
[----:B------:R-:W-:Y:S02]  /*d840*/  LOP3.LUT R18, R18, 0xffff, RZ, 0xc0, !PT ;  /* 0x0000ffff12127812 */ /* 0x000fe400078ec0ff */
[----:B------:R-:W-:-:S02]  /*d850*/  F2FP.SATFINITE.E5M2.F32.PACK_AB_MERGE_C R120, R121, R120, RZ ;  /* 0x000000787978723e */ /* 0x000fc400048060ff */
[----:B------:R-:W-:Y:S02]  /*d860*/  F2FP.SATFINITE.E5M2.F32.PACK_AB_MERGE_C R104, R105, R104, RZ ;  /* 0x000000686968723e */ /* 0x000fe400048060ff */
[----:B------:R-:W-:Y:S02]  /*d870*/  SHF.R.U32.HI R14, RZ, 0x8, R138 ;  /* 0x00000008ff0e7819 */ /* 0x000fe4000001168a */
[----:B------:R-:W-:Y:S02]  /*d880*/  SHF.R.U32.HI R29, RZ, 0x8, R29 ;  /* 0x00000008ff1d7819 */ /* 0x000fe4000001161d */
[----:B------:R-:W-:Y:S02]  /*d890*/  LOP3.LUT R122, R122, 0xffff, RZ, 0xc0, !PT ;  /* 0x0000ffff7a7a7812 */ /* 0x000fe400078ec0ff */
[----:B------:R-:W-:Y:S02]  /*d8a0*/  PRMT R67, R10, 0x3340, R25 ;  /* 0x000033400a437816 */ /* 0x000fe40000000019 */
[----:B------:R-:W-:-:S02]  /*d8b0*/  LOP3.LUT R12, R12, 0xffff, RZ, 0xc0, !PT ;  /* 0x0000ffff0c0c7812 */ /* 0x000fc400078ec0ff */
[----:B------:R-:W-:Y:S02]  /*d8c0*/  LOP3.LUT R27, R27, 0xffff, RZ, 0xc0, !PT ;  /* 0x0000ffff1b1b7812 */ /* 0x000fe400078ec0ff */
[----:B------:R-:W-:Y:S02]  /*d8d0*/  PRMT R6, R6, 0x5410, R17 ;  /* 0x0000541006067816 */ /* 0x000fe40000000011 */
[----:B------:R-:W-:Y:S02]  /*d8e0*/  PRMT R61, R31, 0x3340, R18 ;  /* 0x000033401f3d7816 */ /* 0x000fe40000000012 */
[----:B------:R-:W-:Y:S02]  /*d8f0*/  LOP3.LUT R146, R146, 0xffff, RZ, 0xc0, !PT ;  /* 0x0000ffff92927812 */ /* 0x000fe400078ec0ff */
[----:B------:R-:W-:Y:S02]  /*d900*/  LOP3.LUT R25, R102, 0xffff, RZ, 0xc0, !PT ;  /* 0x0000ffff66197812 */ /* 0x000fe400078ec0ff */
[----:B------:R-:W-:-:S02]  /*d910*/  PRMT R5, R5, 0x5410, R0 ;  /* 0x0000541005057816 */ /* 0x000fc40000000000 */
[----:B------:R-:W-:Y:S02]  /*d920*/  LOP3.LUT R116, R116, 0xffff, RZ, 0xc0, !PT ;  /* 0x0000ffff74747812 */ /* 0x000fe400078ec0ff */
[----:B------:R-:W-:Y:S02]  /*d930*/  LOP3.LUT R17, R96, 0xffff, RZ, 0xc0, !PT ;  /* 0x0000ffff60117812 */ /* 0x000fe400078ec0ff */
[----:B------:R-:W-:Y:S02]  /*d940*/  LOP3.LUT R14, R14, 0xffff, RZ, 0xc0, !PT ;  /* 0x0000ffff0e0e7812 */ /* 0x000fe400078ec0ff */
[----:B------:R-:W-:Y:S02]  /*d950*/  LOP3.LUT R29, R29, 0xffff, RZ, 0xc0, !PT ;  /* 0x0000ffff1d1d7812 */ /* 0x000fe400078ec0ff */
[----:B------:R-:W-:Y:S02]  /*d960*/  LOP3.LUT R120, R120, 0xffff, RZ, 0xc0, !PT ;  /* 0x0000ffff78787812 */ /* 0x000fe400078ec0ff */
[----:B------:R-:W-:-:S02]  /*d970*/  LOP3.LUT R31, R104, 0xffff, RZ, 0xc0, !PT ;  /* 0x0000ffff681f7812 */ /* 0x000fc400078ec0ff */
[----:B------:R-:W-:Y:S02]  /*d980*/  SHF.R.U32.HI R0, RZ, 0x8, R122 ;  /* 0x00000008ff007819 */ /* 0x000fe4000001167a */
[----:B------:R-:W-:Y:S02]  /*d990*/  F2FP.SATFINITE.E5M2.F32.PACK_AB_MERGE_C R114, R115, R114, RZ ;  /* 0x000000727372723e */ /* 0x000fe400048060ff */
[----:B------:R-:W-:Y:S02]  /*d9a0*/  F2FP.SATFINITE.E5M2.F32.PACK_AB_MERGE_C R126, R127, R126, RZ ;  /* 0x0000007e7f7e723e */ /* 0x000fe400048060ff */
[----:B------:R-:W-:Y:S02]  /*d9b0*/  SHF.R.U32.HI R35, RZ, 0x8, R35 ;  /* 0x00000008ff237819 */ /* 0x000fe40000011623 */
[----:B0-----:R-:W-:Y:S02]  /*d9c0*/  LOP3.LUT R32, R32, 0x1f, RZ, 0xc0, !PT ;  /* 0x0000001f20207812 */ /* 0x001fe400078ec0ff */
[----:B------:R-:W-:-:S02]  /*d9d0*/  PRMT R11, R11, 0x3340, R68 ;  /* 0x000033400b0b7816 */ /* 0x000fc40000000044 */
[----:B------:R-:W-:Y:S02]  /*d9e0*/  SHF.R.U32.HI R33, RZ, 0x8, R33 ;  /* 0x00000008ff217819 */ /* 0x000fe40000011621 */
[----:B------:R-:W-:Y:S02]  /*d9f0*/  PRMT R71, R12, 0x3340, R27 ;  /* 0x000033400c477816 */ /* 0x000fe4000000001b */
[--C-:B------:R-:W-:Y:S02]  /*da00*/  PRMT R68, R146, 0x3340, R25.reuse ;  /* 0x0000334092447816 */ /* 0x100fe40000000019 */
[----:B------:R-:W-:Y:S02]  /*da10*/  SHF.R.U32.HI R18, RZ, 0x8, R25 ;  /* 0x00000008ff127819 */ /* 0x000fe40000011619 */
[--C-:B------:R-:W-:Y:S02]  /*da20*/  PRMT R77, R116, 0x3340, R17.reuse ;  /* 0x00003340744d7816 */ /* 0x100fe40000000011 */
[----:B------:R-:W-:-:S02]  /*da30*/  SHF.R.U32.HI R12, RZ, 0x8, R17 ;  /* 0x00000008ff0c7819 */ /* 0x000fc40000011611 */
[----:B------:R-:W-:Y:S02]  /*da40*/  PRMT R65, R14, 0x3340, R29 ;  /* 0x000033400e417816 */ /* 0x000fe4000000001d */
[----:B------:R-:W-:Y:S02]  /*da50*/  SHF.R.U32.HI R10, RZ, 0x8, R120 ;  /* 0x00000008ff0a7819 */ /* 0x000fe40000011678 */
[----:B------:R-:W-:Y:S02]  /*da60*/  SHF.R.U32.HI R25, RZ, 0x8, R31 ;  /* 0x00000008ff197819 */ /* 0x000fe4000001161f */
[----:B------:R-:W-:Y:S02]  /*da70*/  LOP3.LUT R17, R0, 0xffff, RZ, 0xc0, !PT ;  /* 0x0000ffff00117812 */ /* 0x000fe400078ec0ff */
[----:B------:R-:W-:Y:S02]  /*da80*/  F2FP.SATFINITE.E5M2.F32.PACK_AB_MERGE_C R106, R107, R106, RZ ;  /* 0x0000006a6b6a723e */ /* 0x000fe400048060ff */
[----:B------:R-:W-:-:S02]  /*da90*/  LOP3.LUT R35, R35, 0xffff, RZ, 0xc0, !PT ;  /* 0x0000ffff23237812 */ /* 0x000fc400078ec0ff */
[----:B------:R-:W-:Y:S02]  /*daa0*/  LOP3.LUT R114, R114, 0xffff, RZ, 0xc0, !PT ;  /* 0x0000ffff72727812 */ /* 0x000fe400078ec0ff */
[----:B------:R-:W-:Y:S02]  /*dab0*/  LOP3.LUT R29, R126, 0xffff, RZ, 0xc0, !PT ;  /* 0x0000ffff7e1d7812 */ /* 0x000fe400078ec0ff */
[----:B------:R-:W-:Y:S02]  /*dac0*/  PRMT R4, R4, 0x5410, R3 ;  /* 0x0000541004047816 */ /* 0x000fe40000000003 */
[----:B------:R-:W-:Y:S02]  /*dad0*/  PRMT R7, R7, 0x5410, R24 ;  /* 0x0000541007077816 */ /* 0x000fe40000000018 */
[----:B------:R-:W-:Y:S01]  /*dae0*/  LEA R0, R32, UR4, 0x4 ;  /* 0x0000000420007c11 */ /* 0x000fe2000f8e20ff */
[----:B------:R-:W-:Y:S01]  /*daf0*/  BAR.SYNC.DEFER_BLOCKING 0x0 ;  /* 0x0000000000007b1d */ /* 0x000fe20000010000 */
[----:B------:R-:W-:-:S02]  /*db00*/  LOP3.LUT R33, R33, 0xffff, RZ, 0xc0, !PT ;  /* 0x0000ffff21217812 */ /* 0x000fc400078ec0ff */
[----:B------:R-:W-:Y:S02]  /*db10*/  F2FP.SATFINITE.E5M2.F32.PACK_AB_MERGE_C R118, R119, R118, RZ ;  /* 0x000000767776723e */ /* 0x000fe400048060ff */
[----:B------:R-:W-:Y:S01]  /*db20*/  LOP3.LUT R10, R10, 0xffff, RZ, 0xc0, !PT ;  /* 0x0000ffff0a0a7812 */ /* 0x000fe200078ec0ff */
[----:B------:R-:W-:Y:S01]  /*db30*/  ULDC.64 UR4, c[0x0][0x220] ;  /* 0x0000880000047ab9 */ /* 0x000fe20000000a00 */
[----:B------:R-:W-:Y:S02]  /*db40*/  LOP3.LUT R25, R25, 0xffff, RZ, 0xc0, !PT ;  /* 0x0000ffff19197812 */ /* 0x000fe400078ec0ff */
[----:B------:R-:W-:Y:S02]  /*db50*/  PRMT R42, R36, 0x3340, R35 ;  /* 0x00003340242a7816 */ /* 0x000fe40000000023 */
[----:B------:R-:W-:Y:S02]  /*db60*/  PRMT R72, R114, 0x3340, R29 ;  /* 0x0000334072487816 */ /* 0x000fe4000000001d */
[----:B------:R-:W-:-:S02]  /*db70*/  LOP3.LUT R3, R106, 0xffff, RZ, 0xc0, !PT ;  /* 0x0000ffff6a037812 */ /* 0x000fc400078ec0ff */
[----:B------:R-:W-:Y:S02]  /*db80*/  SHF.R.U32.HI R14, RZ, 0x8, R114 ;  /* 0x00000008ff0e7819 */ /* 0x000fe40000011672 */
[----:B------:R-:W-:Y:S02]  /*db90*/  SHF.R.U32.HI R29, RZ, 0x8, R29 ;  /* 0x00000008ff1d7819 */ /* 0x000fe4000001161d */
[----:B------:R-:W-:Y:S02]  /*dba0*/  PRMT R36, R2, 0x5410, R9 ;  /* 0x0000541002247816 */ /* 0x000fe40000000009 */
[----:B------:R-:W-:Y:S01]  /*dbb0*/  F2FP.SATFINITE.E5M2.F32.PACK_AB_MERGE_C R98, R99, R98, RZ ;  /* 0x000000626362723e */ /* 0x000fe200048060ff */
[----:B------:R-:W0:Y:S01]  /*dbc0*/  LDC R2, c[0x0][0x244] ;  /* 0x00009100ff027b82 */ /* 0x000e220000000800 */
[----:B------:R-:W-:Y:S01]  /*dbd0*/  PRMT R49, R34, 0x3340, R33 ;  /* 0x0000334022317816 */ /* 0x000fe20000000021 */
[----:B------:R1:W-:Y:S01]  /*dbe0*/  STSM.16.M88.4 [R0], R4 ;  /* 0x0000000400007844 */ /* 0x0003e20000000200 */
[----:B------:R-:W-:Y:S01]  /*dbf0*/  SHF.R.U32.HI R8, RZ, 0x8, R146 ;  /* 0x00000008ff087819 */ /* 0x000fe20000011692 */
[----:B------:R-:W-:Y:S01]  /*dc00*/  NOP ;  /* 0x0000000000007918 */ /* 0x000fe20000000000 */
[----:B------:R-:W-:Y:S01]  /*dc10*/  PRMT R75, R10, 0x3340, R25 ;  /* 0x000033400a4b7816 */ /* 0x000fe20000000019 */
[----:B------:R-:W2:Y:S01]  /*dc20*/  LDS.128 R32, [R0] ;  /* 0x0000000000207984 */ /* 0x000ea20000000c00 */
[----:B------:R-:W-:-:S02]  /*dc30*/  LOP3.LUT R118, R118, 0xffff, RZ, 0xc0, !PT ;  /* 0x0000ffff76767812 */ /* 0x000fc400078ec0ff */
[----:B------:R-:W-:Y:S02]  /*dc40*/  SHF.R.U32.HI R10, RZ, 0x8, R3 ;  /* 0x00000008ff0a7819 */ /* 0x000fe40000011603 */
[----:B------:R-:W-:Y:S02]  /*dc50*/  PRMT R74, R120, 0x3340, R31 ;  /* 0x00003340784a7816 */ /* 0x000fe4000000001f */
[----:B------:R-:W-:Y:S02]  /*dc60*/  LOP3.LUT R14, R14, 0xffff, RZ, 0xc0, !PT ;  /* 0x0000ffff0e0e7812 */ /* 0x000fe400078ec0ff */
[----:B------:R-:W-:Y:S02]  /*dc70*/  LOP3.LUT R29, R29, 0xffff, RZ, 0xc0, !PT ;  /* 0x0000ffff1d1d7812 */ /* 0x000fe400078ec0ff */
[----:B------:R-:W-:Y:S02]  /*dc80*/  LOP3.LUT R31, R8, 0xffff, RZ, 0xc0, !PT ;  /* 0x0000ffff081f7812 */ /* 0x000fe400078ec0ff */
[----:B------:R-:W-:-:S02]  /*dc90*/  LOP3.LUT R25, R98, 0xffff, RZ, 0xc0, !PT ;  /* 0x0000ffff62197812 */ /* 0x000fc400078ec0ff */
[----:B------:R-:W-:Y:S02]  /*dca0*/  PRMT R76, R122, 0x3340, R3 ;  /* 0x000033407a4c7816 */ /* 0x000fe40000000003 */
[----:B------:R-:W-:Y:S02]  /*dcb0*/  SHF.R.U32.HI R3, RZ, 0x8, R116 ;  /* 0x00000008ff037819 */ /* 0x000fe40000011674 */
[----:B------:R-:W-:Y:S02]  /*dcc0*/  SHF.R.U32.HI R8, RZ, 0x8, R118 ;  /* 0x00000008ff087819 */ /* 0x000fe40000011676 */
[----:B------:R-:W-:Y:S02]  /*dcd0*/  LOP3.LUT R10, R10, 0xffff, RZ, 0xc0, !PT ;  /* 0x0000ffff0a0a7812 */ /* 0x000fe400078ec0ff */
[----:B------:R-:W-:Y:S02]  /*dce0*/  PRMT R73, R14, 0x3340, R29 ;  /* 0x000033400e497816 */ /* 0x000fe4000000001d */
[----:B------:R-:W-:-:S02]  /*dcf0*/  PRMT R37, R16, 0x5410, R19 ;  /* 0x0000541010257816 */ /* 0x000fc40000000013 */
[----:B------:R-:W-:Y:S02]  /*dd00*/  PRMT R38, R15, 0x5410, R28 ;  /* 0x000054100f267816 */ /* 0x000fe4000000001c */
[----:B------:R-:W-:Y:S01]  /*dd10*/  PRMT R39, R13, 0x5410, R30 ;  /* 0x000054100d277816 */ /* 0x000fe2000000001e */
[----:B------:R-:W-:Y:S01]  /*dd20*/  NOP ;  /* 0x0000000000007918 */ /* 0x000fe20000000000 */
[----:B------:R-:W-:-:S03]  /*dd30*/  PRMT R79, R118, 0x3340, R25 ;  /* 0x00003340764f7816 */ /* 0x000fc60000000019 */
[----:B------:R3:W-:Y:S01]  /*dd40*/  STSM.16.M88.4 [R0], R36 ;  /* 0x0000002400007844 */ /* 0x0007e20000000200 */
[----:B------:R-:W-:Y:S02]  /*dd50*/  SHF.R.U32.HI R14, RZ, 0x8, R25 ;  /* 0x00000008ff0e7819 */ /* 0x000fe40000011619 */
[----:B------:R-:W-:Y:S02]  /*dd60*/  LOP3.LUT R18, R18, 0xffff, RZ, 0xc0, !PT ;  /* 0x0000ffff12127812 */ /* 0x000fe400078ec0ff */
[----:B------:R-:W-:Y:S02]  /*dd70*/  LOP3.LUT R25, R3, 0xffff, RZ, 0xc0, !PT ;  /* 0x0000ffff03197812 */ /* 0x000fe400078ec0ff */
[----:B------:R-:W-:Y:S02]  /*dd80*/  LOP3.LUT R27, R8, 0xffff, RZ, 0xc0, !PT ;  /* 0x0000ffff081b7812 */ /* 0x000fe400078ec0ff */
[----:B------:R-:W-:Y:S02]  /*dd90*/  PRMT R3, R17, 0x3340, R10 ;  /* 0x0000334011037816 */ /* 0x000fe4000000000a */
[----:B------:R-:W-:-:S02]  /*dda0*/  PRMT R8, R11, 0x5410, R26 ;  /* 0x000054100b087816 */ /* 0x000fc4000000001a */
[----:B------:R-:W-:Y:S02]  /*ddb0*/  PRMT R9, R21, 0x5410, R40 ;  /* 0x0000541015097816 */ /* 0x000fe40000000028 */
[----:B------:R-:W-:Y:S02]  /*ddc0*/  PRMT R10, R22, 0x5410, R41 ;  /* 0x00005410160a7816 */ /* 0x000fe40000000029 */
[----:B------:R-:W-:Y:S01]  /*ddd0*/  PRMT R11, R23, 0x5410, R42 ;  /* 0x00005410170b7816 */ /* 0x000fe2000000002a */
[----:B------:R-:W-:Y:S01]  /*dde0*/  NOP ;  /* 0x0000000000007918 */ /* 0x000fe20000000000 */
[----:B------:R-:W-:Y:S02]  /*ddf0*/  PRMT R69, R31, 0x3340, R18 ;  /* 0x000033401f457816 */ /* 0x000fe40000000012 */
[----:B------:R-:W-:Y:S01]  /*de00*/  LOP3.LUT R12, R12, 0xffff, RZ, 0xc0, !PT ;  /* 0x0000ffff0c0c7812 */ /* 0x000fe200078ec0ff */
[----:B------:R-:W4:Y:S01]  /*de10*/  LDS.128 R28, [R0] ;  /* 0x00000000001c7984 */ /* 0x000f220000000c00 */
[----:B------:R-:W-:Y:S01]  /*de20*/  LOP3.LUT R14, R14, 0xffff, RZ, 0xc0, !PT ;  /* 0x0000ffff0e0e7812 */ /* 0x000fe200078ec0ff */
[----:B------:R-:W-:Y:S01]  /*de30*/  NOP ;  /* 0x0000000000007918 */ /* 0x000fe20000000000 */
[----:B------:R-:W-:Y:S01]  /*de40*/  PRMT R20, R20, 0x5410, R43 ;  /* 0x0000541014147816 */ /* 0x000fe2000000002b */
[----:B------:R-:W-:Y:S01]  /*de50*/  STSM.16.M88.4 [R0], R8 ;  /* 0x0000000800007844 */ /* 0x000fe20000000200 */
[----:B------:R-:W-:Y:S01]  /*de60*/  PRMT R21, R44, 0x5410, R45 ;  /* 0x000054102c157816 */ /* 0x000fe2000000002d */
[----:B------:R-:W-:Y:S01]  /*de70*/  NOP ;  /* 0x0000000000007918 */ /* 0x000fe20000000000 */
[----:B------:R-:W-:-:S02]  /*de80*/  PRMT R22, R46, 0x5410, R47 ;  /* 0x000054102e167816 */ /* 0x000fc4000000002f */
[----:B------:R-:W-:Y:S02]  /*de90*/  PRMT R23, R48, 0x5410, R49 ;  /* 0x0000541030177816 */ /* 0x000fe40000000031 */
[----:B------:R-:W-:Y:S02]  /*dea0*/  PRMT R78, R25, 0x3340, R12 ;  /* 0x00003340194e7816 */ /* 0x000fe4000000000c */
[----:B------:R-:W-:Y:S02]  /*deb0*/  PRMT R80, R27, 0x3340, R14 ;  /* 0x000033401b507816 */ /* 0x000fe4000000000e */
[----:B------:R-:W4:Y:S01]  /*dec0*/  LDS.128 R24, [R0] ;  /* 0x0000000000187984 */ /* 0x000f220000000c00 */
[----:B------:R-:W-:Y:S01]  /*ded0*/  NOP ;  /* 0x0000000000007918 */ /* 0x000fe20000000000 */
[----:B-1----:R-:W-:Y:S02]  /*dee0*/  PRMT R4, R50, 0x5410, R51 ;  /* 0x0000541032047816 */ /* 0x002fe40000000033 */
[----:B------:R1:W-:Y:S01]  /*def0*/  STSM.16.M88.4 [R0], R20 ;  /* 0x0000001400007844 */ /* 0x0003e20000000200 */
[----:B------:R-:W-:Y:S01]  /*df00*/  PRMT R5, R52, 0x5410, R53 ;  /* 0x0000541034057816 */ /* 0x000fe20000000035 */
[----:B------:R-:W-:Y:S01]  /*df10*/  NOP ;  /* 0x0000000000007918 */ /* 0x000fe20000000000 */
[----:B------:R-:W-:Y:S01]  /*df20*/  PRMT R6, R54, 0x5410, R55 ;  /* 0x0000541036067816 */ /* 0x000fe20000000037 */
[----:B------:R-:W4:Y:S01]  /*df30*/  LDS.128 R16, [R0] ;  /* 0x0000000000107984 */ /* 0x000f220000000c00 */
[----:B------:R-:W-:Y:S01]  /*df40*/  PRMT R7, R56, 0x5410, R57 ;  /* 0x0000541038077816 */ /* 0x000fe20000000039 */
[----:B------:R-:W-:Y:S01]  /*df50*/  NOP ;  /* 0x0000000000007918 */ /* 0x000fe20000000000 */
[----:B---3--:R-:W-:-:S03]  /*df60*/  PRMT R36, R58, 0x5410, R59 ;  /* 0x000054103a247816 */ /* 0x008fc6000000003b */
[----:B------:R-:W-:Y:S01]  /*df70*/  STSM.16.M88.4 [R0], R4 ;  /* 0x0000000400007844 */ /* 0x000fe20000000200 */
[----:B------:R-:W-:Y:S01]  /*df80*/  PRMT R37, R60, 0x5410, R61 ;  /* 0x000054103c257816 */ /* 0x000fe2000000003d */
[----:B------:R-:W-:Y:S01]  /*df90*/  NOP ;  /* 0x0000000000007918 */ /* 0x000fe20000000000 */
[----:B------:R-:W-:Y:S01]  /*dfa0*/  PRMT R38, R62, 0x5410, R63 ;  /* 0x000054103e267816 */ /* 0x000fe2000000003f */
[----:B------:R-:W3:Y:S01]  /*dfb0*/  LDS.128 R12, [R0] ;  /* 0x00000000000c7984 */ /* 0x000ee20000000c00 */
[----:B------:R-:W-:Y:S01]  /*dfc0*/  PRMT R39, R64, 0x5410, R65 ;  /* 0x0000541040277816 */ /* 0x000fe20000000041 */
[----:B------:R-:W-:Y:S01]  /*dfd0*/  NOP ;  /* 0x0000000000007918 */ /* 0x000fe20000000000 */
[----:B------:R-:W-:Y:S01]  /*dfe0*/  PRMT R45, R76, 0x5410, R3 ;  /* 0x000054104c2d7816 */ /* 0x000fe20000000003 */
[C---:B0-----:R-:W-:Y:S02]  /*dff0*/  IMAD R3, R167.reuse, R2, RZ ;  /* 0x00000002a7037224 */ /* 0x041fe400078e02ff */
[----:B------:R0:W-:Y:S01]  /*e000*/  STSM.16.M88.4 [R0], R36 ;  /* 0x0000002400007844 */ /* 0x0001e20000000200 */
[----:B------:R-:W-:Y:S01]  /*e010*/  ISETP.GE.AND P1, PT, R167, UR6, PT ;  /* 0x00000006a7007c0c */ /* 0x000fe2000bf26270 */
[----:B------:R-:W-:Y:S01]  /*e020*/  NOP ;  /* 0x0000000000007918 */ /* 0x000fe20000000000 */
[C---:B-1----:R-:W-:Y:S01]  /*e030*/  IADD3 R20, P4, R3.reuse, UR4, RZ ;  /* 0x0000000403147c10 */ /* 0x042fe2000ff9e0ff */
[----:B------:R-:W-:Y:S01]  /*e040*/  IMAD R21, R2, 0x20, R3 ;  /* 0x0000002002157824 */ /* 0x000fe200078e0203 */
[----:B------:R-:W-:Y:S01]  /*e050*/  ISETP.LT.AND P1, PT, R164, UR31, !P1 ;  /* 0x0000001fa4007c0c */ /* 0x000fe2000cf21270 */
[----:B------:R-:W1:Y:S01]  /*e060*/  LDS.128 R8, [R0] ;  /* 0x0000000000087984 */ /* 0x000e620000000c00 */
[----:B------:R-:W-:-:S02]  /*e070*/  LEA.HI.X.SX32 R3, R3, UR5, 0x1, P4 ;  /* 0x0000000503037c11 */ /* 0x000fc4000a0f0eff */
[----:B------:R-:W-:Y:S01]  /*e080*/  PRMT R40, R66, 0x5410, R67 ;  /* 0x0000541042287816 */ /* 0x000fe20000000043 */
[----:B0-----:R-:W-:Y:S01]  /*e090*/  IMAD R37, R164, UR26, RZ ;  /* 0x0000001aa4257c24 */ /* 0x001fe2000f8e02ff */
[----:B------:R-:W-:Y:S02]  /*e0a0*/  PRMT R41, R68, 0x5410, R69 ;  /* 0x0000541044297816 */ /* 0x000fe40000000045 */
[----:B------:R-:W-:Y:S01]  /*e0b0*/  PRMT R42, R70, 0x5410, R71 ;  /* 0x00005410462a7816 */ /* 0x000fe20000000047 */
[C---:B------:R-:W-:Y:S01]  /*e0c0*/  VIADD R39, R37.reuse, UR26 ;  /* 0x0000001a25277c36 */ /* 0x040fe20008000000 */
[----:B------:R-:W-:Y:S02]  /*e0d0*/  SHF.R.S32.HI R38, RZ, 0x1f, R37 ;  /* 0x0000001fff267819 */ /* 0x000fe40000011425 */
[----:B------:R-:W-:Y:S02]  /*e0e0*/  IADD3 R22, P4, R37, R20, RZ ;  /* 0x0000001425167210 */ /* 0x000fe40007f9e0ff */
[----:B------:R-:W-:Y:S01]  /*e0f0*/  PRMT R43, R72, 0x5410, R73 ;  /* 0x00005410482b7816 */ /* 0x000fe20000000049 */
[----:B------:R-:W-:Y:S01]  /*e100*/  NOP ;  /* 0x0000000000007918 */ /* 0x000fe20000000000 */
[----:B------:R-:W-:Y:S01]  /*e110*/  PRMT R44, R74, 0x5410, R75 ;  /* 0x000054104a2c7816 */ /* 0x000fe2000000004b */
[----:B------:R-:W-:Y:S01]  /*e120*/  IMAD.X R23, R38, 0x1, R3, P4 ;  /* 0x0000000126177824 */ /* 0x000fe200020e0603 */
[----:B------:R-:W-:Y:S01]  /*e130*/  PRMT R46, R77, 0x5410, R78 ;  /* 0x000054104d2e7816 */ /* 0x000fe2000000004e */
[----:B------:R2:W-:Y:S01]  /*e140*/  STSM.16.M88.4 [R0], R40 ;  /* 0x0000002800007844 */ /* 0x0005e20000000200 */
[----:B------:R-:W-:Y:S01]  /*e150*/  PRMT R47, R79, 0x5410, R80 ;  /* 0x000054104f2f7816 */ /* 0x000fe20000000050 */
[----:B------:R-:W-:Y:S01]  /*e160*/  NOP ;  /* 0x0000000000007918 */ /* 0x000fe20000000000 */
[----:B------:R-:W-:Y:S01]  /*e170*/  ISETP.GE.AND P4, PT, R164, UR7, PT ;  /* 0x00000007a4007c0c */ /* 0x000fe2000bf86270 */
[----:B------:R-:W0:Y:S01]  /*e180*/  LDS.128 R4, [R0] ;  /* 0x0000000000047984 */ /* 0x000e220000000c00 */
[C---:B------:R-:W-:Y:S01]  /*e190*/  IADD3 R2, P5, R21.reuse, UR4, RZ ;  /* 0x0000000415027c10 */ /* 0x040fe2000ffbe0ff */
[----:B------:R-:W-:Y:S01]  /*e1a0*/  ULDC.64 UR6, c[0x0][0x228] ;  /* 0x00008a0000067ab9 */ /* 0x000fe20000000a00 */
[----:B------:R-:W-:Y:S01]  /*e1b0*/  NOP ;  /* 0x0000000000007918 */ /* 0x000fe20000000000 */
[----:B--2---:R-:W-:Y:S01]  /*e1c0*/  PRMT R41, R32, 0x7770, RZ ;  /* 0x0000777020297816 */ /* 0x004fe200000000ff */
[----:B------:R2:W-:Y:S01]  /*e1d0*/  STSM.16.M88.4 [R0], R44 ;  /* 0x0000002c00007844 */ /* 0x0005e20000000200 */
[----:B------:R-:W-:Y:S01]  /*e1e0*/  ISETP.LT.AND P4, PT, R176, UR6, !P4 ;  /* 0x00000006b0007c0c */ /* 0x000fe2000e781270 */
[----:B------:R-:W-:Y:S01]  /*e1f0*/  NOP ;  /* 0x0000000000007918 */ /* 0x000fe20000000000 */
[----:B------:R-:W-:Y:S01]  /*e200*/  LEA.HI.X.SX32 R21, R21, UR5, 0x1, P5 ;  /* 0x0000000515157c11 */ /* 0x000fe2000a8f0eff */
[----:B------:R4:W-:Y:S01]  /*e210*/  @P1 STG.E.U8 desc[UR8][R22.64], R41 ;  /* 0x0000002916001986 */ /* 0x0009e2000c101108 */
[----:B------:R-:W-:Y:S01]  /*e220*/  ULDC.64 UR4, c[0x0][0x228] ;  /* 0x00008a0000047ab9 */ /* 0x000fe20000000a00 */
[----:B------:R-:W-:Y:S01]  /*e230*/  IADD3 R36, P1, R37, R2, RZ ;  /* 0x0000000225247210 */ /* 0x000fe20007f3e0ff */
[----:B------:R-:W-:Y:S01]  /*e240*/  VIADD R40, R164, 0x3 ;  /* 0x00000003a4287836 */ /* 0x000fe20000000000 */
[----:B------:R-:W-:Y:S01]  /*e250*/  ISETP.LT.AND P5, PT, R167, UR4, !P2 ;  /* 0x00000004a7007c0c */ /* 0x000fe2000d7a1270 */
[C---:B------:R-:W-:Y:S01]  /*e260*/  VIADD R43, R39.reuse, UR26 ;  /* 0x0000001a272b7c36 */ /* 0x040fe20008000000 */
[----:B------:R-:W-:Y:S01]  /*e270*/  SHF.R.S32.HI R42, RZ, 0x1f, R39 ;  /* 0x0000001fff2a7819 */ /* 0x000fe20000011427 */
[----:B------:R-:W-:Y:S01]  /*e280*/  IMAD.X R37, R38, 0x1, R21, P1 ;  /* 0x0000000126257824 */ /* 0x000fe200008e0615 */
[C---:B--2---:R-:W-:Y:S01]  /*e290*/  PRMT R47, R32.reuse, 0x7771, RZ ;  /* 0x00007771202f7816 */ /* 0x044fe200000000ff */
[----:B------:R-:W-:Y:S01]  /*e2a0*/  ULDC UR4, c[0x0][0x22c] ;  /* 0x00008b0000047ab9 */ /* 0x000fe20000000800 */
[----:B------:R-:W-:Y:S01]  /*e2b0*/  PRMT R45, R32, 0x7772, RZ ;  /* 0x00007772202d7816 */ /* 0x000fe200000000ff */
[----:B------:R-:W-:Y:S01]  /*e2c0*/  VIADD R46, R164, 0x4 ;  /* 0x00000004a42e7836 */ /* 0x000fe20000000000 */
[C---:B----4-:R-:W-:Y:S01]  /*e2d0*/  IADD3 R22, P6, R39.reuse, R20, RZ ;  /* 0x0000001427167210 */ /* 0x050fe20007fde0ff */
[----:B------:R2:W-:Y:S01]  /*e2e0*/  @P4 STG.E.U8 desc[UR8][R36.64], R47 ;  /* 0x0000002f24004986 */ /* 0x0005e2000c101108 */
[----:B------:R-:W-:Y:S01]  /*e2f0*/  ISETP.LT.AND P4, PT, R176, UR12, !P2 ;  /* 0x0000000cb0007c0c */ /* 0x000fe2000d781270 */
[----:B------:R-:W-:Y:S01]  /*e300*/  ULDC UR6, c[0x0][0x228] ;  /* 0x00008a0000067ab9 */ /* 0x000fe20000000800 */
[----:B------:R-:W-:Y:S01]  /*e310*/  IADD3 R38, P2, R39, R2, RZ ;  /* 0x0000000227267210 */ /* 0x000fe20007f5e0ff */
[----:B------:R-:W-:Y:S01]  /*e320*/  IMAD.X R23, R42, 0x1, R3, P6 ;  /* 0x000000012a177824 */ /* 0x000fe200030e0603 */
[----:B------:R-:W-:Y:S01]  /*e330*/  ISETP.GE.AND P1, PT, R40, UR4, PT ;  /* 0x0000000428007c0c */ /* 0x000fe2000bf26270 */
[----:B------:R-:W-:Y:S01]  /*e340*/  ULDC UR4, c[0x0][0x22c] ;  /* 0x00008b0000047ab9 */ /* 0x000fe20000000800 */
[----:B------:R-:W-:Y:S01]  /*e350*/  SHF.R.S32.HI R44, RZ, 0x1f, R43 ;  /* 0x0000001fff2c7819 */ /* 0x000fe2000001142b */
[----:B------:R-:W-:Y:S01]  /*e360*/  IMAD.X R39, R42, 0x1, R21, P2 ;  /* 0x000000012a277824 */ /* 0x000fe200010e0615 */
[----:B------:R4:W-:Y:S01]  /*e370*/  @P5 STG.E.U8 desc[UR8][R22.64], R45 ;  /* 0x0000002d16005986 */ /* 0x0009e2000c101108 */
[----:B------:R-:W-:-:S02]  /*e380*/  ISETP.LT.AND P5, PT, R167, UR10, !P3 ;  /* 0x0000000aa7007c0c */ /* 0x000fc4000dfa1270 */
[----:B------:R-:W-:Y:S02]  /*e390*/  IADD3 R40, P6, R43, R20, RZ ;  /* 0x000000142b287210 */ /* 0x000fe40007fde0ff */
[----:B------:R-:W-:Y:S01]  /*e3a0*/  PRMT R49, R32, 0x7773, RZ ;  /* 0x0000777320317816 */ /* 0x000fe200000000ff */
[----:B------:R-:W-:Y:S01]  /*e3b0*/  VIADD R32, R164, 0x5 ;  /* 0x00000005a4207836 */ /* 0x000fe20000000000 */
[----:B--2---:R-:W-:Y:S01]  /*e3c0*/  PRMT R47, R33, 0x7770, RZ ;  /* 0x00007770212f7816 */ /* 0x004fe200000000ff */
[----:B------:R-:W-:Y:S01]  /*e3d0*/  IMAD.X R41, R44, 0x1, R3, P6 ;  /* 0x000000012c297824 */ /* 0x000fe200030e0603 */
[----:B------:R-:W-:Y:S01]  /*e3e0*/  ISETP.GE.AND P2, PT, R46, UR4, PT ;  /* 0x000000042e007c0c */ /* 0x000fe2000bf46270 */
[----:B------:R-:W-:Y:S01]  /*e3f0*/  @P4 STG.E.U8 desc[UR8][R38.64], R49 ;  /* 0x0000003126004986 */ /* 0x000fe2000c101108 */
[----:B------:R-:W-:Y:S01]  /*e400*/  ISETP.LT.AND P4, PT, R176, UR16, !P3 ;  /* 0x00000010b0007c0c */ /* 0x000fe2000df81270 */
[C---:B----4-:R-:W-:Y:S01]  /*e410*/  VIADD R45, R43.reuse, UR26 ;  /* 0x0000001a2b2d7c36 */ /* 0x050fe20008000000 */
[----:B------:R-:W-:Y:S01]  /*e420*/  IADD3 R22, P3, R43, R2, RZ ;  /* 0x000000022b167210 */ /* 0x000fe20007f7e0ff */
[----:B------:R2:W-:Y:S01]  /*e430*/  @P5 STG.E.U8 desc[UR8][R40.64], R47 ;  /* 0x0000002f28005986 */ /* 0x0005e2000c101108 */
[----:B------:R-:W-:Y:S01]  /*e440*/  ISETP.LT.AND P5, PT, R167, UR14, !P1 ;  /* 0x0000000ea7007c0c */ /* 0x000fe2000cfa1270 */
[----:B------:R-:W-:Y:S01]  /*e450*/  ULDC UR4, c[0x0][0x22c] ;  /* 0x00008b0000047ab9 */ /* 0x000fe20000000800 */
[----:B------:R-:W-:Y:S01]  /*e460*/  SHF.R.S32.HI R42, RZ, 0x1f, R45 ;  /* 0x0000001fff2a7819 */ /* 0x000fe2000001142d */
[----:B------:R-:W-:Y:S01]  /*e470*/  IMAD.X R23, R44, 0x1, R21, P3 ;  /* 0x000000012c177824 */ /* 0x000fe200018e0615 */
[----:B------:R-:W-:Y:S01]  /*e480*/  IADD3 R36, P6, R45, R20, RZ ;  /* 0x000000142d247210 */ /* 0x000fe20007fde0ff */
[----:B------:R-:W-:Y:S01]  /*e490*/  VIADD R44, R164, 0x6 ;  /* 0x00000006a42c7836 */ /* 0x000fe20000000000 */
[----:B------:R-:W-:-:S02]  /*e4a0*/  PRMT R43, R33, 0x7772, RZ ;  /* 0x00007772212b7816 */ /* 0x000fc400000000ff */
[----:B------:R-:W-:Y:S01]  /*e4b0*/  ISETP.GE.AND P3, PT, R32, UR4, PT ;  /* 0x0000000420007c0c */ /* 0x000fe2000bf66270 */
[----:B------:R-:W-:Y:S01]  /*e4c0*/  IMAD.X R37, R42, 0x1, R3, P6 ;  /* 0x000000012a257824 */ /* 0x000fe200030e0603 */
[----:B------:R-:W-:Y:S01]  /*e4d0*/  ULDC UR4, c[0x0][0x22c] ;  /* 0x00008b0000047ab9 */ /* 0x000fe20000000800 */
[----:B--2---:R-:W-:Y:S01]  /*e4e0*/  PRMT R47, R33, 0x7771, RZ ;  /* 0x00007771212f7816 */ /* 0x004fe200000000ff */
[----:B------:R-:W-:-:S04]  /*e4f0*/  VIADD R41, R45, UR26 ;  /* 0x0000001a2d297c36 */ /* 0x000fc80008000000 */
[----:B------:R-:W-:Y:S01]  /*e500*/  @P4 STG.E.U8 desc[UR8][R22.64], R47 ;  /* 0x0000002f16004986 */ /* 0x000fe2000c101108 */
[----:B------:R-:W-:Y:S02]  /*e510*/  ISETP.LT.AND P4, PT, R176, UR20, !P1 ;  /* 0x00000014b0007c0c */ /* 0x000fe4000cf81270 */
[----:B------:R-:W-:Y:S01]  /*e520*/  IADD3 R38, P1, R45, R2, RZ ;  /* 0x000000022d267210 */ /* 0x000fe20007f3e0ff */
[----:B------:R2:W-:Y:S01]  /*e530*/  @P5 STG.E.U8 desc[UR8][R36.64], R43 ;  /* 0x0000002b24005986 */ /* 0x0005e2000c101108 */
[----:B------:R-:W-:Y:S02]  /*e540*/  ISETP.LT.AND P5, PT, R167, UR18, !P2 ;  /* 0x00000012a7007c0c */ /* 0x000fe4000d7a1270 */
[----:B------:R-:W-:Y:S01]  /*e550*/  SHF.R.S32.HI R40, RZ, 0x1f, R41 ;  /* 0x0000001fff287819 */ /* 0x000fe20000011429 */
[----:B------:R-:W-:Y:S01]  /*e560*/  IMAD.X R39, R42, 0x1, R21, P1 ;  /* 0x000000012a277824 */ /* 0x000fe200008e0615 */
[----:B------:R-:W-:Y:S02]  /*e570*/  IADD3 R32, P6, R41, R20, RZ ;  /* 0x0000001429207210 */ /* 0x000fe40007fde0ff */
[----:B------:R-:W-:-:S02]  /*e580*/  PRMT R45, R34, 0x7770, RZ ;  /* 0x00007770222d7816 */ /* 0x000fc400000000ff */
[----:B------:R-:W-:Y:S01]  /*e590*/  ISETP.GE.AND P1, PT, R44, UR4, PT ;  /* 0x000000042c007c0c */ /* 0x000fe2000bf26270 */
[----:B------:R-:W-:Y:S01]  /*e5a0*/  VIADD R44, R164, 0x7 ;  /* 0x00000007a42c7836 */ /* 0x000fe20000000000 */
[----:B------:R-:W-:Y:S01]  /*e5b0*/  ULDC UR4, c[0x0][0x22c] ;  /* 0x00008b0000047ab9 */ /* 0x000fe20000000800 */
[----:B--2---:R-:W-:Y:S01]  /*e5c0*/  PRMT R37, R33, 0x7773, RZ ;  /* 0x0000777321257816 */ /* 0x004fe200000000ff */
[----:B------:R-:W-:Y:S01]  /*e5d0*/  IMAD.X R33, R40, 0x1, R3, P6 ;  /* 0x0000000128217824 */ /* 0x000fe200030e0603 */
[----:B------:R-:W-:Y:S01]  /*e5e0*/  PRMT R47, R35, 0x7771, RZ ;  /* 0x00007771232f7816 */ /* 0x000fe200000000ff */
[C---:B------:R-:W-:Y:S02]  /*e5f0*/  VIADD R43, R41.reuse, UR26 ;  /* 0x0000001a292b7c36 */ /* 0x040fe40008000000 */
[----:B------:R2:W-:Y:S01]  /*e600*/  @P4 STG.E.U8 desc[UR8][R38.64], R37 ;  /* 0x0000002526004986 */ /* 0x0005e2000c101108 */
[----:B------:R-:W-:Y:S02]  /*e610*/  ISETP.LT.AND P4, PT, R176, UR24, !P2 ;  /* 0x00000018b0007c0c */ /* 0x000fe4000d781270 */
[----:B------:R-:W-:Y:S01]  /*e620*/  IADD3 R22, P2, R41, R2, RZ ;  /* 0x0000000229167210 */ /* 0x000fe20007f5e0ff */
[----:B------:R4:W-:Y:S01]  /*e630*/  @P5 STG.E.U8 desc[UR8][R32.64], R45 ;  /* 0x0000002d20005986 */ /* 0x0009e2000c101108 */
[----:B------:R-:W-:-:S02]  /*e640*/  ISETP.LT.AND P5, PT, R167, UR22, !P3 ;  /* 0x00000016a7007c0c */ /* 0x000fc4000dfa1270 */
[----:B------:R-:W-:Y:S01]  /*e650*/  SHF.R.S32.HI R42, RZ, 0x1f, R43 ;  /* 0x0000001fff2a7819 */ /* 0x000fe2000001142b */
[----:B------:R-:W-:Y:S01]  /*e660*/  IMAD.X R23, R40, 0x1, R21, P2 ;  /* 0x0000000128177824 */ /* 0x000fe200010e0615 */
[----:B------:R-:W-:Y:S02]  /*e670*/  IADD3 R36, P6, R43, R20, RZ ;  /* 0x000000142b247210 */ /* 0x000fe40007fde0ff */
[----:B------:R-:W-:Y:S01]  /*e680*/  PRMT R41, R34, 0x7773, RZ ;  /* 0x0000777322297816 */ /* 0x000fe200000000ff */
[----:B--2---:R-:W-:Y:S01]  /*e690*/  VIADD R38, R164, 0x8 ;  /* 0x00000008a4267836 */ /* 0x004fe20000000000 */
[----:B------:R-:W-:Y:S01]  /*e6a0*/  PRMT R39, R34, 0x7772, RZ ;  /* 0x0000777222277816 */ /* 0x000fe200000000ff */
[----:B------:R-:W-:Y:S01]  /*e6b0*/  IMAD.X R37, R42, 0x1, R3, P6 ;  /* 0x000000012a257824 */ /* 0x000fe200030e0603 */
[----:B------:R-:W-:Y:S01]  /*e6c0*/  ISETP.GE.AND P2, PT, R44, UR4, PT ;  /* 0x000000042c007c0c */ /* 0x000fe2000bf46270 */
[----:B------:R-:W-:Y:S01]  /*e6d0*/  ULDC UR4, c[0x0][0x22c] ;  /* 0x00008b0000047ab9 */ /* 0x000fe20000000800 */
[----:B----4-:R-:W-:-:S05]  /*e6e0*/  PRMT R45, R34, 0x7771, RZ ;  /* 0x00007771222d7816 */ /* 0x010fca00000000ff */
[----:B------:R2:W-:Y:S01]  /*e6f0*/  @P4 STG.E.U8 desc[UR8][R22.64], R45 ;  /* 0x0000002d16004986 */ /* 0x0005e2000c101108 */
[----:B------:R-:W-:Y:S02]  /*e700*/  ISETP.LT.AND P4, PT, R176, UR28, !P3 ;  /* 0x0000001cb0007c0c */ /* 0x000fe4000df81270 */
[C---:B------:R-:W-:Y:S01]  /*e710*/  IADD3 R32, P3, R43.reuse, R2, RZ ;  /* 0x000000022b207210 */ /* 0x040fe20007f7e0ff */
[----:B------:R-:W-:Y:S01]  /*e720*/  VIADD R43, R43, UR26 ;  /* 0x0000001a2b2b7c36 */ /* 0x000fe20008000000 */
[----:B------:R4:W-:Y:S01]  /*e730*/  @P5 STG.E.U8 desc[UR8][R36.64], R39 ;  /* 0x0000002724005986 */ /* 0x0009e2000c101108 */
[----:B------:R-:W-:Y:S02]  /*e740*/  ISETP.LT.AND P5, PT, R167, UR30, !P1 ;  /* 0x0000001ea7007c0c */ /* 0x000fe4000cfa1270 */
[----:B------:R-:W-:Y:S01]  /*e750*/  IMAD.X R33, R42, 0x1, R21, P3 ;  /* 0x000000012a217824 */ /* 0x000fe200018e0615 */
[----:B------:R-:W-:Y:S01]  /*e760*/  SHF.R.S32.HI R34, RZ, 0x1f, R43 ;  /* 0x0000001fff227819 */ /* 0x000fe2000001142b */
[----:B------:R-:W-:Y:S01]  /*e770*/  VIADD R42, R164, 0xb ;  /* 0x0000000ba42a7836 */ /* 0x000fe20000000000 */
[----:B------:R-:W-:Y:S01]  /*e780*/  ISETP.GE.AND P3, PT, R38, UR4, PT ;  /* 0x0000000426007c0c */ /* 0x000fe2000bf66270 */
[----:B------:R-:W-:Y:S01]  /*e790*/  ULDC UR4, c[0x0][0x22c] ;  /* 0x00008b0000047ab9 */ /* 0x000fe20000000800 */
[----:B--2---:R-:W-:Y:S01]  /*e7a0*/  IADD3 R22, P6, R43, R20, RZ ;  /* 0x000000142b167210 */ /* 0x004fe20007fde0ff */
[----:B------:R2:W-:Y:S01]  /*e7b0*/  @P4 STG.E.U8 desc[UR8][R32.64], R41 ;  /* 0x0000002920004986 */ /* 0x0005e2000c101108 */
[----:B------:R-:W-:Y:S01]  /*e7c0*/  ISETP.LT.AND P1, PT, R176, UR6, !P1 ;  /* 0x00000006b0007c0c */ /* 0x000fe2000cf21270 */
[----:B------:R-:W-:Y:S01]  /*e7d0*/  ULDC UR6, c[0x0][0x228] ;  /* 0x00008a0000067ab9 */ /* 0x000fe20000000800 */
[----:B----4-:R-:W-:Y:S01]  /*e7e0*/  VIADD R36, R164, 0x9 ;  /* 0x00000009a4247836 */ /* 0x010fe20000000000 */
[C---:B------:R-:W-:Y:S01]  /*e7f0*/  PRMT R39, R35.reuse, 0x7770, RZ ;  /* 0x0000777023277816 */ /* 0x040fe200000000ff */
[----:B------:R-:W-:Y:S01]  /*e800*/  IMAD.X R23, R34, 0x1, R3, P6 ;  /* 0x0000000122177824 */ /* 0x000fe200030e0603 */
[----:B------:R-:W-:-:S02]  /*e810*/  PRMT R45, R35, 0x7773, RZ ;  /* 0x00007773232d7816 */ /* 0x000fc400000000ff */
[----:B------:R-:W-:Y:S01]  /*e820*/  ISETP.GE.AND P4, PT, R36, UR4, PT ;  /* 0x0000000424007c0c */ /* 0x000fe2000bf86270 */
[----:B------:R-:W-:Y:S01]  /*e830*/  ULDC UR4, c[0x0][0x228] ;  /* 0x00008a0000047ab9 */ /* 0x000fe20000000800 */
[C---:B------:R-:W-:Y:S01]  /*e840*/  IADD3 R36, P6, R43.reuse, R2, RZ ;  /* 0x000000022b247210 */ /* 0x040fe20007fde0ff */
[----:B------:R-:W-:Y:S01]  /*e850*/  VIADD R43, R43, UR26 ;  /* 0x0000001a2b2b7c36 */ /* 0x000fe20008000000 */
[----:B------:R4:W-:Y:S01]  /*e860*/  @P5 STG.E.U8 desc[UR8][R22.64], R39 ;  /* 0x0000002716005986 */ /* 0x0009e2000c101108 */
[----:B------:R-:W-:Y:S01]  /*e870*/  ISETP.LT.AND P5, PT, R167, UR4, !P2 ;  /* 0x00000004a7007c0c */ /* 0x000fe2000d7a1270 */
[----:B------:R-:W-:Y:S01]  /*e880*/  ULDC UR4, c[0x0][0x228] ;  /* 0x00008a0000047ab9 */ /* 0x000fe20000000800 */
[----:B------:R-:W-:Y:S01]  /*e890*/  IMAD.X R37, R34, 0x1, R21, P6 ;  /* 0x0000000122257824 */ /* 0x000fe200030e0615 */
[----:B------:R-:W-:Y:S02]  /*e8a0*/  SHF.R.S32.HI R38, RZ, 0x1f, R43 ;  /* 0x0000001fff267819 */ /* 0x000fe4000001142b */
[----:B--2---:R-:W-:-:S02]  /*e8b0*/  IADD3 R32, P6, R43, R20, RZ ;  /* 0x000000142b207210 */ /* 0x004fc40007fde0ff */
[----:B------:R-:W-:Y:S01]  /*e8c0*/  PRMT R41, R35, 0x7772, RZ ;  /* 0x0000777223297816 */ /* 0x000fe200000000ff */
[----:B------:R2:W-:Y:S01]  /*e8d0*/  @P1 STG.E.U8 desc[UR8][R36.64], R47 ;  /* 0x0000002f24001986 */ /* 0x0005e2000c101108 */
[----:B------:R-:W-:Y:S01]  /*e8e0*/  ISETP.LT.AND P2, PT, R176, UR4, !P2 ;  /* 0x00000004b0007c0c */ /* 0x000fe2000d741270 */
[----:B------:R-:W-:Y:S01]  /*e8f0*/  IMAD.X R33, R38, 0x1, R3, P6 ;  /* 0x0000000126217824 */ /* 0x000fe200030e0603 */
[----:B------:R-:W-:Y:S01]  /*e900*/  ISETP.LT.AND P6, PT, R167, UR6, !P3 ;  /* 0x00000006a7007c0c */ /* 0x000fe2000dfc1270 */
[C---:B----4-:R-:W-:Y:S01]  /*e910*/  VIADD R39, R43.reuse, UR26 ;  /* 0x0000001a2b277c36 */ /* 0x050fe20008000000 */
[----:B------:R-:W-:Y:S01]  /*e920*/  IADD3 R22, P1, R43, R2, RZ ;  /* 0x000000022b167210 */ /* 0x000fe20007f3e0ff */
[----:B------:R-:W-:Y:S01]  /*e930*/  ULDC UR4, c[0x0][0x22c] ;  /* 0x00008b0000047ab9 */ /* 0x000fe20000000800 */
[----:B------:R4:W-:Y:S01]  /*e940*/  @P5 STG.E.U8 desc[UR8][R32.64], R41 ;  /* 0x0000002920005986 */ /* 0x0009e2000c101108 */
[----:B------:R-:W-:Y:S01]  /*e950*/  PRMT R43, R28, 0x7770, RZ ;  /* 0x000077701c2b7816 */ /* 0x000fe200000000ff */
[----:B------:R-:W-:Y:S01]  /*e960*/  ULDC UR6, c[0x0][0x228] ;  /* 0x00008a0000067ab9 */ /* 0x000fe20000000800 */
[----:B------:R-:W-:Y:S01]  /*e970*/  SHF.R.S32.HI R40, RZ, 0x1f, R39 ;  /* 0x0000001fff287819 */ /* 0x000fe20000011427 */
[----:B------:R-:W-:Y:S01]  /*e980*/  IMAD.X R23, R38, 0x1, R21, P1 ;  /* 0x0000000126177824 */ /* 0x000fe200008e0615 */
[----:B------:R-:W-:Y:S01]  /*e990*/  IADD3 R34, P5, R39, R20, RZ ;  /* 0x0000001427227210 */ /* 0x000fe20007fbe0ff */
[----:B--2---:R-:W-:-:S03]  /*e9a0*/  VIADD R36, R164, 0xa ;  /* 0x0000000aa4247836 */ /* 0x004fc60000000000 */
[----:B------:R2:W-:Y:S01]  /*e9b0*/  @P2 STG.E.U8 desc[UR8][R22.64], R45 ;  /* 0x0000002d16002986 */ /* 0x0005e2000c101108 */
[----:B------:R-:W-:Y:S01]  /*e9c0*/  IMAD.X R35, R40, 0x1, R3, P5 ;  /* 0x0000000128237824 */ /* 0x000fe200028e0603 */
[----:B------:R-:W-:Y:S01]  /*e9d0*/  ISETP.GE.AND P1, PT, R36, UR4, PT ;  /* 0x0000000424007c0c */ /* 0x000fe2000bf26270 */
[----:B------:R-:W-:Y:S01]  /*e9e0*/  ULDC UR4, c[0x0][0x228] ;  /* 0x00008a0000047ab9 */ /* 0x000fe20000000800 */
[----:B----4-:R-:W-:Y:S01]  /*e9f0*/  VIADD R41, R39, UR26 ;  /* 0x0000001a27297c36 */ /* 0x010fe20008000000 */
[----:B------:R-:W-:Y:S01]  /*ea00*/  ISETP.LT.AND P3, PT, R176, UR4, !P3 ;  /* 0x00000004b0007c0c */ /* 0x000fe2000df61270 */
[----:B------:R4:W-:Y:S01]  /*ea10*/  @P6 STG.E.U8 desc[UR8][R34.64], R43 ;  /* 0x0000002b22006986 */ /* 0x0009e2000c101108 */
[----:B------:R-:W-:Y:S01]  /*ea20*/  ISETP.LT.AND P5, PT, R167, UR6, !P4 ;  /* 0x00000006a7007c0c */ /* 0x000fe2000e7a1270 */
[----:B------:R-:W-:Y:S01]  /*ea30*/  ULDC UR4, c[0x0][0x22c] ;  /* 0x00008b0000047ab9 */ /* 0x000fe20000000800 */
[----:B------:R-:W-:Y:S01]  /*ea40*/  IADD3 R32, P2, R39, R2, RZ ;  /* 0x0000000227207210 */ /* 0x000fe20007f5e0ff */
[----:B------:R-:W-:Y:S01]  /*ea50*/  ULDC UR6, c[0x0][0x228] ;  /* 0x00008a0000067ab9 */ /* 0x000fe20000000800 */
[----:B------:R-:W-:Y:S01]  /*ea60*/  SHF.R.S32.HI R38, RZ, 0x1f, R41 ;  /* 0x0000001fff267819 */ /* 0x000fe20000011429 */
[C---:B------:R-:W-:Y:S01]  /*ea70*/  VIADD R39, R41.reuse, UR26 ;  /* 0x0000001a29277c36 */ /* 0x040fe20008000000 */
[----:B------:R-:W-:Y:S01]  /*ea80*/  IADD3 R36, P6, R41, R20, RZ ;  /* 0x0000001429247210 */ /* 0x000fe20007fde0ff */
[----:B------:R-:W-:Y:S01]  /*ea90*/  IMAD.X R33, R40, 0x1, R21, P2 ;  /* 0x0000000128217824 */ /* 0x000fe200010e0615 */
[----:B--2---:R-:W-:-:S02]  /*eaa0*/  PRMT R45, R28, 0x7771, RZ ;  /* 0x000077711c2d7816 */ /* 0x004fc400000000ff */
[----:B------:R-:W-:Y:S01]  /*eab0*/  ISETP.GE.AND P2, PT, R42, UR4, PT ;  /* 0x000000042a007c0c */ /* 0x000fe2000bf46270 */
[----:B------:R-:W-:Y:S01]  /*eac0*/  IMAD.X R37, R38, 0x1, R3, P6 ;  /* 0x0000000126257824 */ /* 0x000fe200030e0603 */
[----:B----4-:R-:W-:Y:S01]  /*ead0*/  PRMT R43, R28, 0x7772, RZ ;  /* 0x000077721c2b7816 */ /* 0x010fe200000000ff */
[----:B------:R-:W-:Y:S01]  /*eae0*/  ULDC UR4, c[0x0][0x228] ;  /* 0x00008a0000047ab9 */ /* 0x000fe20000000800 */
[----:B------:R2:W-:Y:S01]  /*eaf0*/  @P3 STG.E.U8 desc[UR8][R32.64], R45 ;  /* 0x0000002d20003986 */ /* 0x0005e2000c101108 */
[----:B------:R-:W-:Y:S01]  /*eb00*/  ISETP.LT.AND P4, PT, R176, UR4, !P4 ;  /* 0x00000004b0007c0c */ /* 0x000fe2000e781270 */
[----:B------:R-:W-:Y:S01]  /*eb10*/  VIADD R42, R164, 0xc ;  /* 0x0000000ca42a7836 */ /* 0x000fe20000000000 */
[----:B------:R-:W-:Y:S01]  /*eb20*/  IADD3 R22, P3, R41, R2, RZ ;  /* 0x0000000229167210 */ /* 0x000fe20007f7e0ff */
[----:B------:R4:W-:Y:S01]  /*eb30*/  @P5 STG.E.U8 desc[UR8][R36.64], R43 ;  /* 0x0000002b24005986 */ /* 0x0009e2000c101108 */
[----:B------:R-:W-:Y:S01]  /*eb40*/  ISETP.LT.AND P5, PT, R167, UR6, !P1 ;  /* 0x00000006a7007c0c */ /* 0x000fe2000cfa1270 */
[----:B------:R-:W-:Y:S01]  /*eb50*/  ULDC UR4, c[0x0][0x22c] ;  /* 0x00008b0000047ab9 */ /* 0x000fe20000000800 */
[----:B------:R-:W-:Y:S01]  /*eb60*/  SHF.R.S32.HI R40, RZ, 0x1f, R39 ;  /* 0x0000001fff287819 */ /* 0x000fe20000011427 */
[----:B------:R-:W-:Y:S01]  /*eb70*/  IMAD.X R23, R38, 0x1, R21, P3 ;  /* 0x0000000126177824 */ /* 0x000fe200018e0615 */
[----:B------:R-:W-:Y:S01]  /*eb80*/  IADD3 R34, P6, R39, R20, RZ ;  /* 0x0000001427227210 */ /* 0x000fe20007fde0ff */
[----:B------:R-:W-:Y:S01]  /*eb90*/  ULDC UR6, c[0x0][0x228] ;  /* 0x00008a0000067ab9 */ /* 0x000fe20000000800 */
[----:B------:R-:W-:Y:S01]  /*eba0*/  ISETP.GE.AND P3, PT, R42, UR4, PT ;  /* 0x000000042a007c0c */ /* 0x000fe2000bf66270 */
[----:B------:R-:W-:Y:S01]  /*ebb0*/  ULDC UR4, c[0x0][0x228] ;  /* 0x00008a0000047ab9 */ /* 0x000fe20000000800 */
[----:B--2---:R-:W-:Y:S01]  /*ebc0*/  PRMT R45, R28, 0x7773, RZ ;  /* 0x000077731c2d7816 */ /* 0x004fe200000000ff */
[----:B------:R-:W-:Y:S01]  /*ebd0*/  IMAD.X R35, R40, 0x1, R3, P6 ;  /* 0x0000000128237824 */ /* 0x000fe200030e0603 */
[----:B----4-:R-:W-:Y:S01]  /*ebe0*/  PRMT R43, R29, 0x7770, RZ ;  /* 0x000077701d2b7816 */ /* 0x010fe200000000ff */
[----:B------:R-:W-:-:S02]  /*ebf0*/  VIADD R41, R39, UR26 ;  /* 0x0000001a27297c36 */ /* 0x000fc40008000000 */
[----:B------:R-:W-:Y:S01]  /*ec00*/  @P4 STG.E.U8 desc[UR8][R22.64], R45 ;  /* 0x0000002d16004986 */ /* 0x000fe2000c101108 */
        /* <DEDUP_REMOVED lines=12> */
[C---:B------:R-:W-:Y:S01]  /*ecd0*/  PRMT R39, R29.reuse, 0x7772, RZ ;  /* 0x000077721d277816 */ /* 0x040fe200000000ff */
[----:B------:R-:W-:Y:S01]  /*ece0*/  IMAD.X R37, R38, 0x1, R3, P6 ;  /* 0x0000000126257824 */ /* 0x000fe200030e0603 */
[----:B--2---:R-:W-:Y:S01]  /*ecf0*/  PRMT R43, R29, 0x7771, RZ ;  /* 0x000077711d2b7816 */ /* 0x004fe200000000ff */
[----:B------:R-:W-:-:S02]  /*ed00*/  VIADD R35, R41, UR26 ;  /* 0x0000001a29237c36 */ /* 0x000fc40008000000 */
[----:B------:R-:W-:Y:S02]  /*ed10*/  VIADD R40, R164, 0xe ;  /* 0x0000000ea4287836 */ /* 0x000fe40000000000 */
[----:B------:R-:W-:Y:S01]  /*ed20*/  @P4 STG.E.U8 desc[UR8][R32.64], R43 ;  /* 0x0000002b20004986 */ /* 0x000fe2000c101108 */
[----:B------:R-:W-:Y:S01]  /*ed30*/  ISETP.LT.AND P4, PT, R176, UR4, !P2 ;  /* 0x00000004b0007c0c */ /* 0x000fe2000d781270 */
[----:B------:R-:W-:Y:S01]  /*ed40*/  ULDC UR4, c[0x0][0x22c] ;  /* 0x00008b0000047ab9 */ /* 0x000fe20000000800 */
        /* <DEDUP_REMOVED lines=13> */
[----:B------:R2:W-:Y:S01]  /*ee20*/  @P4 STG.E.U8 desc[UR8][R22.64], R41 ;  /* 0x0000002916004986 */ /* 0x0005e2000c101108 */
[----:B------:R-:W-:Y:S01]  /*ee30*/  ISETP.LT.AND P4, PT, R176, UR4, !P3 ;  /* 0x00000004b0007c0c */ /* 0x000fe2000df81270 */
[C---:B------:R-:W-:Y:S01]  /*ee40*/  VIADD R37, R35.reuse, UR26 ;  /* 0x0000001a23257c36 */ /* 0x040fe20008000000 */
[----:B------:R-:W-:Y:S01]  /*ee50*/  IADD3 R32, P3, R35, R2, RZ ;  /* 0x0000000223207210 */ /* 0x000fe20007f7e0ff */
[----:B------:R4:W-:Y:S01]  /*ee60*/  @P5 STG.E.U8 desc[UR8][R28.64], R39 ;  /* 0x000000271c005986 */ /* 0x0009e2000c101108 */
[----:B------:R-:W-:Y:S01]  /*ee70*/  ISETP.LT.AND P5, PT, R167, UR6, !P1 ;  /* 0x00000006a7007c0c */ /* 0x000fe2000cfa1270 */
[----:B------:R-:W-:Y:S01]  /*ee80*/  ULDC UR4, c[0x0][0x22c] ;  /* 0x00008b0000047ab9 */ /* 0x000fe20000000800 */
[----:B------:R-:W-:Y:S01]  /*ee90*/  SHF.R.S32.HI R36, RZ, 0x1f, R37 ;  /* 0x0000001fff247819 */ /* 0x000fe20000011425 */
[----:B------:R-:W-:Y:S01]  /*eea0*/  IMAD.X R33, R34, 0x1, R21, P3 ;  /* 0x0000000122217824 */ /* 0x000fe200018e0615 */
[----:B------:R-:W-:Y:S01]  /*eeb0*/  ISETP.GE.AND P3, PT, R38, UR4, PT ;  /* 0x0000000426007c0c */ /* 0x000fe2000bf66270 */
[----:B------:R-:W-:Y:S01]  /*eec0*/  ULDC UR4, c[0x0][0x228] ;  /* 0x00008a0000047ab9 */ /* 0x000fe20000000800 */
[----:B------:R-:W-:Y:S01]  /*eed0*/  PRMT R35, R30, 0x7772, RZ ;  /* 0x000077721e237816 */ /* 0x000fe200000000ff */
[----:B------:R-:W-:Y:S01]  /*eee0*/  ULDC UR6, c[0x0][0x228] ;  /* 0x00008a0000067ab9 */ /* 0x000fe20000000800 */
[----:B--2---:R-:W-:Y:S01]  /*eef0*/  IADD3 R22, P6, R37, R20, RZ ;  /* 0x0000001425167210 */ /* 0x004fe20007fde0ff */
[----:B------:R-:W-:Y:S01]  /*ef00*/  VIADD R34, R164, 0x10 ;  /* 0x00000010a4227836 */ /* 0x000fe20000000000 */
[----:B------:R-:W-:Y:S01]  /*ef10*/  PRMT R41, R30, 0x7771, RZ ;  /* 0x000077711e297816 */ /* 0x000fe200000000ff */
[----:B------:R-:W-:Y:S01]  /*ef20*/  VIADD R38, R164, 0x13 ;  /* 0x00000013a4267836 */ /* 0x000fe20000000000 */
[----:B----4-:R-:W-:Y:S01]  /*ef30*/  PRMT R39, R30, 0x7773, RZ ;  /* 0x000077731e277816 */ /* 0x010fe200000000ff */
[----:B------:R-:W-:Y:S01]  /*ef40*/  IMAD.X R23, R36, 0x1, R3, P6 ;  /* 0x0000000124177824 */ /* 0x000fe200030e0603 */
[----:B------:R-:W-:Y:S01]  /*ef50*/  PRMT R43, R31, 0x7771, RZ ;  /* 0x000077711f2b7816 */ /* 0x000fe200000000ff */
[----:B------:R2:W-:Y:S01]  /*ef60*/  @P4 STG.E.U8 desc[UR8][R32.64], R41 ;  /* 0x0000002920004986 */ /* 0x0005e2000c101108 */
[----:B------:R-:W-:Y:S01]  /*ef70*/  ISETP.LT.AND P4, PT, R176, UR4, !P1 ;  /* 0x00000004b0007c0c */ /* 0x000fe2000cf81270 */
[----:B------:R-:W-:Y:S01]  /*ef80*/  ULDC UR4, c[0x0][0x22c] ;  /* 0x00008b0000047ab9 */ /* 0x000fe20000000800 */
[C---:B------:R-:W-:Y:S01]  /*ef90*/  IADD3 R28, P1, R37.reuse, R2, RZ ;  /* 0x00000002251c7210 */ /* 0x040fe20007f3e0ff */
[----:B------:R-:W-:Y:S01]  /*efa0*/  VIADD R37, R37, UR26 ;  /* 0x0000001a25257c36 */ /* 0x000fe20008000000 */
[----:B------:R4:W-:Y:S01]  /*efb0*/  @P5 STG.E.U8 desc[UR8][R22.64], R35 ;  /* 0x0000002316005986 */ /* 0x0009e2000c101108 */
[----:B------:R-:W-:Y:S01]  /*efc0*/  ISETP.LT.AND P5, PT, R167, UR6, !P2 ;  /* 0x00000006a7007c0c */ /* 0x000fe2000d7a1270 */
[----:B------:R-:W-:Y:S01]  /*efd0*/  ULDC UR6, c[0x0][0x228] ;  /* 0x00008a0000067ab9 */ /* 0x000fe20000000800 */
[----:B------:R-:W-:Y:S01]  /*efe0*/  IMAD.X R29, R36, 0x1, R21, P1 ;  /* 0x00000001241d7824 */ /* 0x000fe200008e0615 */
[----:B------:R-:W-:-:S02]  /*eff0*/  SHF.R.S32.HI R30, RZ, 0x1f, R37 ;  /* 0x0000001fff1e7819 */ /* 0x000fc40000011425 */
[----:B------:R-:W-:Y:S01]  /*f000*/  ISETP.GE.AND P1, PT, R34, UR4, PT ;  /* 0x0000000422007c0c */ /* 0x000fe2000bf26270 */
[----:B--2---:R-:W-:Y:S01]  /*f010*/  VIADD R32, R164, 0x11 ;  /* 0x00000011a4207836 */ /* 0x004fe20000000000 */
[----:B------:R-:W-:Y:S01]  /*f020*/  ULDC UR4, c[0x0][0x22c] ;  /* 0x00008b0000047ab9 */ /* 0x000fe20000000800 */
[----:B------:R2:W-:Y:S01]  /*f030*/  @P4 STG.E.U8 desc[UR8][R28.64], R39 ;  /* 0x000000271c004986 */ /* 0x0005e2000c101108 */
[----:B------:R-:W-:Y:S01]  /*f040*/  ISETP.LT.AND P2, PT, R176, UR6, !P2 ;  /* 0x00000006b0007c0c */ /* 0x000fe2000d741270 */
[----:B------:R-:W-:Y:S01]  /*f050*/  ULDC UR6, c[0x0][0x228] ;  /* 0x00008a0000067ab9 */ /* 0x000fe20000000800 */
[----:B----4-:R-:W-:Y:S02]  /*f060*/  IADD3 R22, P6, R37, R20, RZ ;  /* 0x0000001425167210 */ /* 0x010fe40007fde0ff */
[----:B------:R-:W-:Y:S02]  /*f070*/  PRMT R35, R31, 0x7770, RZ ;  /* 0x000077701f237816 */ /* 0x000fe400000000ff */
[----:B------:R-:W-:Y:S01]  /*f080*/  ISETP.GE.AND P4, PT, R32, UR4, PT ;  /* 0x0000000420007c0c */ /* 0x000fe2000bf86270 */
[C---:B------:R-:W-:Y:S01]  /*f090*/  IMAD.X R23, R30.reuse, 0x1, R3, P6 ;  /* 0x000000011e177824 */ /* 0x040fe200030e0603 */
[C---:B------:R-:W-:Y:S01]  /*f0a0*/  IADD3 R32, P6, R37.reuse, R2, RZ ;  /* 0x0000000225207210 */ /* 0x040fe20007fde0ff */
[----:B------:R-:W-:Y:S01]  /*f0b0*/  ULDC UR4, c[0x0][0x228] ;  /* 0x00008a0000047ab9 */ /* 0x000fe20000000800 */
[----:B------:R-:W-:Y:S01]  /*f0c0*/  VIADD R37, R37, UR26 ;  /* 0x0000001a25257c36 */ /* 0x000fe20008000000 */
[----:B------:R-:W-:Y:S01]  /*f0d0*/  PRMT R41, R31, 0x7772, RZ ;  /* 0x000077721f297816 */ /* 0x000fe200000000ff */
[----:B------:R4:W-:Y:S01]  /*f0e0*/  @P5 STG.E.U8 desc[UR8][R22.64], R35 ;  /* 0x0000002316005986 */ /* 0x0009e2000c101108 */
[----:B------:R-:W-:Y:S01]  /*f0f0*/  ISETP.LT.AND P5, PT, R167, UR4, !P3 ;  /* 0x00000004a7007c0c */ /* 0x000fe2000dfa1270 */
[----:B------:R-:W-:Y:S01]  /*f100*/  IMAD.X R33, R30, 0x1, R21, P6 ;  /* 0x000000011e217824 */ /* 0x000fe200030e0615 */
[----:B------:R-:W-:Y:S01]  /*f110*/  SHF.R.S32.HI R34, RZ, 0x1f, R37 ;  /* 0x0000001fff227819 */ /* 0x000fe20000011425 */
[----:B------:R-:W-:Y:S01]  /*f120*/  ULDC UR4, c[0x0][0x228] ;  /* 0x00008a0000047ab9 */ /* 0x000fe20000000800 */
[----:B--2---:R-:W-:-:S02]  /*f130*/  IADD3 R28, P6, R37, R20, RZ ;  /* 0x00000014251c7210 */ /* 0x004fc40007fde0ff */
[----:B------:R-:W-:Y:S01]  /*f140*/  ISETP.LT.AND P3, PT, R176, UR4, !P3 ;  /* 0x00000004b0007c0c */ /* 0x000fe2000df61270 */
[----:B------:R2:W-:Y:S01]  /*f150*/  @P2 STG.E.U8 desc[UR8][R32.64], R43 ;  /* 0x0000002b20002986 */ /* 0x0005e2000c101108 */
[----:B------:R-:W-:Y:S01]  /*f160*/  PRMT R39, R31, 0x7773, RZ ;  /* 0x000077731f277816 */ /* 0x000fe200000000ff */
[C---:B------:R-:W-:Y:S01]  /*f170*/  IMAD.X R29, R34.reuse, 0x1, R3, P6 ;  /* 0x00000001221d7824 */ /* 0x040fe200030e0603 */
[----:B------:R-:W-:Y:S01]  /*f180*/  ISETP.LT.AND P6, PT, R167, UR6, !P1 ;  /* 0x00000006a7007c0c */ /* 0x000fe2000cfc1270 */
[C---:B----4-:R-:W-:Y:S01]  /*f190*/  VIADD R35, R37.reuse, UR26 ;  /* 0x0000001a25237c36 */ /* 0x050fe20008000000 */
[----:B------:R-:W-:Y:S01]  /*f1a0*/  IADD3 R22, P2, R37, R2, RZ ;  /* 0x0000000225167210 */ /* 0x000fe20007f5e0ff */
[----:B------:R-:W-:Y:S01]  /*f1b0*/  ULDC UR4, c[0x0][0x22c] ;  /* 0x00008b0000047ab9 */ /* 0x000fe20000000800 */
[----:B------:R4:W-:Y:S01]  /*f1c0*/  @P5 STG.E.U8 desc[UR8][R28.64], R41 ;  /* 0x000000291c005986 */ /* 0x0009e2000c101108 */
[----:B------:R-:W-:Y:S01]  /*f1d0*/  ULDC UR6, c[0x0][0x228] ;  /* 0x00008a0000067ab9 */ /* 0x000fe20000000800 */
[----:B------:R-:W-:Y:S01]  /*f1e0*/  SHF.R.S32.HI R36, RZ, 0x1f, R35 ;  /* 0x0000001fff247819 */ /* 0x000fe20000011423 */
[----:B------:R-:W-:Y:S01]  /*f1f0*/  IMAD.X R23, R34, 0x1, R21, P2 ;  /* 0x0000000122177824 */ /* 0x000fe200010e0615 */
[C---:B------:R-:W-:Y:S01]  /*f200*/  IADD3 R30, P5, R35.reuse, R20, RZ ;  /* 0x00000014231e7210 */ /* 0x040fe20007fbe0ff */
[----:B--2---:R-:W-:Y:S01]  /*f210*/  VIADD R32, R164, 0x12 ;  /* 0x00000012a4207836 */ /* 0x004fe20000000000 */
[----:B------:R-:W-:Y:S01]  /*f220*/  PRMT R43, R24, 0x7770, RZ ;  /* 0x00007770182b7816 */ /* 0x000fe200000000ff */
[----:B------:R-:W-:Y:S01]  /*f230*/  VIADD R37, R35, UR26 ;  /* 0x0000001a23257c36 */ /* 0x000fe20008000000 */
[----:B------:R2:W-:Y:S01]  /*f240*/  @P3 STG.E.U8 desc[UR8][R22.64], R39 ;  /* 0x0000002716003986 */ /* 0x0005e2000c101108 */
[----:B------:R-:W-:Y:S01]  /*f250*/  IMAD.X R31, R36, 0x1, R3, P5 ;  /* 0x00000001241f7824 */ /* 0x000fe200028e0603 */
[----:B------:R-:W-:Y:S01]  /*f260*/  ISETP.GE.AND P2, PT, R32, UR4, PT ;  /* 0x0000000420007c0c */ /* 0x000fe2000bf46270 */
[----:B------:R-:W-:Y:S01]  /*f270*/  ULDC UR4, c[0x0][0x228] ;  /* 0x00008a0000047ab9 */ /* 0x000fe20000000800 */
[----:B------:R-:W-:Y:S01]  /*f280*/  ISETP.LT.AND P5, PT, R167, UR6, !P4 ;  /* 0x00000006a7007c0c */ /* 0x000fe2000e7a1270 */
[----:B------:R-:W-:Y:S01]  /*f290*/  ULDC UR6, c[0x0][0x228] ;  /* 0x00008a0000067ab9 */ /* 0x000fe20000000800 */
[----:B------:R-:W-:Y:S01]  /*f2a0*/  ISETP.LT.AND P3, PT, R176, UR4, !P1 ;  /* 0x00000004b0007c0c */ /* 0x000fe2000cf61270 */
[----:B------:R3:W-:Y:S01]  /*f2b0*/  @P6 STG.E.U8 desc[UR8][R30.64], R43 ;  /* 0x0000002b1e006986 */ /* 0x0007e2000c101108 */
[----:B----4-:R-:W-:Y:S01]  /*f2c0*/  IADD3 R28, P1, R35, R2, RZ ;  /* 0x00000002231c7210 */ /* 0x010fe20007f3e0ff */
[----:B------:R-:W-:Y:S01]  /*f2d0*/  ULDC UR4, c[0x0][0x22c] ;  /* 0x00008b0000047ab9 */ /* 0x000fe20000000800 */
[----:B------:R-:W-:Y:S01]  /*f2e0*/  SHF.R.S32.HI R34, RZ, 0x1f, R37 ;  /* 0x0000001fff227819 */ /* 0x000fe20000011425 */
[C---:B------:R-:W-:Y:S01]  /*f2f0*/  VIADD R35, R37.reuse, UR26 ;  /* 0x0000001a25237c36 */ /* 0x040fe20008000000 */
[----:B------:R-:W-:Y:S01]  /*f300*/  IADD3 R32, P6, R37, R20, RZ ;  /* 0x0000001425207210 */ /* 0x000fe20007fde0ff */
[----:B------:R-:W-:Y:S01]  /*f310*/  IMAD.X R29, R36, 0x1, R21, P1 ;  /* 0x00000001241d7824 */ /* 0x000fe200008e0615 */
[----:B------:R-:W-:-:S02]  /*f320*/  PRMT R41, R24, 0x7771, RZ ;  /* 0x0000777118297816 */ /* 0x000fc400000000ff */
[----:B------:R-:W-:Y:S01]  /*f330*/  ISETP.GE.AND P1, PT, R38, UR4, PT ;  /* 0x0000000426007c0c */ /* 0x000fe2000bf26270 */
[----:B------:R-:W-:Y:S01]  /*f340*/  IMAD.X R33, R34, 0x1, R3, P6 ;  /* 0x0000000122217824 */ /* 0x000fe200030e0603 */
[----:B--2---:R-:W-:Y:S01]  /*f350*/  PRMT R39, R24, 0x7772, RZ ;  /* 0x0000777218277816 */ /* 0x004fe200000000ff */
        /* <DEDUP_REMOVED lines=10> */
[----:B---3--:R-:W-:Y:S01]  /*f400*/  IADD3 R30, P6, R35, R20, RZ ;  /* 0x00000014231e7210 */ /* 0x008fe20007fde0ff */
        /* <DEDUP_REMOVED lines=58> */
[----:B---3--:R-:W-:Y:S01]  /*f7b0*/  PRMT R35, R26, 0x7773, RZ ;  /* 0x000077731a237816 */ /* 0x008fe200000000ff */
        /* <DEDUP_REMOVED lines=18> */
[----:B---3--:R-:W-:Y:S02]  /*f8e0*/  IADD3 R22, P6, R33, R20, RZ ;  /* 0x0000001421167210 */ /* 0x008fe40007fde0ff */
        /* <DEDUP_REMOVED lines=18> */
[C---:B---3--:R-:W-:Y:S01]  /*fa10*/  VIADD R31, R33.reuse, UR26 ;  /* 0x0000001a211f7c36 */ /* 0x048fe20008000000 */
        /* <DEDUP_REMOVED lines=18> */
[----:B---3--:R-:W-:Y:S01]  /*fb40*/  IADD3 R24, P2, R31, R2, RZ ;  /* 0x000000021f187210 */ /* 0x008fe20007f5e0ff */
        /* <DEDUP_REMOVED lines=19> */
[----:B----4-:R-:W-:Y:S01]  /*fc80*/  IADD3 R26, P6, R31, R20, RZ ;  /* 0x000000141f1a7210 */ /* 0x010fe20007fde0ff */
[----:B------:R-:W-:Y:S01]  /*fc90*/  ULDC UR6, c[0x0][0x228] ;  /* 0x00008a0000067ab9 */ /* 0x000fe20000000800 */
[----:B------:R-:W-:Y:S01]  /*fca0*/  ISETP.GE.AND P3, PT, R34, UR4, PT ;  /* 0x0000000422007c0c */ /* 0x000fe2000bf66270 */
[----:B------:R-:W-:Y:S01]  /*fcb0*/  ULDC UR4, c[0x0][0x228] ;  /* 0x00008a0000047ab9 */ /* 0x000fe20000000800 */
[----:B--2---:R-:W-:Y:S01]  /*fcc0*/  PRMT R37, R16, 0x7773, RZ ;  /* 0x0000777310257816 */ /* 0x004fe200000000ff */
[----:B------:R-:W-:Y:S01]  /*fcd0*/  IMAD.X R27, R32, 0x1, R3, P6 ;  /* 0x00000001201b7824 */ /* 0x000fe200030e0603 */
[----:B---3--:R-:W-:Y:S01]  /*fce0*/  PRMT R35, R17, 0x7770, RZ ;  /* 0x0000777011237816 */ /* 0x008fe200000000ff */
        /* <DEDUP_REMOVED lines=46> */
[C---:B------:R-:W-:Y:S01]  /*ffd0*/  PRMT R27, R18.reuse, 0x7772, RZ ;  /* 0x00007772121b7816 */ /* 0x040fe200000000ff */
[----:B------:R-:W-:Y:S01]  /*ffe0*/  ULDC UR6, c[0x0][0x228] ;  /* 0x00008a0000067ab9 */ /* 0x000fe20000000800 */
[----:B--2---:R-:W-:Y:S01]  /*fff0*/  PRMT R33, R18, 0x7771, RZ ;  /* 0x0000777112217816 */ /* 0x004fe200000000ff */
[C---:B------:R-:W-:Y:S01]  /*10000*/  VIADD R26, R164.reuse, 0x20 ;  /* 0x00000020a41a7836 */ /* 0x040fe20000000000 */
[----:B------:R-:W-:Y:S01]  /*10010*/  PRMT R35, R19, 0x7771, RZ ;  /* 0x0000777113237816 */ /* 0x000fe200000000ff */
[----:B------:R-:W-:Y:S01]  /*10020*/  VIADD R30, R164, 0x23 ;  /* 0x00000023a41e7836 */ /* 0x000fe20000000000 */
[C---:B---3--:R-:W-:Y:S01]  /*10030*/  IADD3 R16, P6, R29.reuse, R20, RZ ;  /* 0x000000141d107210 */ /* 0x048fe20007fde0ff */
[----:B------:R2:W-:Y:S01]  /*10040*/  @P4 STG.E.U8 desc[UR8][R24.64], R33 ;  /* 0x0000002118004986 */ /* 0x0005e2000c101108 */
[----:B------:R-:W-:Y:S01]  /*10050*/  ISETP.LT.AND P4, PT, R176, UR4, !P1 ;  /* 0x00000004b0007c0c */ /* 0x000fe2000cf81270 */
[----:B------:R-:W-:Y:S01]  /*10060*/  ULDC UR4, c[0x0][0x22c] ;  /* 0x00008b0000047ab9 */ /* 0x000fe20000000800 */
[C---:B------:R-:W-:Y:S01]  /*10070*/  IADD3 R22, P1, R29.reuse, R2, RZ ;  /* 0x000000021d167210 */ /* 0x040fe20007f3e0ff */
[----:B------:R-:W-:Y:S01]  /*10080*/  IMAD.X R17, R28, 0x1, R3, P6 ;  /* 0x000000011c117824 */ /* 0x000fe200030e0603 */
[----:B------:R-:W-:Y:S01]  /*10090*/  PRMT R31, R18, 0x7773, RZ ;  /* 0x00007773121f7816 */ /* 0x000fe200000000ff */
[----:B------:R-:W-:-:S02]  /*100a0*/  VIADD R29, R29, UR26 ;  /* 0x0000001a1d1d7c36 */ /* 0x000fc40008000000 */
[----:B------:R-:W-:Y:S01]  /*100b0*/  IMAD.X R23, R28, 0x1, R21, P1 ;  /* 0x000000011c177824 */ /* 0x000fe200008e0615 */
[----:B------:R3:W-:Y:S01]  /*100c0*/  @P5 STG.E.U8 desc[UR8][R16.64], R27 ;  /* 0x0000001b10005986 */ /* 0x0007e2000c101108 */
[----:B------:R-:W-:Y:S01]  /*100d0*/  ISETP.LT.AND P5, PT, R167, UR6, !P2 ;  /* 0x00000006a7007c0c */ /* 0x000fe2000d7a1270 */
[----:B------:R-:W-:Y:S01]  /*100e0*/  ULDC UR6, c[0x0][0x228] ;  /* 0x00008a0000067ab9 */ /* 0x000fe20000000800 */
[----:B------:R-:W-:Y:S01]  /*100f0*/  SHF.R.S32.HI R18, RZ, 0x1f, R29 ;  /* 0x0000001fff127819 */ /* 0x000fe2000001141d */
[----:B--2---:R-:W-:Y:S01]  /*10100*/  VIADD R24, R164, 0x21 ;  /* 0x00000021a4187836 */ /* 0x004fe20000000000 */
[----:B------:R-:W-:Y:S01]  /*10110*/  ISETP.GE.AND P1, PT, R26, UR4, PT ;  /* 0x000000041a007c0c */ /* 0x000fe2000bf26270 */
[----:B------:R-:W-:Y:S01]  /*10120*/  ULDC UR4, c[0x0][0x22c] ;  /* 0x00008b0000047ab9 */ /* 0x000fe20000000800 */
[----:B------:R2:W-:Y:S01]  /*10130*/  @P4 STG.E.U8 desc[UR8][R22.64], R31 ;  /* 0x0000001f16004986 */ /* 0x0005e2000c101108 */
[----:B------:R-:W-:Y:S01]  /*10140*/  ISETP.LT.AND P2, PT, R176, UR6, !P2 ;  /* 0x00000006b0007c0c */ /* 0x000fe2000d741270 */
[----:B------:R-:W-:Y:S01]  /*10150*/  ULDC UR6, c[0x0][0x228] ;  /* 0x00008a0000067ab9 */ /* 0x000fe20000000800 */
[----:B------:R-:W-:Y:S01]  /*10160*/  ISETP.GE.AND P4, PT, R24, UR4, PT ;  /* 0x0000000418007c0c */ /* 0x000fe2000bf86270 */
[----:B------:R-:W-:Y:S01]  /*10170*/  ULDC UR4, c[0x0][0x228] ;  /* 0x00008a0000047ab9 */ /* 0x000fe20000000800 */
[----:B---3--:R-:W-:-:S02]  /*10180*/  IADD3 R16, P6, R29, R20, RZ ;  /* 0x000000141d107210 */ /* 0x008fc40007fde0ff */
[C---:B------:R-:W-:Y:S02]  /*10190*/  PRMT R27, R19.reuse, 0x7770, RZ ;  /* 0x00007770131b7816 */ /* 0x040fe400000000ff */
[----:B------:R-:W-:Y:S01]  /*101a0*/  PRMT R33, R19, 0x7772, RZ ;  /* 0x0000777213217816 */ /* 0x000fe200000000ff */
[C---:B------:R-:W-:Y:S01]  /*101b0*/  IMAD.X R17, R18.reuse, 0x1, R3, P6 ;  /* 0x0000000112117824 */ /* 0x040fe200030e0603 */
[C---:B------:R-:W-:Y:S01]  /*101c0*/  IADD3 R24, P6, R29.reuse, R2, RZ ;  /* 0x000000021d187210 */ /* 0x040fe20007fde0ff */
[----:B------:R-:W-:Y:S01]  /*101d0*/  VIADD R29, R29, UR26 ;  /* 0x0000001a1d1d7c36 */ /* 0x000fe20008000000 */
[----:B--2---:R-:W-:Y:S02]  /*101e0*/  PRMT R31, R19, 0x7773, RZ ;  /* 0x00007773131f7816 */ /* 0x004fe400000000ff */
[----:B------:R2:W-:Y:S01]  /*101f0*/  @P5 STG.E.U8 desc[UR8][R16.64], R27 ;  /* 0x0000001b10005986 */ /* 0x0005e2000c101108 */
[----:B------:R-:W-:Y:S01]  /*10200*/  ISETP.LT.AND P5, PT, R167, UR4, !P3 ;  /* 0x00000004a7007c0c */ /* 0x000fe2000dfa1270 */
[----:B------:R-:W-:Y:S01]  /*10210*/  IMAD.X R25, R18, 0x1, R21, P6 ;  /* 0x0000000112197824 */ /* 0x000fe200030e0615 */
[----:B------:R-:W-:Y:S01]  /*10220*/  SHF.R.S32.HI R26, RZ, 0x1f, R29 ;  /* 0x0000001fff1a7819 */ /* 0x000fe2000001141d */
[----:B------:R-:W-:Y:S01]  /*10230*/  ULDC UR4, c[0x0][0x228] ;  /* 0x00008a0000047ab9 */ /* 0x000fe20000000800 */
[----:B------:R-:W-:-:S02]  /*10240*/  IADD3 R18, P6, R29, R20, RZ ;  /* 0x000000141d127210 */ /* 0x000fc40007fde0ff */
[----:B------:R-:W-:Y:S01]  /*10250*/  ISETP.LT.AND P3, PT, R176, UR4, !P3 ;  /* 0x00000004b0007c0c */ /* 0x000fe2000df61270 */
[----:B------:R3:W-:Y:S01]  /*10260*/  @P2 STG.E.U8 desc[UR8][R24.64], R35 ;  /* 0x0000002318002986 */ /* 0x0007e2000c101108 */
[----:B------:R-:W-:Y:S01]  /*10270*/  ULDC UR4, c[0x0][0x22c] ;  /* 0x00008b0000047ab9 */ /* 0x000fe20000000800 */
[C---:B------:R-:W-:Y:S01]  /*10280*/  IMAD.X R19, R26.reuse, 0x1, R3, P6 ;  /* 0x000000011a137824 */ /* 0x040fe200030e0603 */
[----:B------:R-:W-:Y:S01]  /*10290*/  ISETP.LT.AND P6, PT, R167, UR6, !P1 ;  /* 0x00000006a7007c0c */ /* 0x000fe2000cfc1270 */
[C---:B--2---:R-:W-:Y:S01]  /*102a0*/  VIADD R27, R29.reuse, UR26 ;  /* 0x0000001a1d1b7c36 */ /* 0x044fe20008000000 */
[----:B------:R-:W-:Y:S01]  /*102b0*/  IADD3 R16, P2, R29, R2, RZ ;  /* 0x000000021d107210 */ /* 0x000fe20007f5e0ff */
[----:B------:R-:W-:Y:S01]  /*102c0*/  ULDC UR6, c[0x0][0x228] ;  /* 0x00008a0000067ab9 */ /* 0x000fe20000000800 */
[----:B------:R2:W-:Y:S01]  /*102d0*/  @P5 STG.E.U8 desc[UR8][R18.64], R33 ;  /* 0x0000002112005986 */ /* 0x0005e2000c101108 */
[C---:B------:R-:W-:Y:S01]  /*102e0*/  VIADD R29, R27.reuse, UR26 ;  /* 0x0000001a1b1d7c36 */ /* 0x040fe20008000000 */
[----:B------:R-:W-:Y:S01]  /*102f0*/  SHF.R.S32.HI R28, RZ, 0x1f, R27 ;  /* 0x0000001fff1c7819 */ /* 0x000fe2000001141b */
[----:B------:R-:W-:Y:S01]  /*10300*/  IMAD.X R17, R26, 0x1, R21, P2 ;  /* 0x000000011a117824 */ /* 0x000fe200010e0615 */
[----:B------:R-:W-:Y:S01]  /*10310*/  IADD3 R22, P5, R27, R20, RZ ;  /* 0x000000141b167210 */ /* 0x000fe20007fbe0ff */
[----:B---3--:R-:W-:Y:S01]  /*10320*/  VIADD R24, R164, 0x22 ;  /* 0x00000022a4187836 */ /* 0x008fe20000000000 */
[----:B------:R-:W-:-:S02]  /*10330*/  PRMT R35, R12, 0x7770, RZ ;  /* 0x000077700c237816 */ /* 0x000fc400000000ff */
        /* <DEDUP_REMOVED lines=8> */
[----:B--2---:R-:W-:Y:S01]  /*103c0*/  IADD3 R18, P1, R27, R2, RZ ;  /* 0x000000021b127210 */ /* 0x004fe20007f3e0ff */
        /* <DEDUP_REMOVED lines=8> */
[----:B---3--:R-:W-:Y:S01]  /*10450*/  PRMT R31, R12, 0x7772, RZ ;  /* 0x000077720c1f7816 */ /* 0x008fe200000000ff */
        /* <DEDUP_REMOVED lines=85> */
[----:B------:R-:W-:Y:S01]  /*109b0*/  ISETP.LT.AND P1, PT, R176, UR6, !P1 ;  /* 0x00000006b0007c0c */ /* 0x000fe2000cf21270 */
[----:B------:R2:W-:Y:S01]  /*109c0*/  @P4 STG.E.U8 desc[UR8][R16.64], R27 ;  /* 0x0000001b10004986 */ /* 0x0005e2000c101108 */
[----:B------:R-:W-:Y:S01]  /*109d0*/  ISETP.GE.AND P4, PT, R18, UR4, PT ;  /* 0x0000000412007c0c */ /* 0x000fe2000bf86270 */
[----:B------:R-:W-:Y:S01]  /*109e0*/  ULDC UR4, c[0x0][0x228] ;  /* 0x00008a0000047ab9 */ /* 0x000fe20000000800 */
[----:B------:R-:W-:Y:S01]  /*109f0*/  PRMT R29, R15, 0x7772, RZ ;  /* 0x000077720f1d7816 */ /* 0x000fe200000000ff */
[----:B------:R-:W-:Y:S01]  /*10a00*/  ULDC UR6, c[0x0][0x228] ;  /* 0x00008a0000067ab9 */ /* 0x000fe20000000800 */
[----:B---3--:R-:W-:-:S02]  /*10a10*/  IADD3 R12, P6, R25, R20, RZ ;  /* 0x00000014190c7210 */ /* 0x008fc40007fde0ff */
[----:B------:R-:W-:-:S03]  /*10a20*/  PRMT R23, R15, 0x7770, RZ ;  /* 0x000077700f177816 */ /* 0x000fc600000000ff */
        /* <DEDUP_REMOVED lines=24> */
[----:B-1----:R-:W-:-:S02]  /*10bb0*/  PRMT R31, R8, 0x7770, RZ ;  /* 0x00007770081f7816 */ /* 0x002fc400000000ff */
        /* <DEDUP_REMOVED lines=16> */
[----:B------:R-:W-:Y:S01]  /*10cc0*/  ULDC UR4, c[0x0][0x228] ;  /* 0x00008a0000047ab9 */ /* 0x000fe20000000800 */
[----:B------:R-:W-:Y:S01]  /*10cd0*/  IMAD.X R19, R22, 0x1, R3, P6 ;  /* 0x0000000116137824 */ /* 0x000fe200030e0603 */
[----:B-1----:R-:W-:Y:S01]  /*10ce0*/  PRMT R27, R8, 0x7772, RZ ;  /* 0x00007772081b7816 */ /* 0x002fe200000000ff */
        /* <DEDUP_REMOVED lines=13> */
[----:B-1----:R-:W-:Y:S01]  /*10dc0*/  PRMT R29, R8, 0x7773, RZ ;  /* 0x00007773081d7816 */ /* 0x002fe200000000ff */
[----:B------:R-:W-:Y:S01]  /*10dd0*/  IMAD.X R17, R24, 0x1, R3, P6 ;  /* 0x0000000118117824 */ /* 0x000fe200030e0603 */
[----:B--2---:R-:W-:Y:S01]  /*10de0*/  PRMT R27, R9, 0x7770, RZ ;  /* 0x00007770091b7816 */ /* 0x004fe200000000ff */
        /* <DEDUP_REMOVED lines=16> */
[----:B-1----:R-:W-:Y:S01]  /*10ef0*/  PRMT R27, R9, 0x7771, RZ ;  /* 0x00007771091b7816 */ /* 0x002fe200000000ff */
        /* <DEDUP_REMOVED lines=9> */
[----:B------:R-:W-:Y:S01]  /*10f90*/  PRMT R25, R9, 0x7773, RZ ;  /* 0x0000777309197816 */ /* 0x000fe200000000ff */
[----:B------:R-:W-:Y:S01]  /*10fa0*/  IMAD.X R13, R22, 0x1, R21, P2 ;  /* 0x00000001160d7824 */ /* 0x000fe200010e0615 */
[----:B------:R-:W-:Y:S01]  /*10fb0*/  SHF.R.S32.HI R16, RZ, 0x1f, R17 ;  /* 0x0000001fff107819 */ /* 0x000fe20000011411 */
[----:B------:R-:W-:Y:S01]  /*10fc0*/  VIADD R22, R164, 0x2f ;  /* 0x0000002fa4167836 */ /* 0x000fe20000000000 */
[----:B------:R-:W-:-:S02]  /*10fd0*/  IADD3 R8, P6, R17, R20, RZ ;  /* 0x0000001411087210 */ /* 0x000fc40007fde0ff */
[----:B------:R-:W-:Y:S01]  /*10fe0*/  ISETP.GE.AND P2, PT, R24, UR4, PT ;  /* 0x0000000418007c0c */ /* 0x000fe2000bf46270 */
[----:B------:R-:W-:Y:S01]  /*10ff0*/  ULDC UR4, c[0x0][0x228] ;  /* 0x00008a0000047ab9 */ /* 0x000fe20000000800 */
[----:B------:R2:W-:Y:S01]  /*11000*/  @P4 STG.E.U8 desc[UR8][R12.64], R25 ;  /* 0x000000190c004986 */ /* 0x0005e2000c101108 */
[----:B------:R-:W-:Y:S01]  /*11010*/  IMAD.X R9, R16, 0x1, R3, P6 ;  /* 0x0000000110097824 */ /* 0x000fe200030e0603 */
[----:B-1----:R-:W-:Y:S01]  /*11020*/  PRMT R23, R10, 0x7770, RZ ;  /* 0x000077700a177816 */ /* 0x002fe200000000ff */
[C---:B------:R-:W-:Y:S01]  /*11030*/  VIADD R19, R17.reuse, UR26 ;  /* 0x0000001a11137c36 */ /* 0x040fe20008000000 */
        /* <DEDUP_REMOVED lines=8> */
[----:B--2---:R-:W-:Y:S01]  /*110c0*/  PRMT R25, R10, 0x7771, RZ ;  /* 0x000077710a197816 */ /* 0x004fe200000000ff */
[----:B------:R-:W-:Y:S01]  /*110d0*/  VIADD R16, R164, 0x30 ;  /* 0x00000030a4107836 */ /* 0x000fe20000000000 */
[----:B------:R-:W-:Y:S01]  /*110e0*/  ISETP.GE.AND P3, PT, R22, UR4, PT ;  /* 0x0000000416007c0c */ /* 0x000fe2000bf66270 */
[----:B------:R-:W-:Y:S01]  /*110f0*/  ULDC UR4, c[0x0][0x228] ;  /* 0x00008a0000047ab9 */ /* 0x000fe20000000800 */
[----:B------:R-:W-:Y:S01]  /*11100*/  PRMT R17, R10, 0x7772, RZ ;  /* 0x000077720a117816 */ /* 0x000fe200000000ff */
[----:B------:R2:W-:Y:S01]  /*11110*/  @P4 STG.E.U8 desc[UR8][R14.64], R25 ;  /* 0x000000190e004986 */ /* 0x0005e2000c101108 */
[----:B------:R-:W-:Y:S01]  /*11120*/  ISETP.LT.AND P4, PT, R176, UR4, !P1 ;  /* 0x00000004b0007c0c */ /* 0x000fe2000cf81270 */
[----:B------:R-:W-:Y:S01]  /*11130*/  ULDC UR4, c[0x0][0x22c] ;  /* 0x00008b0000047ab9 */ /* 0x000fe20000000800 */
[C---:B-1----:R-:W-:Y:S01]  /*11140*/  IADD3 R8, P6, R19.reuse, R20, RZ ;  /* 0x0000001413087210 */ /* 0x042fe20007fde0ff */
[----:B------:R-:W-:Y:S01]  /*11150*/  VIADD R22, R164, 0x33 ;  /* 0x00000033a4167836 */ /* 0x000fe20000000000 */
[C---:B------:R-:W-:Y:S01]  /*11160*/  IADD3 R12, P1, R19.reuse, R2, RZ ;  /* 0x00000002130c7210 */ /* 0x040fe20007f3e0ff */
[----:B------:R-:W-:Y:S01]  /*11170*/  VIADD R19, R19, UR26 ;  /* 0x0000001a13137c36 */ /* 0x000fe20008000000 */
[----:B------:R-:W-:Y:S01]  /*11180*/  PRMT R23, R10, 0x7773, RZ ;  /* 0x000077730a177816 */ /* 0x000fe200000000ff */
[C---:B------:R-:W-:Y:S01]  /*11190*/  IMAD.X R9, R18.reuse, 0x1, R3, P6 ;  /* 0x0000000112097824 */ /* 0x040fe200030e0603 */
[----:B------:R-:W-:Y:S01]  /*111a0*/  PRMT R27, R11, 0x7771, RZ ;  /* 0x000077710b1b7816 */ /* 0x000fe200000000ff */
[----:B------:R-:W-:Y:S01]  /*111b0*/  IMAD.X R13, R18, 0x1, R21, P1 ;  /* 0x00000001120d7824 */ /* 0x000fe200008e0615 */
[----:B------:R-:W-:Y:S01]  /*111c0*/  SHF.R.S32.HI R10, RZ, 0x1f, R19 ;  /* 0x0000001fff0a7819 */ /* 0x000fe20000011413 */
[----:B--2---:R-:W-:Y:S01]  /*111d0*/  VIADD R14, R164, 0x31 ;  /* 0x00000031a40e7836 */ /* 0x004fe20000000000 */
[----:B------:R1:W-:Y:S01]  /*111e0*/  @P5 STG.E.U8 desc[UR8][R8.64], R17 ;  /* 0x0000001108005986 */ /* 0x0003e2000c101108 */
[----:B------:R-:W-:Y:S01]  /*111f0*/  ISETP.LT.AND P5, PT, R167, UR6, !P2 ;  /* 0x00000006a7007c0c */ /* 0x000fe2000d7a1270 */
[----:B------:R-:W-:Y:S01]  /*11200*/  ULDC UR6, c[0x0][0x228] ;  /* 0x00008a0000067ab9 */ /* 0x000fe20000000800 */
        /* <DEDUP_REMOVED lines=8> */
[----:B-1----:R-:W-:-:S02]  /*11290*/  IADD3 R8, P6, R19, R20, RZ ;  /* 0x0000001413087210 */ /* 0x002fc40007fde0ff */
        /* <DEDUP_REMOVED lines=8> */
[----:B------:R-:W-:Y:S01]  /*11320*/  ULDC UR4, c[0x0][0x228] ;  /* 0x00008a0000047ab9 */ /* 0x000fe20000000800 */
[----:B------:R-:W-:Y:S02]  /*11330*/  SHF.R.S32.HI R16, RZ, 0x1f, R19 ;  /* 0x0000001fff107819 */ /* 0x000fe40000011413 */
[----:B------:R-:W-:Y:S01]  /*11340*/  IADD3 R10, P6, R19, R20, RZ ;  /* 0x00000014130a7210 */ /* 0x000fe20007fde0ff */
[----:B------:R2:W-:Y:S01]  /*11350*/  @P2 STG.E.U8 desc[UR8][R14.64], R27 ;  /* 0x0000001b0e002986 */ /* 0x0005e2000c101108 */
[----:B------:R-:W-:Y:S01]  /*11360*/  ISETP.LT.AND P3, PT, R176, UR4, !P3 ;  /* 0x00000004b0007c0c */ /* 0x000fe2000df61270 */
[----:B------:R-:W-:-:S02]  /*11370*/  ULDC UR4, c[0x0][0x22c] ;  /* 0x00008b0000047ab9 */ /* 0x000fc40000000800 */
[C---:B------:R-:W-:Y:S01]  /*11380*/  IMAD.X R11, R16.reuse, 0x1, R3, P6 ;  /* 0x00000001100b7824 */ /* 0x040fe200030e0603 */
[C---:B-1----:R-:W-:Y:S01]  /*11390*/  IADD3 R8, P2, R19.reuse, R2, RZ ;  /* 0x0000000213087210 */ /* 0x042fe20007f5e0ff */
[----:B------:R-:W-:Y:S01]  /*113a0*/  VIADD R17, R19, UR26 ;  /* 0x0000001a13117c36 */ /* 0x000fe20008000000 */
[----:B------:R-:W-:Y:S01]  /*113b0*/  ISETP.LT.AND P6, PT, R167, UR6, !P1 ;  /* 0x00000006a7007c0c */ /* 0x000fe2000cfc1270 */
[----:B------:R-:W-:Y:S01]  /*113c0*/  ULDC UR6, c[0x0][0x228] ;  /* 0x00008a0000067ab9 */ /* 0x000fe20000000800 */
[----:B------:R1:W-:Y:S01]  /*113d0*/  @P5 STG.E.U8 desc[UR8][R10.64], R25 ;  /* 0x000000190a005986 */ /* 0x0003e2000c101108 */
[----:B------:R-:W-:Y:S01]  /*113e0*/  IMAD.X R9, R16, 0x1, R21, P2 ;  /* 0x0000000110097824 */ /* 0x000fe200010e0615 */
[----:B------:R-:W-:Y:S01]  /*113f0*/  SHF.R.S32.HI R18, RZ, 0x1f, R17 ;  /* 0x0000001fff127819 */ /* 0x000fe20000011411 */
[----:B--2---:R-:W-:Y:S01]  /*11400*/  VIADD R14, R164, 0x32 ;  /* 0x00000032a40e7836 */ /* 0x004fe20000000000 */
[C---:B------:R-:W-:Y:S01]  /*11410*/  IADD3 R12, P5, R17.reuse, R20, RZ ;  /* 0x00000014110c7210 */ /* 0x040fe20007fbe0ff */
[----:B------:R-:W-:Y:S01]  /*11420*/  VIADD R19, R17, UR26 ;  /* 0x0000001a11137c36 */ /* 0x000fe20008000000 */
[----:B------:R2:W-:Y:S01]  /*11430*/  @P3 STG.E.U8 desc[UR8][R8.64], R23 ;  /* 0x0000001708003986 */ /* 0x0005e2000c101108 */
[----:B0-----:R-:W-:-:S02]  /*11440*/  PRMT R27, R4, 0x7770, RZ ;  /* 0x00007770041b7816 */ /* 0x001fc400000000ff */
[----:B------:R-:W-:Y:S01]  /*11450*/  ISETP.GE.AND P2, PT, R14, UR4, PT ;  /* 0x000000040e007c0c */ /* 0x000fe2000bf46270 */
[----:B------:R-:W-:Y:S01]  /*11460*/  ULDC UR4, c[0x0][0x228] ;  /* 0x00008a0000047ab9 */ /* 0x000fe20000000800 */
[----:B------:R-:W-:Y:S01]  /*11470*/  IMAD.X R13, R18, 0x1, R3, P5 ;  /* 0x00000001120d7824 */ /* 0x000fe200028e0603 */
[----:B------:R-:W-:Y:S01]  /*11480*/  ISETP.LT.AND P3, PT, R176, UR4, !P1 ;  /* 0x00000004b0007c0c */ /* 0x000fe2000cf61270 */
[----:B------:R-:W-:Y:S01]  /*11490*/  ULDC UR4, c[0x0][0x22c] ;  /* 0x00008b0000047ab9 */ /* 0x000fe20000000800 */
[----:B-1----:R-:W-:Y:S01]  /*114a0*/  IADD3 R10, P1, R17, R2, RZ ;  /* 0x00000002110a7210 */ /* 0x002fe20007f3e0ff */
[----:B------:R-:W-:Y:S01]  /*114b0*/  VIADD R17, R19, UR26 ;  /* 0x0000001a13117c36 */ /* 0x000fe20008000000 */
[----:B------:R-:W-:Y:S01]  /*114c0*/  ISETP.LT.AND P5, PT, R167, UR6, !P4 ;  /* 0x00000006a7007c0c */ /* 0x000fe2000e7a1270 */
[----:B------:R0:W-:Y:S01]  /*114d0*/  @P6 STG.E.U8 desc[UR8][R12.64], R27 ;  /* 0x0000001b0c006986 */ /* 0x0001e2000c101108 */
[----:B------:R-:W-:Y:S01]  /*114e0*/  SHF.R.S32.HI R16, RZ, 0x1f, R19 ;  /* 0x0000001fff107819 */ /* 0x000fe20000011413 */
[----:B------:R-:W-:Y:S01]  /*114f0*/  IMAD.X R11, R18, 0x1, R21, P1 ;  /* 0x00000001120b7824 */ /* 0x000fe200008e0615 */
[----:B------:R-:W-:Y:S01]  /*11500*/  IADD3 R14, P6, R19, R20, RZ ;  /* 0x00000014130e7210 */ /* 0x000fe20007fde0ff */
[----:B------:R-:W-:Y:S01]  /*11510*/  ULDC UR6, c[0x0][0x228] ;  /* 0x00008a0000067ab9 */ /* 0x000fe20000000800 */
[----:B------:R-:W-:-:S02]  /*11520*/  PRMT R25, R4, 0x7771, RZ ;  /* 0x0000777104197816 */ /* 0x000fc400000000ff */
[----:B------:R-:W-:Y:S01]  /*11530*/  ISETP.GE.AND P1, PT, R22, UR4, PT ;  /* 0x0000000416007c0c */ /* 0x000fe2000bf26270 */
[----:B------:R-:W-:Y:S01]  /*11540*/  ULDC UR4, c[0x0][0x228] ;  /* 0x00008a0000047ab9 */ /* 0x000fe20000000800 */
[----:B------:R-:W-:Y:S01]  /*11550*/  IMAD.X R15, R16, 0x1, R3, P6 ;  /* 0x00000001100f7824 */ /* 0x000fe200030e0603 */
[----:B------:R-:W-:Y:S01]  /*11560*/  ISETP.LT.AND P4, PT, R176, UR4, !P4 ;  /* 0x00000004b0007c0c */ /* 0x000fe2000e781270 */
[----:B------:R1:W-:Y:S01]  /*11570*/  @P3 STG.E.U8 desc[UR8][R10.64], R25 ;  /* 0x000000190a003986 */ /* 0x0003e2000c101108 */
[----:B--2---:R-:W-:Y:S01]  /*11580*/  PRMT R23, R4, 0x7772, RZ ;  /* 0x0000777204177816 */ /* 0x004fe200000000ff */
[----:B------:R-:W-:Y:S01]  /*11590*/  VIADD R22, R164, 0x34 ;  /* 0x00000034a4167836 */ /* 0x000fe20000000000 */
[----:B------:R-:W-:Y:S01]  /*115a0*/  IADD3 R8, P3, R19, R2, RZ ;  /* 0x0000000213087210 */ /* 0x000fe20007f7e0ff */
[----:B------:R-:W-:Y:S01]  /*115b0*/  ULDC UR4, c[0x0][0x22c] ;  /* 0x00008b0000047ab9 */ /* 0x000fe20000000800 */
[----:B------:R-:W-:Y:S01]  /*115c0*/  SHF.R.S32.HI R18, RZ, 0x1f, R17 ;  /* 0x0000001fff127819 */ /* 0x000fe20000011411 */
[----:B------:R2:W-:Y:S01]  /*115d0*/  @P5 STG.E.U8 desc[UR8][R14.64], R23 ;  /* 0x000000170e005986 */ /* 0x0005e2000c101108 */
[----:B------:R-:W-:Y:S01]  /*115e0*/  ISETP.LT.AND P5, PT, R167, UR6, !P2 ;  /* 0x00000006a7007c0c */ /* 0x000fe2000d7a1270 */
[----:B------:R-:W-:Y:S01]  /*115f0*/  IMAD.X R9, R16, 0x1, R21, P3 ;  /* 0x0000000110097824 */ /* 0x000fe200018e0615 */
[----:B------:R-:W-:Y:S01]  /*11600*/  ISETP.GE.AND P3, PT, R22, UR4, PT ;  /* 0x0000000416007c0c */ /* 0x000fe2000bf66270 */
[----:B------:R-:W-:Y:S01]  /*11610*/  ULDC UR4, c[0x0][0x228] ;  /* 0x00008a0000047ab9 */ /* 0x000fe20000000800 */
[----:B0-----:R-:W-:Y:S01]  /*11620*/  IADD3 R12, P6, R17, R20, RZ ;  /* 0x00000014110c7210 */ /* 0x001fe20007fde0ff */
[----:B------:R-:W-:Y:S01]  /*11630*/  ULDC UR6, c[0x0][0x228] ;  /* 0x00008a0000067ab9 */ /* 0x000fe20000000800 */
[----:B------:R-:W-:Y:S01]  /*11640*/  PRMT R19, R5, 0x7770, RZ ;  /* 0x0000777005137816 */ /* 0x000fe200000000ff */
[----:B------:R-:W-:Y:S01]  /*11650*/  VIADD R22, R164, 0x38 ;  /* 0x00000038a4167836 */ /* 0x000fe20000000000 */
[----:B-1----:R-:W-:Y:S01]  /*11660*/  PRMT R25, R7, 0x7771, RZ ;  /* 0x0000777107197816 */ /* 0x002fe200000000ff */
[----:B------:R-:W-:Y:S01]  /*11670*/  IMAD.X R13, R18, 0x1, R3, P6 ;  /* 0x00000001120d7824 */ /* 0x000fe200030e0603 */
[----:B--2---:R-:W-:Y:S01]  /*11680*/  PRMT R23, R4, 0x7773, RZ ;  /* 0x0000777304177816 */ /* 0x004fe200000000ff */
[----:B------:R-:W-:-:S02]  /*11690*/  VIADD R15, R17, UR26 ;  /* 0x0000001a110f7c36 */ /* 0x000fc40008000000 */
[----:B------:R-:W-:Y:S02]  /*116a0*/  VIADD R14, R164, 0x35 ;  /* 0x00000035a40e7836 */ /* 0x000fe40000000000 */
[----:B------:R0:W-:Y:S01]  /*116b0*/  @P4 STG.E.U8 desc[UR8][R8.64], R23 ;  /* 0x0000001708004986 */ /* 0x0001e2000c101108 */
        /* <DEDUP_REMOVED lines=8> */
[----:B------:R-:W-:-:S02]  /*11740*/  PRMT R17, R5, 0x7773, RZ ;  /* 0x0000777305117816 */ /* 0x000fc400000000ff */
[----:B------:R-:W-:Y:S01]  /*11750*/  ISETP.GE.AND P2, PT, R14, UR7, PT ;  /* 0x000000070e007c0c */ /* 0x000fe2000bf46270 */
[----:B------:R-:W-:Y:S01]  /*11760*/  VIADD R14, R164, 0x36 ;  /* 0x00000036a40e7836 */ /* 0x000fe20000000000 */
[----:B0-----:R-:W-:Y:S02]  /*11770*/  PRMT R23, R5, 0x7771, RZ ;  /* 0x0000777105177816 */ /* 0x001fe400000000ff */
[----:B------:R-:W-:Y:S02]  /*11780*/  IADD3 R8, P6, R15, R20, RZ ;  /* 0x000000140f087210 */ /* 0x000fe40007fde0ff */
[----:B-1----:R-:W-:Y:S01]  /*11790*/  PRMT R19, R5, 0x7772, RZ ;  /* 0x0000777205137816 */ /* 0x002fe200000000ff */
[----:B------:R0:W-:Y:S01]  /*117a0*/  @P4 STG.E.U8 desc[UR8][R10.64], R23 ;  /* 0x000000170a004986 */ /* 0x0001e2000c101108 */
[----:B------:R-:W-:Y:S01]  /*117b0*/  ISETP.LT.AND P4, PT, R176, UR4, !P1 ;  /* 0x00000004b0007c0c */ /* 0x000fe2000cf81270 */
[----:B------:R-:W-:Y:S01]  /*117c0*/  IMAD.X R9, R4, 0x1, R3, P6 ;  /* 0x0000000104097824 */ /* 0x000fe200030e0603 */
[C---:B------:R-:W-:Y:S01]  /*117d0*/  IADD3 R12, P1, R15.reuse, R2, RZ ;  /* 0x000000020f0c7210 */ /* 0x040fe20007f3e0ff */
[----:B------:R-:W-:Y:S01]  /*117e0*/  ULDC UR4, c[0x0][0x228] ;  /* 0x00008a0000047ab9 */ /* 0x000fe20000000800 */
[----:B------:R-:W-:-:S02]  /*117f0*/  VIADD R15, R15, UR26 ;  /* 0x0000001a0f0f7c36 */ /* 0x000fc40008000000 */
[----:B------:R1:W-:Y:S01]  /*11800*/  @P5 STG.E.U8 desc[UR8][R8.64], R19 ;  /* 0x0000001308005986 */ /* 0x0003e2000c101108 */
[----:B------:R-:W-:Y:S01]  /*11810*/  IMAD.X R13, R4, 0x1, R21, P1 ;  /* 0x00000001040d7824 */ /* 0x000fe200008e0615 */
[----:B------:R-:W-:Y:S01]  /*11820*/  ISETP.LT.AND P5, PT, R167, UR4, !P3 ;  /* 0x00000004a7007c0c */ /* 0x000fe2000dfa1270 */
[----:B------:R-:W-:Y:S01]  /*11830*/  ULDC UR4, c[0x0][0x228] ;  /* 0x00008a0000047ab9 */ /* 0x000fe20000000800 */
[----:B------:R-:W-:Y:S01]  /*11840*/  ISETP.GE.AND P1, PT, R14, UR5, PT ;  /* 0x000000050e007c0c */ /* 0x000fe2000bf26270 */
[----:B------:R-:W-:Y:S01]  /*11850*/  ULDC UR5, c[0x0][0x228] ;  /* 0x00008a0000057ab9 */ /* 0x000fe20000000800 */
[----:B0-----:R-:W-:Y:S01]  /*11860*/  SHF.R.S32.HI R10, RZ, 0x1f, R15 ;  /* 0x0000001fff0a7819 */ /* 0x001fe2000001140f */
[----:B------:R0:W-:Y:S01]  /*11870*/  @P4 STG.E.U8 desc[UR8][R12.64], R17 ;  /* 0x000000110c004986 */ /* 0x0001e2000c101108 */
[----:B------:R-:W-:Y:S01]  /*11880*/  ISETP.LT.AND P4, PT, R176, UR4, !P3 ;  /* 0x00000004b0007c0c */ /* 0x000fe2000df81270 */
[----:B------:R-:W-:Y:S01]  /*11890*/  ULDC UR4, c[0x0][0x228] ;  /* 0x00008a0000047ab9 */ /* 0x000fe20000000800 */
[----:B------:R-:W-:-:S02]  /*118a0*/  IADD3 R4, P6, R15, R20, RZ ;  /* 0x000000140f047210 */ /* 0x000fc40007fde0ff */
[C---:B------:R-:W-:Y:S01]  /*118b0*/  IADD3 R14, P3, R15.reuse, R2, RZ ;  /* 0x000000020f0e7210 */ /* 0x040fe20007f7e0ff */
[----:B-1----:R-:W-:Y:S01]  /*118c0*/  VIADD R9, R15, UR26 ;  /* 0x0000001a0f097c36 */ /* 0x002fe20008000000 */
[----:B------:R-:W-:Y:S01]  /*118d0*/  PRMT R11, R6, 0x7770, RZ ;  /* 0x00007770060b7816 */ /* 0x000fe200000000ff */
[----:B------:R-:W-:Y:S01]  /*118e0*/  IMAD.X R5, R10, 0x1, R3, P6 ;  /* 0x000000010a057824 */ /* 0x000fe200030e0603 */
[----:B------:R-:W-:Y:S01]  /*118f0*/  PRMT R23, R6, 0x7771, RZ ;  /* 0x0000777106177816 */ /* 0x000fe200000000ff */
[----:B------:R-:W-:Y:S01]  /*11900*/  IMAD.X R15, R10, 0x1, R21, P3 ;  /* 0x000000010a0f7824 */ /* 0x000fe200018e0615 */
[----:B------:R-:W-:Y:S01]  /*11910*/  ISETP.LT.AND P6, PT, R167, UR5, !P2 ;  /* 0x00000005a7007c0c */ /* 0x000fe2000d7c1270 */
[----:B------:R-:W-:Y:S01]  /*11920*/  VIADD R8, R164, 0x37 ;  /* 0x00000037a4087836 */ /* 0x000fe20000000000 */
[----:B------:R1:W-:Y:S01]  /*11930*/  @P5 STG.E.U8 desc[UR8][R4.64], R11 ;  /* 0x0000000b04005986 */ /* 0x0003e2000c101108 */
[----:B------:R-:W-:Y:S01]  /*11940*/  SHF.R.S32.HI R16, RZ, 0x1f, R9 ;  /* 0x0000001fff107819 */ /* 0x000fe20000011409 */
[C---:B0-----:R-:W-:Y:S01]  /*11950*/  VIADD R17, R9.reuse, UR26 ;  /* 0x0000001a09117c36 */ /* 0x041fe20008000000 */
[----:B------:R-:W-:Y:S01]  /*11960*/  IADD3 R12, P5, R9, R20, RZ ;  /* 0x00000014090c7210 */ /* 0x000fe20007fbe0ff */
[----:B------:R0:W-:Y:S01]  /*11970*/  @P4 STG.E.U8 desc[UR8][R14.64], R23 ;  /* 0x000000170e004986 */ /* 0x0001e2000c101108 */
[----:B------:R-:W-:Y:S01]  /*11980*/  ISETP.LT.AND P4, PT, R176, UR4, !P2 ;  /* 0x00000004b0007c0c */ /* 0x000fe2000d781270 */
[----:B------:R-:W-:Y:S01]  /*11990*/  ULDC UR5, c[0x0][0x228] ;  /* 0x00008a0000057ab9 */ /* 0x000fe20000000800 */
[----:B------:R-:W-:Y:S01]  /*119a0*/  ISETP.GE.AND P3, PT, R8, UR13, PT ;  /* 0x0000000d08007c0c */ /* 0x000fe2000bf66270 */
[----:B------:R-:W-:Y:S01]  /*119b0*/  IMAD.X R13, R16, 0x1, R3, P5 ;  /* 0x00000001100d7824 */ /* 0x000fe200028e0603 */
[----:B------:R-:W-:Y:S01]  /*119c0*/  PRMT R19, R6, 0x7772, RZ ;  /* 0x0000777206137816 */ /* 0x000fe200000000ff */
[----:B------:R-:W-:Y:S01]  /*119d0*/  ULDC UR4, c[0x0][0x228] ;  /* 0x00008a0000047ab9 */ /* 0x000fe20000000800 */
[----:B------:R-:W-:Y:S01]  /*119e0*/  ISETP.LT.AND P5, PT, R167, UR5, !P1 ;  /* 0x00000005a7007c0c */ /* 0x000fe2000cfa1270 */
[----:B------:R-:W-:Y:S01]  /*119f0*/  ULDC UR5, c[0x0][0x228] ;  /* 0x00008a0000057ab9 */ /* 0x000fe20000000800 */
[----:B-1----:R-:W-:Y:S01]  /*11a00*/  IADD3 R4, P2, R9, R2, RZ ;  /* 0x0000000209047210 */ /* 0x002fe20007f5e0ff */
[----:B------:R-:W-:Y:S01]  /*11a10*/  @P6 STG.E.U8 desc[UR8][R12.64], R19 ;  /* 0x000000130c006986 */ /* 0x000fe2000c101108 */
[----:B------:R-:W-:-:S02]  /*11a20*/  SHF.R.S32.HI R18, RZ, 0x1f, R17 ;  /* 0x0000001fff127819 */ /* 0x000fc40000011411 */
[----:B0-----:R-:W-:Y:S01]  /*11a30*/  PRMT R23, R6, 0x7773, RZ ;  /* 0x0000777306177816 */ /* 0x001fe200000000ff */
[----:B------:R0:W1:Y:S01]  /*11a40*/  LDS.128 R8, [R0] ;  /* 0x0000000000087984 */ /* 0x0000620000000c00 */
[----:B------:R-:W-:Y:S01]  /*11a50*/  IMAD.X R5, R16, 0x1, R21, P2 ;  /* 0x0000000110057824 */ /* 0x000fe200010e0615 */
[----:B------:R-:W-:-:S04]  /*11a60*/  ISETP.GE.AND P2, PT, R22, UR11, PT ;  /* 0x0000000b16007c0c */ /* 0x000fc8000bf46270 */
[----:B------:R2:W-:Y:S01]  /*11a70*/  @P4 STG.E.U8 desc[UR8][R4.64], R23 ;  /* 0x0000001704004986 */ /* 0x0005e2000c101108 */
[----:B------:R-:W-:Y:S01]  /*11a80*/  ISETP.LT.AND P4, PT, R176, UR4, !P1 ;  /* 0x00000004b0007c0c */ /* 0x000fe2000cf81270 */
[----:B0-----:R-:W-:Y:S01]  /*11a90*/  VIADD R0, R164, 0x39 ;  /* 0x00000039a4007836 */ /* 0x001fe20000000000 */
[----:B------:R-:W-:Y:S01]  /*11aa0*/  IADD3 R12, P6, R17, R20, RZ ;  /* 0x00000014110c7210 */ /* 0x000fe20007fde0ff */
[----:B------:R-:W-:Y:S01]  /*11ab0*/  ULDC UR4, c[0x0][0x228] ;  /* 0x00008a0000047ab9 */ /* 0x000fe20000000800 */
[----:B------:R-:W-:Y:S02]  /*11ac0*/  PRMT R19, R7, 0x7770, RZ ;  /* 0x0000777007137816 */ /* 0x000fe400000000ff */
[C---:B------:R-:W-:Y:S01]  /*11ad0*/  IADD3 R14, P1, R17.reuse, R2, RZ ;  /* 0x00000002110e7210 */ /* 0x040fe20007f3e0ff */
[----:B------:R-:W-:Y:S02]  /*11ae0*/  IMAD.X R13, R18, 0x1, R3, P6 ;  /* 0x00000001120d7824 */ /* 0x000fe400030e0603 */
[----:B------:R-:W-:-:S02]  /*11af0*/  VIADD R17, R17, UR26 ;  /* 0x0000001a11117c36 */ /* 0x000fc40008000000 */
[----:B------:R-:W-:Y:S01]  /*11b00*/  IMAD.X R15, R18, 0x1, R21, P1 ;  /* 0x00000001120f7824 */ /* 0x000fe200008e0615 */
[----:B------:R0:W-:Y:S01]  /*11b10*/  @P5 STG.E.U8 desc[UR8][R12.64], R19 ;  /* 0x000000130c005986 */ /* 0x0001e2000c101108 */
[----:B------:R-:W-:Y:S01]  /*11b20*/  ISETP.LT.AND P5, PT, R167, UR4, !P3 ;  /* 0x00000004a7007c0c */ /* 0x000fe2000dfa1270 */
[----:B------:R-:W-:Y:S01]  /*11b30*/  ULDC UR4, c[0x0][0x228] ;  /* 0x00008a0000047ab9 */ /* 0x000fe20000000800 */
[----:B------:R-:W-:Y:S01]  /*11b40*/  ISETP.GE.AND P1, PT, R0, UR17, PT ;  /* 0x0000001100007c0c */ /* 0x000fe2000bf26270 */
[----:B------:R3:W-:Y:S01]  /*11b50*/  @P4 STG.E.U8 desc[UR8][R14.64], R25 ;  /* 0x000000190e004986 */ /* 0x0007e2000c101108 */
[----:B------:R-:W-:Y:S02]  /*11b60*/  SHF.R.S32.HI R0, RZ, 0x1f, R17 ;  /* 0x0000001fff007819 */ /* 0x000fe40000011411 */
[----:B--2---:R-:W-:Y:S02]  /*11b70*/  IADD3 R4, P6, R17, R20, RZ ;  /* 0x0000001411047210 */ /* 0x004fe40007fde0ff */
[----:B------:R-:W-:Y:S01]  /*11b80*/  ISETP.LT.AND P3, PT, R176, UR4, !P3 ;  /* 0x00000004b0007c0c */ /* 0x000fe2000df61270 */
[----:B------:R-:W-:Y:S01]  /*11b90*/  ULDC UR4, c[0x0][0x228] ;  /* 0x00008a0000047ab9 */ /* 0x000fe20000000800 */
[----:B------:R-:W-:Y:S01]  /*11ba0*/  PRMT R23, R7, 0x7772, RZ ;  /* 0x0000777207177816 */ /* 0x000fe200000000ff */
[C---:B------:R-:W-:Y:S01]  /*11bb0*/  IMAD.X R5, R0.reuse, 0x1, R3, P6 ;  /* 0x0000000100057824 */ /* 0x040fe200030e0603 */
[C---:B0-----:R-:W-:Y:S01]  /*11bc0*/  IADD3 R12, P4, R17.reuse, R2, RZ ;  /* 0x00000002110c7210 */ /* 0x041fe20007f9e0ff */
[----:B------:R-:W-:Y:S01]  /*11bd0*/  VIADD R19, R17, UR26 ;  /* 0x0000001a11137c36 */ /* 0x000fe20008000000 */
[----:B------:R-:W-:Y:S01]  /*11be0*/  ISETP.LT.AND P6, PT, R167, UR5, !P2 ;  /* 0x00000005a7007c0c */ /* 0x000fe2000d7c1270 */
[----:B------:R-:W-:Y:S01]  /*11bf0*/  ULDC UR5, c[0x0][0x228] ;  /* 0x00008a0000057ab9 */ /* 0x000fe20000000800 */
[----:B------:R0:W-:Y:S01]  /*11c00*/  @P5 STG.E.U8 desc[UR8][R4.64], R23 ;  /* 0x0000001704005986 */ /* 0x0001e2000c101108 */
[----:B------:R-:W-:Y:S01]  /*11c10*/  IMAD.X R13, R0, 0x1, R21, P4 ;  /* 0x00000001000d7824 */ /* 0x000fe200020e0615 */
[----:B------:R-:W-:Y:S01]  /*11c20*/  PRMT R17, R7, 0x7773, RZ ;  /* 0x0000777307117816 */ /* 0x000fe200000000ff */
[C---:B---3--:R-:W-:Y:S01]  /*11c30*/  VIADD R15, R19.reuse, UR26 ;  /* 0x0000001a130f7c36 */ /* 0x048fe20008000000 */
[----:B------:R-:W-:Y:S01]  /*11c40*/  SHF.R.S32.HI R16, RZ, 0x1f, R19 ;  /* 0x0000001fff107819 */ /* 0x000fe20000011413 */
[----:B------:R-:W-:Y:S01]  /*11c50*/  VIADD R14, R164, 0x3a ;  /* 0x0000003aa40e7836 */ /* 0x000fe20000000000 */
[----:B------:R-:W-:Y:S01]  /*11c60*/  IADD3 R6, P5, R19, R20, RZ ;  /* 0x0000001413067210 */ /* 0x000fe20007fbe0ff */
[----:B------:R2:W-:Y:S01]  /*11c70*/  @P3 STG.E.U8 desc[UR8][R12.64], R17 ;  /* 0x000000110c003986 */ /* 0x0005e2000c101108 */
[----:B-1----:R-:W-:-:S02]  /*11c80*/  PRMT R25, R8, 0x7770, RZ ;  /* 0x0000777008197816 */ /* 0x002fc400000000ff */
[----:B------:R-:W-:Y:S01]  /*11c90*/  ISETP.LT.AND P3, PT, R176, UR4, !P2 ;  /* 0x00000004b0007c0c */ /* 0x000fe2000d761270 */
[C---:B------:R-:W-:Y:S01]  /*11ca0*/  IMAD.X R7, R16.reuse, 0x1, R3, P5 ;  /* 0x0000000110077824 */ /* 0x040fe200028e0603 */
[----:B0-----:R-:W-:Y:S01]  /*11cb0*/  IADD3 R4, P2, R19, R2, RZ ;  /* 0x0000000213047210 */ /* 0x001fe20007f5e0ff */
[----:B------:R-:W-:Y:S01]  /*11cc0*/  ULDC UR4, c[0x0][0x228] ;  /* 0x00008a0000047ab9 */ /* 0x000fe20000000800 */
[----:B------:R-:W-:Y:S01]  /*11cd0*/  ISETP.LT.AND P5, PT, R167, UR5, !P1 ;  /* 0x00000005a7007c0c */ /* 0x000fe2000cfa1270 */
[----:B------:R-:W-:Y:S01]  /*11ce0*/  ULDC UR5, c[0x0][0x228] ;  /* 0x00008a0000057ab9 */ /* 0x000fe20000000800 */
[----:B------:R0:W-:Y:S01]  /*11cf0*/  @P6 STG.E.U8 desc[UR8][R6.64], R25 ;  /* 0x0000001906006986 */ /* 0x0001e2000c101108 */
[----:B------:R-:W-:Y:S01]  /*11d00*/  SHF.R.S32.HI R0, RZ, 0x1f, R15 ;  /* 0x0000001fff007819 */ /* 0x000fe2000001140f */
[----:B------:R-:W-:Y:S01]  /*11d10*/  IMAD.X R5, R16, 0x1, R21, P2 ;  /* 0x0000000110057824 */ /* 0x000fe200010e0615 */
[----:B--2---:R-:W-:Y:S02]  /*11d20*/  IADD3 R12, P6, R15, R20, RZ ;  /* 0x000000140f0c7210 */ /* 0x004fe40007fde0ff */
[----:B------:R-:W-:-:S02]  /*11d30*/  PRMT R23, R8, 0x7771, RZ ;  /* 0x0000777108177816 */ /* 0x000fc400000000ff */
[----:B------:R-:W-:Y:S01]  /*11d40*/  PRMT R17, R8, 0x7772, RZ ;  /* 0x0000777208117816 */ /* 0x000fe200000000ff */
[----:B------:R-:W-:Y:S01]  /*11d50*/  IMAD.X R13, R0, 0x1, R3, P6 ;  /* 0x00000001000d7824 */ /* 0x000fe200030e0603 */
[----:B------:R-:W-:Y:S01]  /*11d60*/  ISETP.GE.AND P4, PT, R14, UR15, PT ;  /* 0x0000000f0e007c0c */ /* 0x000fe2000bf86270 */
[----:B------:R1:W-:Y:S01]  /*11d70*/  @P3 STG.E.U8 desc[UR8][R4.64], R23 ;  /* 0x0000001704003986 */ /* 0x0003e2000c101108 */
[----:B------:R-:W-:Y:S01]  /*11d80*/  ISETP.LT.AND P1, PT, R176, UR4, !P1 ;  /* 0x00000004b0007c0c */ /* 0x000fe2000cf21270 */
[----:B------:R-:W-:Y:S01]  /*11d90*/  ULDC UR4, c[0x0][0x228] ;  /* 0x00008a0000047ab9 */ /* 0x000fe20000000800 */
[C---:B0-----:R-:W-:Y:S01]  /*11da0*/  IADD3 R6, P3, R15.reuse, R2, RZ ;  /* 0x000000020f067210 */ /* 0x041fe20007f7e0ff */
[----:B------:R-:W-:Y:S01]  /*11db0*/  VIADD R15, R15, UR26 ;  /* 0x0000001a0f0f7c36 */ /* 0x000fe20008000000 */
[----:B------:R0:W-:Y:S01]  /*11dc0*/  @P5 STG.E.U8 desc[UR8][R12.64], R17 ;  /* 0x000000110c005986 */ /* 0x0001e2000c101108 */
[----:B------:R-:W-:Y:S01]  /*11dd0*/  ISETP.LT.AND P5, PT, R167, UR4, !P4 ;  /* 0x00000004a7007c0c */ /* 0x000fe2000e7a1270 */
[----:B------:R-:W-:Y:S01]  /*11de0*/  VIADD R14, R164, 0x3b ;  /* 0x0000003ba40e7836 */ /* 0x000fe20000000000 */
[----:B------:R-:W-:Y:S01]  /*11df0*/  PRMT R19, R8, 0x7773, RZ ;  /* 0x0000777308137816 */ /* 0x000fe200000000ff */
[----:B------:R-:W-:Y:S01]  /*11e00*/  IMAD.X R7, R0, 0x1, R21, P3 ;  /* 0x0000000100077824 */ /* 0x000fe200018e0615 */
[----:B------:R-:W-:Y:S01]  /*11e10*/  SHF.R.S32.HI R0, RZ, 0x1f, R15 ;  /* 0x0000001fff007819 */ /* 0x000fe2000001140f */
[----:B------:R-:W-:Y:S01]  /*11e20*/  ULDC UR4, c[0x0][0x228] ;  /* 0x00008a0000047ab9 */ /* 0x000fe20000000800 */
[----:B-1----:R-:W-:-:S02]  /*11e30*/  IADD3 R4, P6, R15, R20, RZ ;  /* 0x000000140f047210 */ /* 0x002fc40007fde0ff */
[----:B------:R-:W-:Y:S01]  /*11e40*/  ISETP.GE.AND P2, PT, R14, UR21, PT ;  /* 0x000000150e007c0c */ /* 0x000fe2000bf46270 */
[----:B------:R1:W-:Y:S01]  /*11e50*/  @P1 STG.E.U8 desc[UR8][R6.64], R19 ;  /* 0x0000001306001986 */ /* 0x0003e2000c101108 */
[----:B------:R-:W-:Y:S01]  /*11e60*/  PRMT R25, R9, 0x7770, RZ ;  /* 0x0000777009197816 */ /* 0x000fe200000000ff */
[----:B------:R-:W-:Y:S01]  /*11e70*/  IMAD.X R5, R0, 0x1, R3, P6 ;  /* 0x0000000100057824 */ /* 0x000fe200030e0603 */
[----:B------:R-:W-:Y:S01]  /*11e80*/  ISETP.LT.AND P4, PT, R176, UR4, !P4 ;  /* 0x00000004b0007c0c */ /* 0x000fe2000e781270 */
[----:B0-----:R-:W-:Y:S01]  /*11e90*/  VIADD R17, R15, UR26 ;  /* 0x0000001a0f117c36 */ /* 0x001fe20008000000 */
[----:B------:R-:W-:Y:S01]  /*11ea0*/  ISETP.LT.AND P6, PT, R167, UR5, !P2 ;  /* 0x00000005a7007c0c */ /* 0x000fe2000d7c1270 */
[----:B------:R-:W-:Y:S01]  /*11eb0*/  VIADD R14, R164, 0x3c ;  /* 0x0000003ca40e7836 */ /* 0x000fe20000000000 */
[----:B------:R0:W-:Y:S01]  /*11ec0*/  @P5 STG.E.U8 desc[UR8][R4.64], R25 ;  /* 0x0000001904005986 */ /* 0x0001e2000c101108 */
[----:B------:R-:W-:Y:S01]  /*11ed0*/  IADD3 R12, P1, R15, R2, RZ ;  /* 0x000000020f0c7210 */ /* 0x000fe20007f3e0ff */
[C---:B------:R-:W-:Y:S01]  /*11ee0*/  VIADD R15, R17.reuse, UR26 ;  /* 0x0000001a110f7c36 */ /* 0x040fe20008000000 */
[----:B------:R-:W-:Y:S01]  /*11ef0*/  SHF.R.S32.HI R8, RZ, 0x1f, R17 ;  /* 0x0000001fff087819 */ /* 0x000fe20000011411 */
[----:B------:R-:W-:Y:S01]  /*11f00*/  ULDC UR4, c[0x0][0x228] ;  /* 0x00008a0000047ab9 */ /* 0x000fe20000000800 */
[----:B-1----:R-:W-:Y:S01]  /*11f10*/  IADD3 R6, P5, R17, R20, RZ ;  /* 0x0000001411067210 */ /* 0x002fe20007fbe0ff */
[----:B------:R-:W-:Y:S01]  /*11f20*/  IMAD.X R13, R0, 0x1, R21, P1 ;  /* 0x00000001000d7824 */ /* 0x000fe200008e0615 */
[C---:B------:R-:W-:Y:S01]  /*11f30*/  PRMT R23, R9.reuse, 0x7771, RZ ;  /* 0x0000777109177816 */ /* 0x040fe200000000ff */
[----:B------:R-:W-:Y:S01]  /*11f40*/  ULDC UR5, c[0x0][0x228] ;  /* 0x00008a0000057ab9 */ /* 0x000fe20000000800 */
[----:B------:R-:W-:Y:S01]  /*11f50*/  PRMT R19, R9, 0x7772, RZ ;  /* 0x0000777209137816 */ /* 0x000fe200000000ff */
[----:B------:R-:W-:Y:S01]  /*11f60*/  IMAD.X R7, R8, 0x1, R3, P5 ;  /* 0x0000000108077824 */ /* 0x000fe200028e0603 */
[----:B------:R-:W-:Y:S01]  /*11f70*/  ISETP.GE.AND P3, PT, R14, UR19, PT ;  /* 0x000000130e007c0c */ /* 0x000fe2000bf66270 */
[----:B------:R1:W-:Y:S01]  /*11f80*/  @P4 STG.E.U8 desc[UR8][R12.64], R23 ;  /* 0x000000170c004986 */ /* 0x0003e2000c101108 */
[----:B------:R-:W-:Y:S01]  /*11f90*/  SHF.R.S32.HI R0, RZ, 0x1f, R15 ;  /* 0x0000001fff007819 */ /* 0x000fe2000001140f */
[----:B------:R-:W-:Y:S01]  /*11fa0*/  VIADD R14, R164, 0x3d ;  /* 0x0000003da40e7836 */ /* 0x000fe20000000000 */
[----:B------:R-:W-:Y:S01]  /*11fb0*/  ISETP.LT.AND P2, PT, R176, UR4, !P2 ;  /* 0x00000004b0007c0c */ /* 0x000fe2000d741270 */
[----:B------:R2:W-:Y:S01]  /*11fc0*/  @P6 STG.E.U8 desc[UR8][R6.64], R19 ;  /* 0x0000001306006986 */ /* 0x0005e2000c101108 */
[----:B------:R-:W-:Y:S01]  /*11fd0*/  ISETP.LT.AND P5, PT, R167, UR5, !P3 ;  /* 0x00000005a7007c0c */ /* 0x000fe2000dfa1270 */
[----:B------:R-:W-:Y:S01]  /*11fe0*/  VIADD R164, R164, 0x3e ;  /* 0x0000003ea4a47836 */ /* 0x000fe20000000000 */
[----:B------:R-:W-:Y:S01]  /*11ff0*/  ISETP.LT.AND P3, PT, R176, UR6, !P3 ;  /* 0x00000006b0007c0c */ /* 0x000fe2000df61270 */
[----:B------:R-:W-:Y:S01]  /*12000*/  ULDC UR4, c[0x0][0x228] ;  /* 0x00008a0000047ab9 */ /* 0x000fe20000000800 */
[----:B0-----:R-:W-:Y:S01]  /*12010*/  IADD3 R4, P4, R17, R2, RZ ;  /* 0x0000000211047210 */ /* 0x001fe20007f9e0ff */
[----:B------:R-:W-:Y:S01]  /*12020*/  ULDC UR5, c[0x0][0x228] ;  /* 0x00008a0000057ab9 */ /* 0x000fe20000000800 */
[----:B------:R-:W-:Y:S01]  /*12030*/  PRMT R25, R9, 0x7773, RZ ;  /* 0x0000777309197816 */ /* 0x000fe200000000ff */
[----:B------:R-:W-:Y:S01]  /*12040*/  ULDC UR6, c[0x0][0x228] ;  /* 0x00008a0000067ab9 */ /* 0x000fe20000000800 */
[----:B-1----:R-:W-:Y:S01]  /*12050*/  IADD3 R12, P6, R15, R20, RZ ;  /* 0x000000140f0c7210 */ /* 0x002fe20007fde0ff */
[----:B------:R-:W-:Y:S01]  /*12060*/  IMAD.X R5, R8, 0x1, R21, P4 ;  /* 0x0000000108057824 */ /* 0x000fe200020e0615 */
[----:B------:R-:W-:-:S02]  /*12070*/  PRMT R23, R10, 0x7771, RZ ;  /* 0x000077710a177816 */ /* 0x000fc400000000ff */
[----:B--2---:R-:W-:Y:S01]  /*12080*/  PRMT R19, R10, 0x7770, RZ ;  /* 0x000077700a137816 */ /* 0x004fe200000000ff */
[----:B------:R-:W-:Y:S01]  /*12090*/  IMAD.X R13, R0, 0x1, R3, P6 ;  /* 0x00000001000d7824 */ /* 0x000fe200030e0603 */
[C---:B------:R-:W-:Y:S01]  /*120a0*/  IADD3 R6, P6, R15.reuse, R2, RZ ;  /* 0x000000020f067210 */ /* 0x040fe20007fde0ff */
[----:B------:R-:W-:Y:S01]  /*120b0*/  VIADD R15, R15, UR26 ;  /* 0x0000001a0f0f7c36 */ /* 0x000fe20008000000 */
[----:B------:R0:W-:Y:S01]  /*120c0*/  @P2 STG.E.U8 desc[UR8][R4.64], R25 ;  /* 0x0000001904002986 */ /* 0x0001e2000c101108 */
[----:B------:R-:W-:Y:S02]  /*120d0*/  ISETP.GE.AND P1, PT, R14, UR25, PT ;  /* 0x000000190e007c0c */ /* 0x000fe4000bf26270 */
[----:B------:R-:W-:Y:S01]  /*120e0*/  IMAD.X R7, R0, 0x1, R21, P6 ;  /* 0x0000000100077824 */ /* 0x000fe200030e0615 */
[----:B------:R1:W-:Y:S01]  /*120f0*/  @P5 STG.E.U8 desc[UR8][R12.64], R19 ;  /* 0x000000130c005986 */ /* 0x0003e2000c101108 */
[----:B------:R-:W-:Y:S01]  /*12100*/  VIADD R17, R15, UR26 ;  /* 0x0000001a0f117c36 */ /* 0x000fe20008000000 */
[----:B------:R-:W-:-:S02]  /*12110*/  SHF.R.S32.HI R0, RZ, 0x1f, R15 ;  /* 0x0000001fff007819 */ /* 0x000fc4000001140f */
[----:B------:R2:W-:Y:S01]  /*12120*/  @P3 STG.E.U8 desc[UR8][R6.64], R23 ;  /* 0x0000001706003986 */ /* 0x0005e2000c101108 */
[C---:B------:R-:W-:Y:S02]  /*12130*/  IADD3 R8, P3, R15.reuse, R20, RZ ;  /* 0x000000140f087210 */ /* 0x040fe40007f7e0ff */
[----:B------:R-:W-:Y:S02]  /*12140*/  SHF.R.S32.HI R16, RZ, 0x1f, R17 ;  /* 0x0000001fff107819 */ /* 0x000fe40000011411 */
[-C--:B0-----:R-:W-:Y:S01]  /*12150*/  IADD3 R4, P5, R15, R2.reuse, RZ ;  /* 0x000000020f047210 */ /* 0x081fe20007fbe0ff */
[----:B------:R-:W-:Y:S01]  /*12160*/  IMAD.X R9, R0, 0x1, R3, P3 ;  /* 0x0000000100097824 */ /* 0x000fe200018e0603 */
[----:B------:R-:W-:Y:S01]  /*12170*/  ISETP.GE.AND P4, PT, R164, UR23, PT ;  /* 0x00000017a4007c0c */ /* 0x000fe2000bf86270 */
[----:B-1----:R-:W-:Y:S01]  /*12180*/  VIADD R19, R17, UR26 ;  /* 0x0000001a11137c36 */ /* 0x002fe20008000000 */
[----:B------:R-:W-:Y:S01]  /*12190*/  ISETP.LT.AND P2, PT, R167, UR6, !P0 ;  /* 0x00000006a7007c0c */ /* 0x000fe2000c741270 */
[----:B------:R-:W-:Y:S01]  /*121a0*/  IMAD.X R5, R0, 0x1, R21, P5 ;  /* 0x0000000100057824 */ /* 0x000fe200028e0615 */
[----:B------:R-:W-:-:S02]  /*121b0*/  IADD3 R12, P5, R17, R2, RZ ;  /* 0x00000002110c7210 */ /* 0x000fc40007fbe0ff */
[-C--:B--2---:R-:W-:Y:S02]  /*121c0*/  IADD3 R6, P6, R17, R20.reuse, RZ ;  /* 0x0000001411067210 */ /* 0x084fe40007fde0ff */
[----:B------:R-:W-:Y:S01]  /*121d0*/  SHF.R.S32.HI R0, RZ, 0x1f, R19 ;  /* 0x0000001fff007819 */ /* 0x000fe20000011413 */
[C---:B------:R-:W-:Y:S01]  /*121e0*/  IMAD.X R13, R16.reuse, 0x1, R21, P5 ;  /* 0x00000001100d7824 */ /* 0x040fe200028e0615 */
[----:B------:R-:W-:Y:S01]  /*121f0*/  IADD3 R14, P3, R19, R20, RZ ;  /* 0x00000014130e7210 */ /* 0x000fe20007f7e0ff */
[--C-:B------:R-:W-:Y:S01]  /*12200*/  IMAD.X R7, R16, 0x1, R3.reuse, P6 ;  /* 0x0000000110077824 */ /* 0x100fe200030e0603 */
[C---:B------:R-:W-:Y:S01]  /*12210*/  ISETP.LT.AND P6, PT, R167.reuse, UR4, !P1 ;  /* 0x00000004a7007c0c */ /* 0x040fe2000cfc1270 */
[----:B------:R-:W-:Y:S01]  /*12220*/  ULDC UR4, c[0x0][0x228] ;  /* 0x00008a0000047ab9 */ /* 0x000fe20000000800 */
[----:B------:R-:W-:Y:S01]  /*12230*/  ISETP.LT.AND P5, PT, R167, UR5, !P4 ;  /* 0x00000005a7007c0c */ /* 0x000fe2000e7a1270 */
[----:B------:R-:W-:Y:S01]  /*12240*/  IMAD.X R15, R0, 0x1, R3, P3 ;  /* 0x00000001000f7824 */ /* 0x000fe200018e0603 */
[C---:B------:R-:W-:Y:S01]  /*12250*/  ISETP.LT.AND P1, PT, R176.reuse, UR4, !P1 ;  /* 0x00000004b0007c0c */ /* 0x040fe2000cf21270 */
[----:B------:R-:W-:Y:S01]  /*12260*/  ULDC UR4, c[0x0][0x228] ;  /* 0x00008a0000047ab9 */ /* 0x000fe20000000800 */
[----:B------:R-:W-:Y:S01]  /*12270*/  IADD3 R2, P3, R19, R2, RZ ;  /* 0x0000000213027210 */ /* 0x000fe20007f7e0ff */
[----:B------:R-:W-:Y:S01]  /*12280*/  ULDC UR5, c[0x0][0x228] ;  /* 0x00008a0000057ab9 */ /* 0x000fe20000000800 */
[----:B------:R-:W-:-:S02]  /*12290*/  ISETP.LT.AND P4, PT, R176, UR4, !P4 ;  /* 0x00000004b0007c0c */ /* 0x000fc4000e781270 */
[----:B------:R-:W-:Y:S01]  /*122a0*/  ISETP.LT.AND P0, PT, R176, UR5, !P0 ;  /* 0x00000005b0007c0c */ /* 0x000fe2000c701270 */
[----:B------:R-:W-:Y:S01]  /*122b0*/  IMAD.X R3, R0, 0x1, R21, P3 ;  /* 0x0000000100037824 */ /* 0x000fe200018e0615 */
[C---:B------:R-:W-:Y:S02]  /*122c0*/  PRMT R25, R10.reuse, 0x7772, RZ ;  /* 0x000077720a197816 */ /* 0x040fe400000000ff */
[----:B------:R-:W-:Y:S02]  /*122d0*/  PRMT R23, R10, 0x7773, RZ ;  /* 0x000077730a177816 */ /* 0x000fe400000000ff */
[C---:B------:R-:W-:Y:S01]  /*122e0*/  PRMT R17, R11.reuse, 0x7773, RZ ;  /* 0x000077730b117816 */ /* 0x040fe200000000ff */
[----:B------:R0:W-:Y:S01]  /*122f0*/  @P6 STG.E.U8 desc[UR8][R8.64], R25 ;  /* 0x0000001908006986 */ /* 0x0001e2000c101108 */
[C---:B------:R-:W-:Y:S02]  /*12300*/  PRMT R19, R11.reuse, 0x7772, RZ ;  /* 0x000077720b137816 */ /* 0x040fe400000000ff */
[C---:B------:R-:W-:Y:S01]  /*12310*/  PRMT R21, R11.reuse, 0x7771, RZ ;  /* 0x000077710b157816 */ /* 0x040fe200000000ff */
[----:B------:R0:W-:Y:S01]  /*12320*/  @P1 STG.E.U8 desc[UR8][R4.64], R23 ;  /* 0x0000001704001986 */ /* 0x0001e2000c101108 */
[----:B------:R-:W-:-:S05]  /*12330*/  PRMT R11, R11, 0x7770, RZ ;  /* 0x000077700b0b7816 */ /* 0x000fca00000000ff */
[----:B------:R0:W-:Y:S04]  /*12340*/  @P5 STG.E.U8 desc[UR8][R6.64], R11 ;  /* 0x0000000b06005986 */ /* 0x0001e8000c101108 */
[----:B------:R0:W-:Y:S04]  /*12350*/  @P4 STG.E.U8 desc[UR8][R12.64], R21 ;  /* 0x000000150c004986 */ /* 0x0001e8000c101108 */
[----:B------:R0:W-:Y:S01]  /*12360*/  @P2 STG.E.U8 desc[UR8][R14.64], R19 ;  /* 0x000000130e002986 */ /* 0x0001e2000c101108 */
[----:B------:R-:W-:Y:S05]  /*12370*/  @!P0 EXIT ;  /* 0x000000000000894d */ /* 0x000fea0003800000 */
[----:B------:R-:W-:Y:S01]  /*12380*/  STG.E.U8 desc[UR8][R2.64], R17 ;  /* 0x0000001102007986 */ /* 0x000fe2000c101108 */
[----:B------:R-:W-:Y:S05]  /*12390*/  EXIT ;  /* 0x000000000000794d */ /* 0x000fea0003800000 */
.L_x_2:
[----:B------:R-:W-:-:S00]  /*123a0*/  BRA `(.L_x_2) ;  /* 0xfffffffc00fc7947 */ /* 0x000fc0000383ffff */
[----:B------:R-:W-:-:S00]  /*123b0*/  NOP ;  /* 0x0000000000007918 */ /* 0x000fc00000000000 */
        /* <DEDUP_REMOVED lines=12> */
.L_x_3:


//--------------------- .nv.shared.matmul_kernel  --------------------------
	.section	.nv.shared.matmul_kernel,"aw",@nobits
	.sectionflags	@""
	.align	16
	.zero		1024


//--------------------- .nv.shared.reserved.0     --------------------------
	.section	.nv.shared.reserved.0,"aw",@nobits
	.weak		__nv_reservedSMEM_offset_0_alias
	.size		__nv_reservedSMEM_offset_0_alias, 0, 0
	.other		__nv_reservedSMEM_offset_0_alias,@"STO_CUDA_RESERVED_SHARED STV_DEFAULT"
__nv_reservedSMEM_offset_0_alias:
	.zero		0


//--------------------- .nv.constant0.matmul_kernel --------------------------
	.section	.nv.constant0.matmul_kernel,"a",@progbits
	.sectionflags	@""
	.align	4
.nv.constant0.matmul_kernel:
	.zero		608


//--------------------- SYMBOLS --------------------------

	.type		.nv.reservedSmem.offset0,@object
	.size		.nv.reservedSmem.offset0,0x4
